//
// Generated by NVIDIA NVVM Compiler
//
// Compiler Build ID: CL-36424714
// Cuda compilation tools, release 13.0, V13.0.88
// Based on NVVM 20.0.0
//

.version 9.0
.target sm_100
.address_size 64

	// .globl	conv_horiz_kernel_u8
// _ZZ16applyHorizKernelIhEvPKT_PS0_jjiPKfE5sData has been demoted
// _ZZ16applyHorizKernelItEvPKT_PS0_jjiPKfE5sData has been demoted
// _ZZ16applyHorizKernelIfEvPKT_PS0_jjiPKfE5sData has been demoted
// _ZZ15applyVertKernelIhEvPKT_PS0_jjiPfE5sData has been demoted
// _ZZ15applyVertKernelItEvPKT_PS0_jjiPfE5sData has been demoted
// _ZZ15applyVertKernelIfEvPKT_PS0_jjiPfE5sData has been demoted

.visible .entry conv_horiz_kernel_u8(
	.param .u64 .ptr .align 1 conv_horiz_kernel_u8_param_0,
	.param .u64 .ptr .align 1 conv_horiz_kernel_u8_param_1,
	.param .u32 conv_horiz_kernel_u8_param_2,
	.param .u32 conv_horiz_kernel_u8_param_3,
	.param .u32 conv_horiz_kernel_u8_param_4,
	.param .u64 .ptr .align 1 conv_horiz_kernel_u8_param_5
)
{
	.reg .pred 	%p<76>;
	.reg .b16 	%rs<266>;
	.reg .b32 	%r<262>;
	.reg .b32 	%f<913>;
	.reg .b64 	%rd<93>;
	// demoted variable
	.shared .align 1 .b8 _ZZ16applyHorizKernelIhEvPKT_PS0_jjiPKfE5sData[640];
	ld.param.u64 	%rd37, [conv_horiz_kernel_u8_param_0];
	ld.param.u64 	%rd38, [conv_horiz_kernel_u8_param_1];
	ld.param.u32 	%r124, [conv_horiz_kernel_u8_param_2];
	ld.param.u32 	%r125, [conv_horiz_kernel_u8_param_4];
	ld.param.u64 	%rd39, [conv_horiz_kernel_u8_param_5];
	cvta.to.global.u64 	%rd40, %rd37;
	cvta.to.global.u64 	%rd1, %rd39;
	cvta.to.global.u64 	%rd2, %rd38;
	mov.u32 	%r126, %ctaid.x;
	shl.b32 	%r127, %r126, 7;
	mov.u32 	%r1, %tid.x;
	add.s32 	%r128, %r1, %r127;
	add.s32 	%r2, %r128, -16;
	mov.u32 	%r129, %ctaid.y;
	shl.b32 	%r130, %r129, 2;
	mov.u32 	%r3, %tid.y;
	add.s32 	%r131, %r130, %r3;
	mad.lo.s32 	%r4, %r124, %r131, %r2;
	mov.u32 	%r132, _ZZ16applyHorizKernelIhEvPKT_PS0_jjiPKfE5sData;
	mad.lo.s32 	%r5, %r3, 160, %r132;
	cvt.s64.s32 	%rd41, %r4;
	add.s64 	%rd3, %rd40, %rd41;
	ld.global.u8 	%rs6, [%rd3+16];
	add.s32 	%r6, %r5, %r1;
	st.shared.u8 	[%r6+16], %rs6;
	ld.global.u8 	%rs7, [%rd3+32];
	st.shared.u8 	[%r6+32], %rs7;
	ld.global.u8 	%rs8, [%rd3+48];
	st.shared.u8 	[%r6+48], %rs8;
	ld.global.u8 	%rs9, [%rd3+64];
	st.shared.u8 	[%r6+64], %rs9;
	ld.global.u8 	%rs10, [%rd3+80];
	st.shared.u8 	[%r6+80], %rs10;
	ld.global.u8 	%rs11, [%rd3+96];
	st.shared.u8 	[%r6+96], %rs11;
	ld.global.u8 	%rs12, [%rd3+112];
	st.shared.u8 	[%r6+112], %rs12;
	ld.global.u8 	%rs13, [%rd3+128];
	st.shared.u8 	[%r6+128], %rs13;
	setp.lt.s32 	%p1, %r2, 0;
	mov.b16 	%rs264, 0;
	@%p1 bra 	$L__BB0_2;
	ld.global.u8 	%rs264, [%rd3];
$L__BB0_2:
	st.shared.u8 	[%r6], %rs264;
	sub.s32 	%r133, %r124, %r2;
	setp.lt.u32 	%p2, %r133, 145;
	mov.b16 	%rs265, 0;
	@%p2 bra 	$L__BB0_4;
	ld.global.u8 	%rs265, [%rd3+144];
$L__BB0_4:
	st.shared.u8 	[%r6+144], %rs265;
	barrier.sync 	0;
	setp.lt.s32 	%p3, %r125, 1;
	shr.u32 	%r7, %r125, 1;
	sub.s32 	%r8, %r1, %r7;
	@%p3 bra 	$L__BB0_110;
	add.s32 	%r9, %r125, -1;
	and.b32  	%r10, %r125, 15;
	and.b32  	%r11, %r125, 7;
	setp.lt.u32 	%p4, %r9, 15;
	mov.f32 	%f912, 0f00000000;
	mov.b32 	%r259, 0;
	@%p4 bra 	$L__BB0_99;
	and.b32  	%r259, %r125, 2147483632;
	neg.s32 	%r223, %r259;
	add.s64 	%rd85, %rd1, 32;
	mad.lo.s32 	%r135, %r3, 160, %r1;
	sub.s32 	%r136, %r135, %r7;
	add.s32 	%r138, %r136, %r132;
	add.s32 	%r222, %r138, 31;
	mov.f32 	%f912, 0f00000000;
	bra.uni 	$L__BB0_98;
$L__BB0_7:
	and.b32  	%r227, %r125, 2147483632;
	neg.s32 	%r225, %r227;
	add.s64 	%rd86, %rd1, 32;
	mad.lo.s32 	%r146, %r3, 160, %r1;
	sub.s32 	%r147, %r146, %r7;
	add.s32 	%r149, %r147, %r132;
	add.s32 	%r224, %r149, 47;
	mov.f32 	%f857, 0f00000000;
$L__BB0_8:
	.pragma "nounroll";
	ld.global.f32 	%f208, [%rd86+-32];
	ld.shared.u8 	%rs47, [%r224+-15];
	cvt.rn.f32.u16 	%f209, %rs47;
	fma.rn.f32 	%f210, %f208, %f209, %f857;
	ld.global.f32 	%f211, [%rd86+-28];
	ld.shared.u8 	%rs48, [%r224+-14];
	cvt.rn.f32.u16 	%f212, %rs48;
	fma.rn.f32 	%f213, %f211, %f212, %f210;
	ld.global.f32 	%f214, [%rd86+-24];
	ld.shared.u8 	%rs49, [%r224+-13];
	cvt.rn.f32.u16 	%f215, %rs49;
	fma.rn.f32 	%f216, %f214, %f215, %f213;
	ld.global.f32 	%f217, [%rd86+-20];
	ld.shared.u8 	%rs50, [%r224+-12];
	cvt.rn.f32.u16 	%f218, %rs50;
	fma.rn.f32 	%f219, %f217, %f218, %f216;
	ld.global.f32 	%f220, [%rd86+-16];
	ld.shared.u8 	%rs51, [%r224+-11];
	cvt.rn.f32.u16 	%f221, %rs51;
	fma.rn.f32 	%f222, %f220, %f221, %f219;
	ld.global.f32 	%f223, [%rd86+-12];
	ld.shared.u8 	%rs52, [%r224+-10];
	cvt.rn.f32.u16 	%f224, %rs52;
	fma.rn.f32 	%f225, %f223, %f224, %f222;
	ld.global.f32 	%f226, [%rd86+-8];
	ld.shared.u8 	%rs53, [%r224+-9];
	cvt.rn.f32.u16 	%f227, %rs53;
	fma.rn.f32 	%f228, %f226, %f227, %f225;
	ld.global.f32 	%f229, [%rd86+-4];
	ld.shared.u8 	%rs54, [%r224+-8];
	cvt.rn.f32.u16 	%f230, %rs54;
	fma.rn.f32 	%f231, %f229, %f230, %f228;
	ld.global.f32 	%f232, [%rd86];
	ld.shared.u8 	%rs55, [%r224+-7];
	cvt.rn.f32.u16 	%f233, %rs55;
	fma.rn.f32 	%f234, %f232, %f233, %f231;
	ld.global.f32 	%f235, [%rd86+4];
	ld.shared.u8 	%rs56, [%r224+-6];
	cvt.rn.f32.u16 	%f236, %rs56;
	fma.rn.f32 	%f237, %f235, %f236, %f234;
	ld.global.f32 	%f238, [%rd86+8];
	ld.shared.u8 	%rs57, [%r224+-5];
	cvt.rn.f32.u16 	%f239, %rs57;
	fma.rn.f32 	%f240, %f238, %f239, %f237;
	ld.global.f32 	%f241, [%rd86+12];
	ld.shared.u8 	%rs58, [%r224+-4];
	cvt.rn.f32.u16 	%f242, %rs58;
	fma.rn.f32 	%f243, %f241, %f242, %f240;
	ld.global.f32 	%f244, [%rd86+16];
	ld.shared.u8 	%rs59, [%r224+-3];
	cvt.rn.f32.u16 	%f245, %rs59;
	fma.rn.f32 	%f246, %f244, %f245, %f243;
	ld.global.f32 	%f247, [%rd86+20];
	ld.shared.u8 	%rs60, [%r224+-2];
	cvt.rn.f32.u16 	%f248, %rs60;
	fma.rn.f32 	%f249, %f247, %f248, %f246;
	ld.global.f32 	%f250, [%rd86+24];
	ld.shared.u8 	%rs61, [%r224+-1];
	cvt.rn.f32.u16 	%f251, %rs61;
	fma.rn.f32 	%f252, %f250, %f251, %f249;
	ld.global.f32 	%f253, [%rd86+28];
	ld.shared.u8 	%rs62, [%r224];
	cvt.rn.f32.u16 	%f254, %rs62;
	fma.rn.f32 	%f857, %f253, %f254, %f252;
	add.s32 	%r225, %r225, 16;
	add.s64 	%rd86, %rd86, 64;
	add.s32 	%r224, %r224, 16;
	setp.ne.s32 	%p14, %r225, 0;
	@%p14 bra 	$L__BB0_8;
$L__BB0_9:
	setp.eq.s32 	%p15, %r10, 0;
	@%p15 bra 	$L__BB0_19;
	setp.lt.u32 	%p16, %r10, 8;
	@%p16 bra 	$L__BB0_12;
	mul.wide.u32 	%rd50, %r227, 4;
	add.s64 	%rd51, %rd1, %rd50;
	ld.global.f32 	%f256, [%rd51];
	add.s32 	%r150, %r8, %r227;
	add.s32 	%r151, %r5, %r150;
	ld.shared.u8 	%rs63, [%r151+32];
	cvt.rn.f32.u16 	%f257, %rs63;
	fma.rn.f32 	%f258, %f256, %f257, %f857;
	ld.global.f32 	%f259, [%rd51+4];
	ld.shared.u8 	%rs64, [%r151+33];
	cvt.rn.f32.u16 	%f260, %rs64;
	fma.rn.f32 	%f261, %f259, %f260, %f258;
	ld.global.f32 	%f262, [%rd51+8];
	ld.shared.u8 	%rs65, [%r151+34];
	cvt.rn.f32.u16 	%f263, %rs65;
	fma.rn.f32 	%f264, %f262, %f263, %f261;
	ld.global.f32 	%f265, [%rd51+12];
	ld.shared.u8 	%rs66, [%r151+35];
	cvt.rn.f32.u16 	%f266, %rs66;
	fma.rn.f32 	%f267, %f265, %f266, %f264;
	ld.global.f32 	%f268, [%rd51+16];
	ld.shared.u8 	%rs67, [%r151+36];
	cvt.rn.f32.u16 	%f269, %rs67;
	fma.rn.f32 	%f270, %f268, %f269, %f267;
	ld.global.f32 	%f271, [%rd51+20];
	ld.shared.u8 	%rs68, [%r151+37];
	cvt.rn.f32.u16 	%f272, %rs68;
	fma.rn.f32 	%f273, %f271, %f272, %f270;
	ld.global.f32 	%f274, [%rd51+24];
	ld.shared.u8 	%rs69, [%r151+38];
	cvt.rn.f32.u16 	%f275, %rs69;
	fma.rn.f32 	%f276, %f274, %f275, %f273;
	ld.global.f32 	%f277, [%rd51+28];
	ld.shared.u8 	%rs70, [%r151+39];
	cvt.rn.f32.u16 	%f278, %rs70;
	fma.rn.f32 	%f857, %f277, %f278, %f276;
	add.s32 	%r227, %r227, 8;
$L__BB0_12:
	setp.eq.s32 	%p17, %r11, 0;
	@%p17 bra 	$L__BB0_19;
	and.b32  	%r26, %r125, 3;
	setp.lt.u32 	%p18, %r11, 4;
	@%p18 bra 	$L__BB0_15;
	mul.wide.u32 	%rd52, %r227, 4;
	add.s64 	%rd53, %rd1, %rd52;
	ld.global.f32 	%f280, [%rd53];
	add.s32 	%r152, %r8, %r227;
	add.s32 	%r153, %r5, %r152;
	ld.shared.u8 	%rs71, [%r153+32];
	cvt.rn.f32.u16 	%f281, %rs71;
	fma.rn.f32 	%f282, %f280, %f281, %f857;
	ld.global.f32 	%f283, [%rd53+4];
	ld.shared.u8 	%rs72, [%r153+33];
	cvt.rn.f32.u16 	%f284, %rs72;
	fma.rn.f32 	%f285, %f283, %f284, %f282;
	ld.global.f32 	%f286, [%rd53+8];
	ld.shared.u8 	%rs73, [%r153+34];
	cvt.rn.f32.u16 	%f287, %rs73;
	fma.rn.f32 	%f288, %f286, %f287, %f285;
	ld.global.f32 	%f289, [%rd53+12];
	ld.shared.u8 	%rs74, [%r153+35];
	cvt.rn.f32.u16 	%f290, %rs74;
	fma.rn.f32 	%f857, %f289, %f290, %f288;
	add.s32 	%r227, %r227, 4;
$L__BB0_15:
	setp.eq.s32 	%p19, %r26, 0;
	@%p19 bra 	$L__BB0_19;
	mul.wide.u32 	%rd54, %r227, 4;
	add.s64 	%rd9, %rd1, %rd54;
	ld.global.f32 	%f291, [%rd9];
	add.s32 	%r154, %r8, %r227;
	add.s32 	%r29, %r5, %r154;
	ld.shared.u8 	%rs75, [%r29+32];
	cvt.rn.f32.u16 	%f292, %rs75;
	fma.rn.f32 	%f857, %f291, %f292, %f857;
	setp.eq.s32 	%p20, %r26, 1;
	@%p20 bra 	$L__BB0_19;
	ld.global.f32 	%f293, [%rd9+4];
	ld.shared.u8 	%rs76, [%r29+33];
	cvt.rn.f32.u16 	%f294, %rs76;
	fma.rn.f32 	%f857, %f293, %f294, %f857;
	setp.eq.s32 	%p21, %r26, 2;
	@%p21 bra 	$L__BB0_19;
	ld.global.f32 	%f295, [%rd9+8];
	ld.shared.u8 	%rs77, [%r29+34];
	cvt.rn.f32.u16 	%f296, %rs77;
	fma.rn.f32 	%f857, %f295, %f296, %f857;
$L__BB0_19:
	setp.lt.u32 	%p22, %r9, 15;
	cvt.rni.u32.f32 	%r156, %f857;
	st.global.u8 	[%rd36+32], %r156;
	mov.f32 	%f865, 0f00000000;
	mov.b32 	%r232, 0;
	@%p22 bra 	$L__BB0_22;
	and.b32  	%r232, %r125, 2147483632;
	neg.s32 	%r230, %r232;
	add.s64 	%rd87, %rd1, 32;
	mad.lo.s32 	%r157, %r3, 160, %r1;
	sub.s32 	%r158, %r157, %r7;
	add.s32 	%r160, %r158, %r132;
	add.s32 	%r229, %r160, 63;
	mov.f32 	%f865, 0f00000000;
$L__BB0_21:
	.pragma "nounroll";
	ld.global.f32 	%f300, [%rd87+-32];
	ld.shared.u8 	%rs78, [%r229+-15];
	cvt.rn.f32.u16 	%f301, %rs78;
	fma.rn.f32 	%f302, %f300, %f301, %f865;
	ld.global.f32 	%f303, [%rd87+-28];
	ld.shared.u8 	%rs79, [%r229+-14];
	cvt.rn.f32.u16 	%f304, %rs79;
	fma.rn.f32 	%f305, %f303, %f304, %f302;
	ld.global.f32 	%f306, [%rd87+-24];
	ld.shared.u8 	%rs80, [%r229+-13];
	cvt.rn.f32.u16 	%f307, %rs80;
	fma.rn.f32 	%f308, %f306, %f307, %f305;
	ld.global.f32 	%f309, [%rd87+-20];
	ld.shared.u8 	%rs81, [%r229+-12];
	cvt.rn.f32.u16 	%f310, %rs81;
	fma.rn.f32 	%f311, %f309, %f310, %f308;
	ld.global.f32 	%f312, [%rd87+-16];
	ld.shared.u8 	%rs82, [%r229+-11];
	cvt.rn.f32.u16 	%f313, %rs82;
	fma.rn.f32 	%f314, %f312, %f313, %f311;
	ld.global.f32 	%f315, [%rd87+-12];
	ld.shared.u8 	%rs83, [%r229+-10];
	cvt.rn.f32.u16 	%f316, %rs83;
	fma.rn.f32 	%f317, %f315, %f316, %f314;
	ld.global.f32 	%f318, [%rd87+-8];
	ld.shared.u8 	%rs84, [%r229+-9];
	cvt.rn.f32.u16 	%f319, %rs84;
	fma.rn.f32 	%f320, %f318, %f319, %f317;
	ld.global.f32 	%f321, [%rd87+-4];
	ld.shared.u8 	%rs85, [%r229+-8];
	cvt.rn.f32.u16 	%f322, %rs85;
	fma.rn.f32 	%f323, %f321, %f322, %f320;
	ld.global.f32 	%f324, [%rd87];
	ld.shared.u8 	%rs86, [%r229+-7];
	cvt.rn.f32.u16 	%f325, %rs86;
	fma.rn.f32 	%f326, %f324, %f325, %f323;
	ld.global.f32 	%f327, [%rd87+4];
	ld.shared.u8 	%rs87, [%r229+-6];
	cvt.rn.f32.u16 	%f328, %rs87;
	fma.rn.f32 	%f329, %f327, %f328, %f326;
	ld.global.f32 	%f330, [%rd87+8];
	ld.shared.u8 	%rs88, [%r229+-5];
	cvt.rn.f32.u16 	%f331, %rs88;
	fma.rn.f32 	%f332, %f330, %f331, %f329;
	ld.global.f32 	%f333, [%rd87+12];
	ld.shared.u8 	%rs89, [%r229+-4];
	cvt.rn.f32.u16 	%f334, %rs89;
	fma.rn.f32 	%f335, %f333, %f334, %f332;
	ld.global.f32 	%f336, [%rd87+16];
	ld.shared.u8 	%rs90, [%r229+-3];
	cvt.rn.f32.u16 	%f337, %rs90;
	fma.rn.f32 	%f338, %f336, %f337, %f335;
	ld.global.f32 	%f339, [%rd87+20];
	ld.shared.u8 	%rs91, [%r229+-2];
	cvt.rn.f32.u16 	%f340, %rs91;
	fma.rn.f32 	%f341, %f339, %f340, %f338;
	ld.global.f32 	%f342, [%rd87+24];
	ld.shared.u8 	%rs92, [%r229+-1];
	cvt.rn.f32.u16 	%f343, %rs92;
	fma.rn.f32 	%f344, %f342, %f343, %f341;
	ld.global.f32 	%f345, [%rd87+28];
	ld.shared.u8 	%rs93, [%r229];
	cvt.rn.f32.u16 	%f346, %rs93;
	fma.rn.f32 	%f865, %f345, %f346, %f344;
	add.s32 	%r230, %r230, 16;
	add.s64 	%rd87, %rd87, 64;
	add.s32 	%r229, %r229, 16;
	setp.ne.s32 	%p23, %r230, 0;
	@%p23 bra 	$L__BB0_21;
$L__BB0_22:
	setp.eq.s32 	%p24, %r10, 0;
	@%p24 bra 	$L__BB0_32;
	setp.lt.u32 	%p25, %r10, 8;
	@%p25 bra 	$L__BB0_25;
	mul.wide.u32 	%rd55, %r232, 4;
	add.s64 	%rd56, %rd1, %rd55;
	ld.global.f32 	%f348, [%rd56];
	add.s32 	%r161, %r8, %r232;
	add.s32 	%r162, %r5, %r161;
	ld.shared.u8 	%rs94, [%r162+48];
	cvt.rn.f32.u16 	%f349, %rs94;
	fma.rn.f32 	%f350, %f348, %f349, %f865;
	ld.global.f32 	%f351, [%rd56+4];
	ld.shared.u8 	%rs95, [%r162+49];
	cvt.rn.f32.u16 	%f352, %rs95;
	fma.rn.f32 	%f353, %f351, %f352, %f350;
	ld.global.f32 	%f354, [%rd56+8];
	ld.shared.u8 	%rs96, [%r162+50];
	cvt.rn.f32.u16 	%f355, %rs96;
	fma.rn.f32 	%f356, %f354, %f355, %f353;
	ld.global.f32 	%f357, [%rd56+12];
	ld.shared.u8 	%rs97, [%r162+51];
	cvt.rn.f32.u16 	%f358, %rs97;
	fma.rn.f32 	%f359, %f357, %f358, %f356;
	ld.global.f32 	%f360, [%rd56+16];
	ld.shared.u8 	%rs98, [%r162+52];
	cvt.rn.f32.u16 	%f361, %rs98;
	fma.rn.f32 	%f362, %f360, %f361, %f359;
	ld.global.f32 	%f363, [%rd56+20];
	ld.shared.u8 	%rs99, [%r162+53];
	cvt.rn.f32.u16 	%f364, %rs99;
	fma.rn.f32 	%f365, %f363, %f364, %f362;
	ld.global.f32 	%f366, [%rd56+24];
	ld.shared.u8 	%rs100, [%r162+54];
	cvt.rn.f32.u16 	%f367, %rs100;
	fma.rn.f32 	%f368, %f366, %f367, %f365;
	ld.global.f32 	%f369, [%rd56+28];
	ld.shared.u8 	%rs101, [%r162+55];
	cvt.rn.f32.u16 	%f370, %rs101;
	fma.rn.f32 	%f865, %f369, %f370, %f368;
	add.s32 	%r232, %r232, 8;
$L__BB0_25:
	setp.eq.s32 	%p26, %r11, 0;
	@%p26 bra 	$L__BB0_32;
	and.b32  	%r40, %r125, 3;
	setp.lt.u32 	%p27, %r11, 4;
	@%p27 bra 	$L__BB0_28;
	mul.wide.u32 	%rd57, %r232, 4;
	add.s64 	%rd58, %rd1, %rd57;
	ld.global.f32 	%f372, [%rd58];
	add.s32 	%r163, %r8, %r232;
	add.s32 	%r164, %r5, %r163;
	ld.shared.u8 	%rs102, [%r164+48];
	cvt.rn.f32.u16 	%f373, %rs102;
	fma.rn.f32 	%f374, %f372, %f373, %f865;
	ld.global.f32 	%f375, [%rd58+4];
	ld.shared.u8 	%rs103, [%r164+49];
	cvt.rn.f32.u16 	%f376, %rs103;
	fma.rn.f32 	%f377, %f375, %f376, %f374;
	ld.global.f32 	%f378, [%rd58+8];
	ld.shared.u8 	%rs104, [%r164+50];
	cvt.rn.f32.u16 	%f379, %rs104;
	fma.rn.f32 	%f380, %f378, %f379, %f377;
	ld.global.f32 	%f381, [%rd58+12];
	ld.shared.u8 	%rs105, [%r164+51];
	cvt.rn.f32.u16 	%f382, %rs105;
	fma.rn.f32 	%f865, %f381, %f382, %f380;
	add.s32 	%r232, %r232, 4;
$L__BB0_28:
	setp.eq.s32 	%p28, %r40, 0;
	@%p28 bra 	$L__BB0_32;
	mul.wide.u32 	%rd59, %r232, 4;
	add.s64 	%rd13, %rd1, %rd59;
	ld.global.f32 	%f383, [%rd13];
	add.s32 	%r165, %r8, %r232;
	add.s32 	%r43, %r5, %r165;
	ld.shared.u8 	%rs106, [%r43+48];
	cvt.rn.f32.u16 	%f384, %rs106;
	fma.rn.f32 	%f865, %f383, %f384, %f865;
	setp.eq.s32 	%p29, %r40, 1;
	@%p29 bra 	$L__BB0_32;
	ld.global.f32 	%f385, [%rd13+4];
	ld.shared.u8 	%rs107, [%r43+49];
	cvt.rn.f32.u16 	%f386, %rs107;
	fma.rn.f32 	%f865, %f385, %f386, %f865;
	setp.eq.s32 	%p30, %r40, 2;
	@%p30 bra 	$L__BB0_32;
	ld.global.f32 	%f387, [%rd13+8];
	ld.shared.u8 	%rs108, [%r43+50];
	cvt.rn.f32.u16 	%f388, %rs108;
	fma.rn.f32 	%f865, %f387, %f388, %f865;
$L__BB0_32:
	setp.lt.u32 	%p31, %r9, 15;
	cvt.rni.u32.f32 	%r167, %f865;
	st.global.u8 	[%rd36+48], %r167;
	mov.f32 	%f873, 0f00000000;
	mov.b32 	%r237, 0;
	@%p31 bra 	$L__BB0_35;
	and.b32  	%r237, %r125, 2147483632;
	neg.s32 	%r235, %r237;
	add.s64 	%rd88, %rd1, 32;
	mad.lo.s32 	%r168, %r3, 160, %r1;
	sub.s32 	%r169, %r168, %r7;
	add.s32 	%r171, %r169, %r132;
	add.s32 	%r234, %r171, 79;
	mov.f32 	%f873, 0f00000000;
$L__BB0_34:
	.pragma "nounroll";
	ld.global.f32 	%f392, [%rd88+-32];
	ld.shared.u8 	%rs109, [%r234+-15];
	cvt.rn.f32.u16 	%f393, %rs109;
	fma.rn.f32 	%f394, %f392, %f393, %f873;
	ld.global.f32 	%f395, [%rd88+-28];
	ld.shared.u8 	%rs110, [%r234+-14];
	cvt.rn.f32.u16 	%f396, %rs110;
	fma.rn.f32 	%f397, %f395, %f396, %f394;
	ld.global.f32 	%f398, [%rd88+-24];
	ld.shared.u8 	%rs111, [%r234+-13];
	cvt.rn.f32.u16 	%f399, %rs111;
	fma.rn.f32 	%f400, %f398, %f399, %f397;
	ld.global.f32 	%f401, [%rd88+-20];
	ld.shared.u8 	%rs112, [%r234+-12];
	cvt.rn.f32.u16 	%f402, %rs112;
	fma.rn.f32 	%f403, %f401, %f402, %f400;
	ld.global.f32 	%f404, [%rd88+-16];
	ld.shared.u8 	%rs113, [%r234+-11];
	cvt.rn.f32.u16 	%f405, %rs113;
	fma.rn.f32 	%f406, %f404, %f405, %f403;
	ld.global.f32 	%f407, [%rd88+-12];
	ld.shared.u8 	%rs114, [%r234+-10];
	cvt.rn.f32.u16 	%f408, %rs114;
	fma.rn.f32 	%f409, %f407, %f408, %f406;
	ld.global.f32 	%f410, [%rd88+-8];
	ld.shared.u8 	%rs115, [%r234+-9];
	cvt.rn.f32.u16 	%f411, %rs115;
	fma.rn.f32 	%f412, %f410, %f411, %f409;
	ld.global.f32 	%f413, [%rd88+-4];
	ld.shared.u8 	%rs116, [%r234+-8];
	cvt.rn.f32.u16 	%f414, %rs116;
	fma.rn.f32 	%f415, %f413, %f414, %f412;
	ld.global.f32 	%f416, [%rd88];
	ld.shared.u8 	%rs117, [%r234+-7];
	cvt.rn.f32.u16 	%f417, %rs117;
	fma.rn.f32 	%f418, %f416, %f417, %f415;
	ld.global.f32 	%f419, [%rd88+4];
	ld.shared.u8 	%rs118, [%r234+-6];
	cvt.rn.f32.u16 	%f420, %rs118;
	fma.rn.f32 	%f421, %f419, %f420, %f418;
	ld.global.f32 	%f422, [%rd88+8];
	ld.shared.u8 	%rs119, [%r234+-5];
	cvt.rn.f32.u16 	%f423, %rs119;
	fma.rn.f32 	%f424, %f422, %f423, %f421;
	ld.global.f32 	%f425, [%rd88+12];
	ld.shared.u8 	%rs120, [%r234+-4];
	cvt.rn.f32.u16 	%f426, %rs120;
	fma.rn.f32 	%f427, %f425, %f426, %f424;
	ld.global.f32 	%f428, [%rd88+16];
	ld.shared.u8 	%rs121, [%r234+-3];
	cvt.rn.f32.u16 	%f429, %rs121;
	fma.rn.f32 	%f430, %f428, %f429, %f427;
	ld.global.f32 	%f431, [%rd88+20];
	ld.shared.u8 	%rs122, [%r234+-2];
	cvt.rn.f32.u16 	%f432, %rs122;
	fma.rn.f32 	%f433, %f431, %f432, %f430;
	ld.global.f32 	%f434, [%rd88+24];
	ld.shared.u8 	%rs123, [%r234+-1];
	cvt.rn.f32.u16 	%f435, %rs123;
	fma.rn.f32 	%f436, %f434, %f435, %f433;
	ld.global.f32 	%f437, [%rd88+28];
	ld.shared.u8 	%rs124, [%r234];
	cvt.rn.f32.u16 	%f438, %rs124;
	fma.rn.f32 	%f873, %f437, %f438, %f436;
	add.s32 	%r235, %r235, 16;
	add.s64 	%rd88, %rd88, 64;
	add.s32 	%r234, %r234, 16;
	setp.ne.s32 	%p32, %r235, 0;
	@%p32 bra 	$L__BB0_34;
$L__BB0_35:
	setp.eq.s32 	%p33, %r10, 0;
	@%p33 bra 	$L__BB0_45;
	setp.lt.u32 	%p34, %r10, 8;
	@%p34 bra 	$L__BB0_38;
	mul.wide.u32 	%rd60, %r237, 4;
	add.s64 	%rd61, %rd1, %rd60;
	ld.global.f32 	%f440, [%rd61];
	add.s32 	%r172, %r8, %r237;
	add.s32 	%r173, %r5, %r172;
	ld.shared.u8 	%rs125, [%r173+64];
	cvt.rn.f32.u16 	%f441, %rs125;
	fma.rn.f32 	%f442, %f440, %f441, %f873;
	ld.global.f32 	%f443, [%rd61+4];
	ld.shared.u8 	%rs126, [%r173+65];
	cvt.rn.f32.u16 	%f444, %rs126;
	fma.rn.f32 	%f445, %f443, %f444, %f442;
	ld.global.f32 	%f446, [%rd61+8];
	ld.shared.u8 	%rs127, [%r173+66];
	cvt.rn.f32.u16 	%f447, %rs127;
	fma.rn.f32 	%f448, %f446, %f447, %f445;
	ld.global.f32 	%f449, [%rd61+12];
	ld.shared.u8 	%rs128, [%r173+67];
	cvt.rn.f32.u16 	%f450, %rs128;
	fma.rn.f32 	%f451, %f449, %f450, %f448;
	ld.global.f32 	%f452, [%rd61+16];
	ld.shared.u8 	%rs129, [%r173+68];
	cvt.rn.f32.u16 	%f453, %rs129;
	fma.rn.f32 	%f454, %f452, %f453, %f451;
	ld.global.f32 	%f455, [%rd61+20];
	ld.shared.u8 	%rs130, [%r173+69];
	cvt.rn.f32.u16 	%f456, %rs130;
	fma.rn.f32 	%f457, %f455, %f456, %f454;
	ld.global.f32 	%f458, [%rd61+24];
	ld.shared.u8 	%rs131, [%r173+70];
	cvt.rn.f32.u16 	%f459, %rs131;
	fma.rn.f32 	%f460, %f458, %f459, %f457;
	ld.global.f32 	%f461, [%rd61+28];
	ld.shared.u8 	%rs132, [%r173+71];
	cvt.rn.f32.u16 	%f462, %rs132;
	fma.rn.f32 	%f873, %f461, %f462, %f460;
	add.s32 	%r237, %r237, 8;
$L__BB0_38:
	setp.eq.s32 	%p35, %r11, 0;
	@%p35 bra 	$L__BB0_45;
	and.b32  	%r54, %r125, 3;
	setp.lt.u32 	%p36, %r11, 4;
	@%p36 bra 	$L__BB0_41;
	mul.wide.u32 	%rd62, %r237, 4;
	add.s64 	%rd63, %rd1, %rd62;
	ld.global.f32 	%f464, [%rd63];
	add.s32 	%r174, %r8, %r237;
	add.s32 	%r175, %r5, %r174;
	ld.shared.u8 	%rs133, [%r175+64];
	cvt.rn.f32.u16 	%f465, %rs133;
	fma.rn.f32 	%f466, %f464, %f465, %f873;
	ld.global.f32 	%f467, [%rd63+4];
	ld.shared.u8 	%rs134, [%r175+65];
	cvt.rn.f32.u16 	%f468, %rs134;
	fma.rn.f32 	%f469, %f467, %f468, %f466;
	ld.global.f32 	%f470, [%rd63+8];
	ld.shared.u8 	%rs135, [%r175+66];
	cvt.rn.f32.u16 	%f471, %rs135;
	fma.rn.f32 	%f472, %f470, %f471, %f469;
	ld.global.f32 	%f473, [%rd63+12];
	ld.shared.u8 	%rs136, [%r175+67];
	cvt.rn.f32.u16 	%f474, %rs136;
	fma.rn.f32 	%f873, %f473, %f474, %f472;
	add.s32 	%r237, %r237, 4;
$L__BB0_41:
	setp.eq.s32 	%p37, %r54, 0;
	@%p37 bra 	$L__BB0_45;
	mul.wide.u32 	%rd64, %r237, 4;
	add.s64 	%rd17, %rd1, %rd64;
	ld.global.f32 	%f475, [%rd17];
	add.s32 	%r176, %r8, %r237;
	add.s32 	%r57, %r5, %r176;
	ld.shared.u8 	%rs137, [%r57+64];
	cvt.rn.f32.u16 	%f476, %rs137;
	fma.rn.f32 	%f873, %f475, %f476, %f873;
	setp.eq.s32 	%p38, %r54, 1;
	@%p38 bra 	$L__BB0_45;
	ld.global.f32 	%f477, [%rd17+4];
	ld.shared.u8 	%rs138, [%r57+65];
	cvt.rn.f32.u16 	%f478, %rs138;
	fma.rn.f32 	%f873, %f477, %f478, %f873;
	setp.eq.s32 	%p39, %r54, 2;
	@%p39 bra 	$L__BB0_45;
	ld.global.f32 	%f479, [%rd17+8];
	ld.shared.u8 	%rs139, [%r57+66];
	cvt.rn.f32.u16 	%f480, %rs139;
	fma.rn.f32 	%f873, %f479, %f480, %f873;
$L__BB0_45:
	setp.lt.u32 	%p40, %r9, 15;
	cvt.rni.u32.f32 	%r178, %f873;
	st.global.u8 	[%rd36+64], %r178;
	mov.f32 	%f881, 0f00000000;
	mov.b32 	%r242, 0;
	@%p40 bra 	$L__BB0_48;
	and.b32  	%r242, %r125, 2147483632;
	neg.s32 	%r240, %r242;
	add.s64 	%rd89, %rd1, 32;
	mad.lo.s32 	%r179, %r3, 160, %r1;
	sub.s32 	%r180, %r179, %r7;
	add.s32 	%r182, %r180, %r132;
	add.s32 	%r239, %r182, 95;
	mov.f32 	%f881, 0f00000000;
$L__BB0_47:
	.pragma "nounroll";
	ld.global.f32 	%f484, [%rd89+-32];
	ld.shared.u8 	%rs140, [%r239+-15];
	cvt.rn.f32.u16 	%f485, %rs140;
	fma.rn.f32 	%f486, %f484, %f485, %f881;
	ld.global.f32 	%f487, [%rd89+-28];
	ld.shared.u8 	%rs141, [%r239+-14];
	cvt.rn.f32.u16 	%f488, %rs141;
	fma.rn.f32 	%f489, %f487, %f488, %f486;
	ld.global.f32 	%f490, [%rd89+-24];
	ld.shared.u8 	%rs142, [%r239+-13];
	cvt.rn.f32.u16 	%f491, %rs142;
	fma.rn.f32 	%f492, %f490, %f491, %f489;
	ld.global.f32 	%f493, [%rd89+-20];
	ld.shared.u8 	%rs143, [%r239+-12];
	cvt.rn.f32.u16 	%f494, %rs143;
	fma.rn.f32 	%f495, %f493, %f494, %f492;
	ld.global.f32 	%f496, [%rd89+-16];
	ld.shared.u8 	%rs144, [%r239+-11];
	cvt.rn.f32.u16 	%f497, %rs144;
	fma.rn.f32 	%f498, %f496, %f497, %f495;
	ld.global.f32 	%f499, [%rd89+-12];
	ld.shared.u8 	%rs145, [%r239+-10];
	cvt.rn.f32.u16 	%f500, %rs145;
	fma.rn.f32 	%f501, %f499, %f500, %f498;
	ld.global.f32 	%f502, [%rd89+-8];
	ld.shared.u8 	%rs146, [%r239+-9];
	cvt.rn.f32.u16 	%f503, %rs146;
	fma.rn.f32 	%f504, %f502, %f503, %f501;
	ld.global.f32 	%f505, [%rd89+-4];
	ld.shared.u8 	%rs147, [%r239+-8];
	cvt.rn.f32.u16 	%f506, %rs147;
	fma.rn.f32 	%f507, %f505, %f506, %f504;
	ld.global.f32 	%f508, [%rd89];
	ld.shared.u8 	%rs148, [%r239+-7];
	cvt.rn.f32.u16 	%f509, %rs148;
	fma.rn.f32 	%f510, %f508, %f509, %f507;
	ld.global.f32 	%f511, [%rd89+4];
	ld.shared.u8 	%rs149, [%r239+-6];
	cvt.rn.f32.u16 	%f512, %rs149;
	fma.rn.f32 	%f513, %f511, %f512, %f510;
	ld.global.f32 	%f514, [%rd89+8];
	ld.shared.u8 	%rs150, [%r239+-5];
	cvt.rn.f32.u16 	%f515, %rs150;
	fma.rn.f32 	%f516, %f514, %f515, %f513;
	ld.global.f32 	%f517, [%rd89+12];
	ld.shared.u8 	%rs151, [%r239+-4];
	cvt.rn.f32.u16 	%f518, %rs151;
	fma.rn.f32 	%f519, %f517, %f518, %f516;
	ld.global.f32 	%f520, [%rd89+16];
	ld.shared.u8 	%rs152, [%r239+-3];
	cvt.rn.f32.u16 	%f521, %rs152;
	fma.rn.f32 	%f522, %f520, %f521, %f519;
	ld.global.f32 	%f523, [%rd89+20];
	ld.shared.u8 	%rs153, [%r239+-2];
	cvt.rn.f32.u16 	%f524, %rs153;
	fma.rn.f32 	%f525, %f523, %f524, %f522;
	ld.global.f32 	%f526, [%rd89+24];
	ld.shared.u8 	%rs154, [%r239+-1];
	cvt.rn.f32.u16 	%f527, %rs154;
	fma.rn.f32 	%f528, %f526, %f527, %f525;
	ld.global.f32 	%f529, [%rd89+28];
	ld.shared.u8 	%rs155, [%r239];
	cvt.rn.f32.u16 	%f530, %rs155;
	fma.rn.f32 	%f881, %f529, %f530, %f528;
	add.s32 	%r240, %r240, 16;
	add.s64 	%rd89, %rd89, 64;
	add.s32 	%r239, %r239, 16;
	setp.ne.s32 	%p41, %r240, 0;
	@%p41 bra 	$L__BB0_47;
$L__BB0_48:
	setp.eq.s32 	%p42, %r10, 0;
	@%p42 bra 	$L__BB0_58;
	setp.lt.u32 	%p43, %r10, 8;
	@%p43 bra 	$L__BB0_51;
	mul.wide.u32 	%rd65, %r242, 4;
	add.s64 	%rd66, %rd1, %rd65;
	ld.global.f32 	%f532, [%rd66];
	add.s32 	%r183, %r8, %r242;
	add.s32 	%r184, %r5, %r183;
	ld.shared.u8 	%rs156, [%r184+80];
	cvt.rn.f32.u16 	%f533, %rs156;
	fma.rn.f32 	%f534, %f532, %f533, %f881;
	ld.global.f32 	%f535, [%rd66+4];
	ld.shared.u8 	%rs157, [%r184+81];
	cvt.rn.f32.u16 	%f536, %rs157;
	fma.rn.f32 	%f537, %f535, %f536, %f534;
	ld.global.f32 	%f538, [%rd66+8];
	ld.shared.u8 	%rs158, [%r184+82];
	cvt.rn.f32.u16 	%f539, %rs158;
	fma.rn.f32 	%f540, %f538, %f539, %f537;
	ld.global.f32 	%f541, [%rd66+12];
	ld.shared.u8 	%rs159, [%r184+83];
	cvt.rn.f32.u16 	%f542, %rs159;
	fma.rn.f32 	%f543, %f541, %f542, %f540;
	ld.global.f32 	%f544, [%rd66+16];
	ld.shared.u8 	%rs160, [%r184+84];
	cvt.rn.f32.u16 	%f545, %rs160;
	fma.rn.f32 	%f546, %f544, %f545, %f543;
	ld.global.f32 	%f547, [%rd66+20];
	ld.shared.u8 	%rs161, [%r184+85];
	cvt.rn.f32.u16 	%f548, %rs161;
	fma.rn.f32 	%f549, %f547, %f548, %f546;
	ld.global.f32 	%f550, [%rd66+24];
	ld.shared.u8 	%rs162, [%r184+86];
	cvt.rn.f32.u16 	%f551, %rs162;
	fma.rn.f32 	%f552, %f550, %f551, %f549;
	ld.global.f32 	%f553, [%rd66+28];
	ld.shared.u8 	%rs163, [%r184+87];
	cvt.rn.f32.u16 	%f554, %rs163;
	fma.rn.f32 	%f881, %f553, %f554, %f552;
	add.s32 	%r242, %r242, 8;
$L__BB0_51:
	setp.eq.s32 	%p44, %r11, 0;
	@%p44 bra 	$L__BB0_58;
	and.b32  	%r68, %r125, 3;
	setp.lt.u32 	%p45, %r11, 4;
	@%p45 bra 	$L__BB0_54;
	mul.wide.u32 	%rd67, %r242, 4;
	add.s64 	%rd68, %rd1, %rd67;
	ld.global.f32 	%f556, [%rd68];
	add.s32 	%r185, %r8, %r242;
	add.s32 	%r186, %r5, %r185;
	ld.shared.u8 	%rs164, [%r186+80];
	cvt.rn.f32.u16 	%f557, %rs164;
	fma.rn.f32 	%f558, %f556, %f557, %f881;
	ld.global.f32 	%f559, [%rd68+4];
	ld.shared.u8 	%rs165, [%r186+81];
	cvt.rn.f32.u16 	%f560, %rs165;
	fma.rn.f32 	%f561, %f559, %f560, %f558;
	ld.global.f32 	%f562, [%rd68+8];
	ld.shared.u8 	%rs166, [%r186+82];
	cvt.rn.f32.u16 	%f563, %rs166;
	fma.rn.f32 	%f564, %f562, %f563, %f561;
	ld.global.f32 	%f565, [%rd68+12];
	ld.shared.u8 	%rs167, [%r186+83];
	cvt.rn.f32.u16 	%f566, %rs167;
	fma.rn.f32 	%f881, %f565, %f566, %f564;
	add.s32 	%r242, %r242, 4;
$L__BB0_54:
	setp.eq.s32 	%p46, %r68, 0;
	@%p46 bra 	$L__BB0_58;
	mul.wide.u32 	%rd69, %r242, 4;
	add.s64 	%rd21, %rd1, %rd69;
	ld.global.f32 	%f567, [%rd21];
	add.s32 	%r187, %r8, %r242;
	add.s32 	%r71, %r5, %r187;
	ld.shared.u8 	%rs168, [%r71+80];
	cvt.rn.f32.u16 	%f568, %rs168;
	fma.rn.f32 	%f881, %f567, %f568, %f881;
	setp.eq.s32 	%p47, %r68, 1;
	@%p47 bra 	$L__BB0_58;
	ld.global.f32 	%f569, [%rd21+4];
	ld.shared.u8 	%rs169, [%r71+81];
	cvt.rn.f32.u16 	%f570, %rs169;
	fma.rn.f32 	%f881, %f569, %f570, %f881;
	setp.eq.s32 	%p48, %r68, 2;
	@%p48 bra 	$L__BB0_58;
	ld.global.f32 	%f571, [%rd21+8];
	ld.shared.u8 	%rs170, [%r71+82];
	cvt.rn.f32.u16 	%f572, %rs170;
	fma.rn.f32 	%f881, %f571, %f572, %f881;
$L__BB0_58:
	setp.lt.u32 	%p49, %r9, 15;
	cvt.rni.u32.f32 	%r189, %f881;
	st.global.u8 	[%rd36+80], %r189;
	mov.f32 	%f889, 0f00000000;
	mov.b32 	%r247, 0;
	@%p49 bra 	$L__BB0_61;
	and.b32  	%r247, %r125, 2147483632;
	neg.s32 	%r245, %r247;
	add.s64 	%rd90, %rd1, 32;
	mad.lo.s32 	%r190, %r3, 160, %r1;
	sub.s32 	%r191, %r190, %r7;
	add.s32 	%r193, %r191, %r132;
	add.s32 	%r244, %r193, 111;
	mov.f32 	%f889, 0f00000000;
$L__BB0_60:
	.pragma "nounroll";
	ld.global.f32 	%f576, [%rd90+-32];
	ld.shared.u8 	%rs171, [%r244+-15];
	cvt.rn.f32.u16 	%f577, %rs171;
	fma.rn.f32 	%f578, %f576, %f577, %f889;
	ld.global.f32 	%f579, [%rd90+-28];
	ld.shared.u8 	%rs172, [%r244+-14];
	cvt.rn.f32.u16 	%f580, %rs172;
	fma.rn.f32 	%f581, %f579, %f580, %f578;
	ld.global.f32 	%f582, [%rd90+-24];
	ld.shared.u8 	%rs173, [%r244+-13];
	cvt.rn.f32.u16 	%f583, %rs173;
	fma.rn.f32 	%f584, %f582, %f583, %f581;
	ld.global.f32 	%f585, [%rd90+-20];
	ld.shared.u8 	%rs174, [%r244+-12];
	cvt.rn.f32.u16 	%f586, %rs174;
	fma.rn.f32 	%f587, %f585, %f586, %f584;
	ld.global.f32 	%f588, [%rd90+-16];
	ld.shared.u8 	%rs175, [%r244+-11];
	cvt.rn.f32.u16 	%f589, %rs175;
	fma.rn.f32 	%f590, %f588, %f589, %f587;
	ld.global.f32 	%f591, [%rd90+-12];
	ld.shared.u8 	%rs176, [%r244+-10];
	cvt.rn.f32.u16 	%f592, %rs176;
	fma.rn.f32 	%f593, %f591, %f592, %f590;
	ld.global.f32 	%f594, [%rd90+-8];
	ld.shared.u8 	%rs177, [%r244+-9];
	cvt.rn.f32.u16 	%f595, %rs177;
	fma.rn.f32 	%f596, %f594, %f595, %f593;
	ld.global.f32 	%f597, [%rd90+-4];
	ld.shared.u8 	%rs178, [%r244+-8];
	cvt.rn.f32.u16 	%f598, %rs178;
	fma.rn.f32 	%f599, %f597, %f598, %f596;
	ld.global.f32 	%f600, [%rd90];
	ld.shared.u8 	%rs179, [%r244+-7];
	cvt.rn.f32.u16 	%f601, %rs179;
	fma.rn.f32 	%f602, %f600, %f601, %f599;
	ld.global.f32 	%f603, [%rd90+4];
	ld.shared.u8 	%rs180, [%r244+-6];
	cvt.rn.f32.u16 	%f604, %rs180;
	fma.rn.f32 	%f605, %f603, %f604, %f602;
	ld.global.f32 	%f606, [%rd90+8];
	ld.shared.u8 	%rs181, [%r244+-5];
	cvt.rn.f32.u16 	%f607, %rs181;
	fma.rn.f32 	%f608, %f606, %f607, %f605;
	ld.global.f32 	%f609, [%rd90+12];
	ld.shared.u8 	%rs182, [%r244+-4];
	cvt.rn.f32.u16 	%f610, %rs182;
	fma.rn.f32 	%f611, %f609, %f610, %f608;
	ld.global.f32 	%f612, [%rd90+16];
	ld.shared.u8 	%rs183, [%r244+-3];
	cvt.rn.f32.u16 	%f613, %rs183;
	fma.rn.f32 	%f614, %f612, %f613, %f611;
	ld.global.f32 	%f615, [%rd90+20];
	ld.shared.u8 	%rs184, [%r244+-2];
	cvt.rn.f32.u16 	%f616, %rs184;
	fma.rn.f32 	%f617, %f615, %f616, %f614;
	ld.global.f32 	%f618, [%rd90+24];
	ld.shared.u8 	%rs185, [%r244+-1];
	cvt.rn.f32.u16 	%f619, %rs185;
	fma.rn.f32 	%f620, %f618, %f619, %f617;
	ld.global.f32 	%f621, [%rd90+28];
	ld.shared.u8 	%rs186, [%r244];
	cvt.rn.f32.u16 	%f622, %rs186;
	fma.rn.f32 	%f889, %f621, %f622, %f620;
	add.s32 	%r245, %r245, 16;
	add.s64 	%rd90, %rd90, 64;
	add.s32 	%r244, %r244, 16;
	setp.ne.s32 	%p50, %r245, 0;
	@%p50 bra 	$L__BB0_60;
$L__BB0_61:
	setp.eq.s32 	%p51, %r10, 0;
	@%p51 bra 	$L__BB0_71;
	setp.lt.u32 	%p52, %r10, 8;
	@%p52 bra 	$L__BB0_64;
	mul.wide.u32 	%rd70, %r247, 4;
	add.s64 	%rd71, %rd1, %rd70;
	ld.global.f32 	%f624, [%rd71];
	add.s32 	%r194, %r8, %r247;
	add.s32 	%r195, %r5, %r194;
	ld.shared.u8 	%rs187, [%r195+96];
	cvt.rn.f32.u16 	%f625, %rs187;
	fma.rn.f32 	%f626, %f624, %f625, %f889;
	ld.global.f32 	%f627, [%rd71+4];
	ld.shared.u8 	%rs188, [%r195+97];
	cvt.rn.f32.u16 	%f628, %rs188;
	fma.rn.f32 	%f629, %f627, %f628, %f626;
	ld.global.f32 	%f630, [%rd71+8];
	ld.shared.u8 	%rs189, [%r195+98];
	cvt.rn.f32.u16 	%f631, %rs189;
	fma.rn.f32 	%f632, %f630, %f631, %f629;
	ld.global.f32 	%f633, [%rd71+12];
	ld.shared.u8 	%rs190, [%r195+99];
	cvt.rn.f32.u16 	%f634, %rs190;
	fma.rn.f32 	%f635, %f633, %f634, %f632;
	ld.global.f32 	%f636, [%rd71+16];
	ld.shared.u8 	%rs191, [%r195+100];
	cvt.rn.f32.u16 	%f637, %rs191;
	fma.rn.f32 	%f638, %f636, %f637, %f635;
	ld.global.f32 	%f639, [%rd71+20];
	ld.shared.u8 	%rs192, [%r195+101];
	cvt.rn.f32.u16 	%f640, %rs192;
	fma.rn.f32 	%f641, %f639, %f640, %f638;
	ld.global.f32 	%f642, [%rd71+24];
	ld.shared.u8 	%rs193, [%r195+102];
	cvt.rn.f32.u16 	%f643, %rs193;
	fma.rn.f32 	%f644, %f642, %f643, %f641;
	ld.global.f32 	%f645, [%rd71+28];
	ld.shared.u8 	%rs194, [%r195+103];
	cvt.rn.f32.u16 	%f646, %rs194;
	fma.rn.f32 	%f889, %f645, %f646, %f644;
	add.s32 	%r247, %r247, 8;
$L__BB0_64:
	setp.eq.s32 	%p53, %r11, 0;
	@%p53 bra 	$L__BB0_71;
	and.b32  	%r82, %r125, 3;
	setp.lt.u32 	%p54, %r11, 4;
	@%p54 bra 	$L__BB0_67;
	mul.wide.u32 	%rd72, %r247, 4;
	add.s64 	%rd73, %rd1, %rd72;
	ld.global.f32 	%f648, [%rd73];
	add.s32 	%r196, %r8, %r247;
	add.s32 	%r197, %r5, %r196;
	ld.shared.u8 	%rs195, [%r197+96];
	cvt.rn.f32.u16 	%f649, %rs195;
	fma.rn.f32 	%f650, %f648, %f649, %f889;
	ld.global.f32 	%f651, [%rd73+4];
	ld.shared.u8 	%rs196, [%r197+97];
	cvt.rn.f32.u16 	%f652, %rs196;
	fma.rn.f32 	%f653, %f651, %f652, %f650;
	ld.global.f32 	%f654, [%rd73+8];
	ld.shared.u8 	%rs197, [%r197+98];
	cvt.rn.f32.u16 	%f655, %rs197;
	fma.rn.f32 	%f656, %f654, %f655, %f653;
	ld.global.f32 	%f657, [%rd73+12];
	ld.shared.u8 	%rs198, [%r197+99];
	cvt.rn.f32.u16 	%f658, %rs198;
	fma.rn.f32 	%f889, %f657, %f658, %f656;
	add.s32 	%r247, %r247, 4;
$L__BB0_67:
	setp.eq.s32 	%p55, %r82, 0;
	@%p55 bra 	$L__BB0_71;
	mul.wide.u32 	%rd74, %r247, 4;
	add.s64 	%rd25, %rd1, %rd74;
	ld.global.f32 	%f659, [%rd25];
	add.s32 	%r198, %r8, %r247;
	add.s32 	%r85, %r5, %r198;
	ld.shared.u8 	%rs199, [%r85+96];
	cvt.rn.f32.u16 	%f660, %rs199;
	fma.rn.f32 	%f889, %f659, %f660, %f889;
	setp.eq.s32 	%p56, %r82, 1;
	@%p56 bra 	$L__BB0_71;
	ld.global.f32 	%f661, [%rd25+4];
	ld.shared.u8 	%rs200, [%r85+97];
	cvt.rn.f32.u16 	%f662, %rs200;
	fma.rn.f32 	%f889, %f661, %f662, %f889;
	setp.eq.s32 	%p57, %r82, 2;
	@%p57 bra 	$L__BB0_71;
	ld.global.f32 	%f663, [%rd25+8];
	ld.shared.u8 	%rs201, [%r85+98];
	cvt.rn.f32.u16 	%f664, %rs201;
	fma.rn.f32 	%f889, %f663, %f664, %f889;
$L__BB0_71:
	setp.lt.u32 	%p58, %r9, 15;
	cvt.rni.u32.f32 	%r200, %f889;
	st.global.u8 	[%rd36+96], %r200;
	mov.f32 	%f897, 0f00000000;
	mov.b32 	%r252, 0;
	@%p58 bra 	$L__BB0_74;
	and.b32  	%r252, %r125, 2147483632;
	neg.s32 	%r250, %r252;
	add.s64 	%rd91, %rd1, 32;
	mad.lo.s32 	%r201, %r3, 160, %r1;
	sub.s32 	%r202, %r201, %r7;
	add.s32 	%r204, %r202, %r132;
	add.s32 	%r249, %r204, 127;
	mov.f32 	%f897, 0f00000000;
$L__BB0_73:
	.pragma "nounroll";
	ld.global.f32 	%f668, [%rd91+-32];
	ld.shared.u8 	%rs202, [%r249+-15];
	cvt.rn.f32.u16 	%f669, %rs202;
	fma.rn.f32 	%f670, %f668, %f669, %f897;
	ld.global.f32 	%f671, [%rd91+-28];
	ld.shared.u8 	%rs203, [%r249+-14];
	cvt.rn.f32.u16 	%f672, %rs203;
	fma.rn.f32 	%f673, %f671, %f672, %f670;
	ld.global.f32 	%f674, [%rd91+-24];
	ld.shared.u8 	%rs204, [%r249+-13];
	cvt.rn.f32.u16 	%f675, %rs204;
	fma.rn.f32 	%f676, %f674, %f675, %f673;
	ld.global.f32 	%f677, [%rd91+-20];
	ld.shared.u8 	%rs205, [%r249+-12];
	cvt.rn.f32.u16 	%f678, %rs205;
	fma.rn.f32 	%f679, %f677, %f678, %f676;
	ld.global.f32 	%f680, [%rd91+-16];
	ld.shared.u8 	%rs206, [%r249+-11];
	cvt.rn.f32.u16 	%f681, %rs206;
	fma.rn.f32 	%f682, %f680, %f681, %f679;
	ld.global.f32 	%f683, [%rd91+-12];
	ld.shared.u8 	%rs207, [%r249+-10];
	cvt.rn.f32.u16 	%f684, %rs207;
	fma.rn.f32 	%f685, %f683, %f684, %f682;
	ld.global.f32 	%f686, [%rd91+-8];
	ld.shared.u8 	%rs208, [%r249+-9];
	cvt.rn.f32.u16 	%f687, %rs208;
	fma.rn.f32 	%f688, %f686, %f687, %f685;
	ld.global.f32 	%f689, [%rd91+-4];
	ld.shared.u8 	%rs209, [%r249+-8];
	cvt.rn.f32.u16 	%f690, %rs209;
	fma.rn.f32 	%f691, %f689, %f690, %f688;
	ld.global.f32 	%f692, [%rd91];
	ld.shared.u8 	%rs210, [%r249+-7];
	cvt.rn.f32.u16 	%f693, %rs210;
	fma.rn.f32 	%f694, %f692, %f693, %f691;
	ld.global.f32 	%f695, [%rd91+4];
	ld.shared.u8 	%rs211, [%r249+-6];
	cvt.rn.f32.u16 	%f696, %rs211;
	fma.rn.f32 	%f697, %f695, %f696, %f694;
	ld.global.f32 	%f698, [%rd91+8];
	ld.shared.u8 	%rs212, [%r249+-5];
	cvt.rn.f32.u16 	%f699, %rs212;
	fma.rn.f32 	%f700, %f698, %f699, %f697;
	ld.global.f32 	%f701, [%rd91+12];
	ld.shared.u8 	%rs213, [%r249+-4];
	cvt.rn.f32.u16 	%f702, %rs213;
	fma.rn.f32 	%f703, %f701, %f702, %f700;
	ld.global.f32 	%f704, [%rd91+16];
	ld.shared.u8 	%rs214, [%r249+-3];
	cvt.rn.f32.u16 	%f705, %rs214;
	fma.rn.f32 	%f706, %f704, %f705, %f703;
	ld.global.f32 	%f707, [%rd91+20];
	ld.shared.u8 	%rs215, [%r249+-2];
	cvt.rn.f32.u16 	%f708, %rs215;
	fma.rn.f32 	%f709, %f707, %f708, %f706;
	ld.global.f32 	%f710, [%rd91+24];
	ld.shared.u8 	%rs216, [%r249+-1];
	cvt.rn.f32.u16 	%f711, %rs216;
	fma.rn.f32 	%f712, %f710, %f711, %f709;
	ld.global.f32 	%f713, [%rd91+28];
	ld.shared.u8 	%rs217, [%r249];
	cvt.rn.f32.u16 	%f714, %rs217;
	fma.rn.f32 	%f897, %f713, %f714, %f712;
	add.s32 	%r250, %r250, 16;
	add.s64 	%rd91, %rd91, 64;
	add.s32 	%r249, %r249, 16;
	setp.ne.s32 	%p59, %r250, 0;
	@%p59 bra 	$L__BB0_73;
$L__BB0_74:
	setp.eq.s32 	%p60, %r10, 0;
	@%p60 bra 	$L__BB0_84;
	setp.lt.u32 	%p61, %r10, 8;
	@%p61 bra 	$L__BB0_77;
	mul.wide.u32 	%rd75, %r252, 4;
	add.s64 	%rd76, %rd1, %rd75;
	ld.global.f32 	%f716, [%rd76];
	add.s32 	%r205, %r8, %r252;
	add.s32 	%r206, %r5, %r205;
	ld.shared.u8 	%rs218, [%r206+112];
	cvt.rn.f32.u16 	%f717, %rs218;
	fma.rn.f32 	%f718, %f716, %f717, %f897;
	ld.global.f32 	%f719, [%rd76+4];
	ld.shared.u8 	%rs219, [%r206+113];
	cvt.rn.f32.u16 	%f720, %rs219;
	fma.rn.f32 	%f721, %f719, %f720, %f718;
	ld.global.f32 	%f722, [%rd76+8];
	ld.shared.u8 	%rs220, [%r206+114];
	cvt.rn.f32.u16 	%f723, %rs220;
	fma.rn.f32 	%f724, %f722, %f723, %f721;
	ld.global.f32 	%f725, [%rd76+12];
	ld.shared.u8 	%rs221, [%r206+115];
	cvt.rn.f32.u16 	%f726, %rs221;
	fma.rn.f32 	%f727, %f725, %f726, %f724;
	ld.global.f32 	%f728, [%rd76+16];
	ld.shared.u8 	%rs222, [%r206+116];
	cvt.rn.f32.u16 	%f729, %rs222;
	fma.rn.f32 	%f730, %f728, %f729, %f727;
	ld.global.f32 	%f731, [%rd76+20];
	ld.shared.u8 	%rs223, [%r206+117];
	cvt.rn.f32.u16 	%f732, %rs223;
	fma.rn.f32 	%f733, %f731, %f732, %f730;
	ld.global.f32 	%f734, [%rd76+24];
	ld.shared.u8 	%rs224, [%r206+118];
	cvt.rn.f32.u16 	%f735, %rs224;
	fma.rn.f32 	%f736, %f734, %f735, %f733;
	ld.global.f32 	%f737, [%rd76+28];
	ld.shared.u8 	%rs225, [%r206+119];
	cvt.rn.f32.u16 	%f738, %rs225;
	fma.rn.f32 	%f897, %f737, %f738, %f736;
	add.s32 	%r252, %r252, 8;
$L__BB0_77:
	setp.eq.s32 	%p62, %r11, 0;
	@%p62 bra 	$L__BB0_84;
	and.b32  	%r96, %r125, 3;
	setp.lt.u32 	%p63, %r11, 4;
	@%p63 bra 	$L__BB0_80;
	mul.wide.u32 	%rd77, %r252, 4;
	add.s64 	%rd78, %rd1, %rd77;
	ld.global.f32 	%f740, [%rd78];
	add.s32 	%r207, %r8, %r252;
	add.s32 	%r208, %r5, %r207;
	ld.shared.u8 	%rs226, [%r208+112];
	cvt.rn.f32.u16 	%f741, %rs226;
	fma.rn.f32 	%f742, %f740, %f741, %f897;
	ld.global.f32 	%f743, [%rd78+4];
	ld.shared.u8 	%rs227, [%r208+113];
	cvt.rn.f32.u16 	%f744, %rs227;
	fma.rn.f32 	%f745, %f743, %f744, %f742;
	ld.global.f32 	%f746, [%rd78+8];
	ld.shared.u8 	%rs228, [%r208+114];
	cvt.rn.f32.u16 	%f747, %rs228;
	fma.rn.f32 	%f748, %f746, %f747, %f745;
	ld.global.f32 	%f749, [%rd78+12];
	ld.shared.u8 	%rs229, [%r208+115];
	cvt.rn.f32.u16 	%f750, %rs229;
	fma.rn.f32 	%f897, %f749, %f750, %f748;
	add.s32 	%r252, %r252, 4;
$L__BB0_80:
	setp.eq.s32 	%p64, %r96, 0;
	@%p64 bra 	$L__BB0_84;
	mul.wide.u32 	%rd79, %r252, 4;
	add.s64 	%rd29, %rd1, %rd79;
	ld.global.f32 	%f751, [%rd29];
	add.s32 	%r209, %r8, %r252;
	add.s32 	%r99, %r5, %r209;
	ld.shared.u8 	%rs230, [%r99+112];
	cvt.rn.f32.u16 	%f752, %rs230;
	fma.rn.f32 	%f897, %f751, %f752, %f897;
	setp.eq.s32 	%p65, %r96, 1;
	@%p65 bra 	$L__BB0_84;
	ld.global.f32 	%f753, [%rd29+4];
	ld.shared.u8 	%rs231, [%r99+113];
	cvt.rn.f32.u16 	%f754, %rs231;
	fma.rn.f32 	%f897, %f753, %f754, %f897;
	setp.eq.s32 	%p66, %r96, 2;
	@%p66 bra 	$L__BB0_84;
	ld.global.f32 	%f755, [%rd29+8];
	ld.shared.u8 	%rs232, [%r99+114];
	cvt.rn.f32.u16 	%f756, %rs232;
	fma.rn.f32 	%f897, %f755, %f756, %f897;
$L__BB0_84:
	setp.lt.u32 	%p67, %r9, 15;
	cvt.rni.u32.f32 	%r211, %f897;
	st.global.u8 	[%rd36+112], %r211;
	mov.f32 	%f905, 0f00000000;
	mov.b32 	%r257, 0;
	@%p67 bra 	$L__BB0_87;
	and.b32  	%r257, %r125, 2147483632;
	neg.s32 	%r255, %r257;
	add.s64 	%rd92, %rd1, 32;
	mad.lo.s32 	%r212, %r3, 160, %r1;
	sub.s32 	%r213, %r212, %r7;
	add.s32 	%r215, %r213, %r132;
	add.s32 	%r254, %r215, 143;
	mov.f32 	%f905, 0f00000000;
$L__BB0_86:
	.pragma "nounroll";
	ld.global.f32 	%f760, [%rd92+-32];
	ld.shared.u8 	%rs233, [%r254+-15];
	cvt.rn.f32.u16 	%f761, %rs233;
	fma.rn.f32 	%f762, %f760, %f761, %f905;
	ld.global.f32 	%f763, [%rd92+-28];
	ld.shared.u8 	%rs234, [%r254+-14];
	cvt.rn.f32.u16 	%f764, %rs234;
	fma.rn.f32 	%f765, %f763, %f764, %f762;
	ld.global.f32 	%f766, [%rd92+-24];
	ld.shared.u8 	%rs235, [%r254+-13];
	cvt.rn.f32.u16 	%f767, %rs235;
	fma.rn.f32 	%f768, %f766, %f767, %f765;
	ld.global.f32 	%f769, [%rd92+-20];
	ld.shared.u8 	%rs236, [%r254+-12];
	cvt.rn.f32.u16 	%f770, %rs236;
	fma.rn.f32 	%f771, %f769, %f770, %f768;
	ld.global.f32 	%f772, [%rd92+-16];
	ld.shared.u8 	%rs237, [%r254+-11];
	cvt.rn.f32.u16 	%f773, %rs237;
	fma.rn.f32 	%f774, %f772, %f773, %f771;
	ld.global.f32 	%f775, [%rd92+-12];
	ld.shared.u8 	%rs238, [%r254+-10];
	cvt.rn.f32.u16 	%f776, %rs238;
	fma.rn.f32 	%f777, %f775, %f776, %f774;
	ld.global.f32 	%f778, [%rd92+-8];
	ld.shared.u8 	%rs239, [%r254+-9];
	cvt.rn.f32.u16 	%f779, %rs239;
	fma.rn.f32 	%f780, %f778, %f779, %f777;
	ld.global.f32 	%f781, [%rd92+-4];
	ld.shared.u8 	%rs240, [%r254+-8];
	cvt.rn.f32.u16 	%f782, %rs240;
	fma.rn.f32 	%f783, %f781, %f782, %f780;
	ld.global.f32 	%f784, [%rd92];
	ld.shared.u8 	%rs241, [%r254+-7];
	cvt.rn.f32.u16 	%f785, %rs241;
	fma.rn.f32 	%f786, %f784, %f785, %f783;
	ld.global.f32 	%f787, [%rd92+4];
	ld.shared.u8 	%rs242, [%r254+-6];
	cvt.rn.f32.u16 	%f788, %rs242;
	fma.rn.f32 	%f789, %f787, %f788, %f786;
	ld.global.f32 	%f790, [%rd92+8];
	ld.shared.u8 	%rs243, [%r254+-5];
	cvt.rn.f32.u16 	%f791, %rs243;
	fma.rn.f32 	%f792, %f790, %f791, %f789;
	ld.global.f32 	%f793, [%rd92+12];
	ld.shared.u8 	%rs244, [%r254+-4];
	cvt.rn.f32.u16 	%f794, %rs244;
	fma.rn.f32 	%f795, %f793, %f794, %f792;
	ld.global.f32 	%f796, [%rd92+16];
	ld.shared.u8 	%rs245, [%r254+-3];
	cvt.rn.f32.u16 	%f797, %rs245;
	fma.rn.f32 	%f798, %f796, %f797, %f795;
	ld.global.f32 	%f799, [%rd92+20];
	ld.shared.u8 	%rs246, [%r254+-2];
	cvt.rn.f32.u16 	%f800, %rs246;
	fma.rn.f32 	%f801, %f799, %f800, %f798;
	ld.global.f32 	%f802, [%rd92+24];
	ld.shared.u8 	%rs247, [%r254+-1];
	cvt.rn.f32.u16 	%f803, %rs247;
	fma.rn.f32 	%f804, %f802, %f803, %f801;
	ld.global.f32 	%f805, [%rd92+28];
	ld.shared.u8 	%rs248, [%r254];
	cvt.rn.f32.u16 	%f806, %rs248;
	fma.rn.f32 	%f905, %f805, %f806, %f804;
	add.s32 	%r255, %r255, 16;
	add.s64 	%rd92, %rd92, 64;
	add.s32 	%r254, %r254, 16;
	setp.ne.s32 	%p68, %r255, 0;
	@%p68 bra 	$L__BB0_86;
$L__BB0_87:
	setp.eq.s32 	%p69, %r10, 0;
	@%p69 bra 	$L__BB0_97;
	setp.lt.u32 	%p70, %r10, 8;
	@%p70 bra 	$L__BB0_90;
	mul.wide.u32 	%rd80, %r257, 4;
	add.s64 	%rd81, %rd1, %rd80;
	ld.global.f32 	%f808, [%rd81];
	add.s32 	%r216, %r8, %r257;
	add.s32 	%r217, %r5, %r216;
	ld.shared.u8 	%rs249, [%r217+128];
	cvt.rn.f32.u16 	%f809, %rs249;
	fma.rn.f32 	%f810, %f808, %f809, %f905;
	ld.global.f32 	%f811, [%rd81+4];
	ld.shared.u8 	%rs250, [%r217+129];
	cvt.rn.f32.u16 	%f812, %rs250;
	fma.rn.f32 	%f813, %f811, %f812, %f810;
	ld.global.f32 	%f814, [%rd81+8];
	ld.shared.u8 	%rs251, [%r217+130];
	cvt.rn.f32.u16 	%f815, %rs251;
	fma.rn.f32 	%f816, %f814, %f815, %f813;
	ld.global.f32 	%f817, [%rd81+12];
	ld.shared.u8 	%rs252, [%r217+131];
	cvt.rn.f32.u16 	%f818, %rs252;
	fma.rn.f32 	%f819, %f817, %f818, %f816;
	ld.global.f32 	%f820, [%rd81+16];
	ld.shared.u8 	%rs253, [%r217+132];
	cvt.rn.f32.u16 	%f821, %rs253;
	fma.rn.f32 	%f822, %f820, %f821, %f819;
	ld.global.f32 	%f823, [%rd81+20];
	ld.shared.u8 	%rs254, [%r217+133];
	cvt.rn.f32.u16 	%f824, %rs254;
	fma.rn.f32 	%f825, %f823, %f824, %f822;
	ld.global.f32 	%f826, [%rd81+24];
	ld.shared.u8 	%rs255, [%r217+134];
	cvt.rn.f32.u16 	%f827, %rs255;
	fma.rn.f32 	%f828, %f826, %f827, %f825;
	ld.global.f32 	%f829, [%rd81+28];
	ld.shared.u8 	%rs256, [%r217+135];
	cvt.rn.f32.u16 	%f830, %rs256;
	fma.rn.f32 	%f905, %f829, %f830, %f828;
	add.s32 	%r257, %r257, 8;
$L__BB0_90:
	setp.eq.s32 	%p71, %r11, 0;
	@%p71 bra 	$L__BB0_97;
	and.b32  	%r110, %r125, 3;
	setp.lt.u32 	%p72, %r11, 4;
	@%p72 bra 	$L__BB0_93;
	mul.wide.u32 	%rd82, %r257, 4;
	add.s64 	%rd83, %rd1, %rd82;
	ld.global.f32 	%f832, [%rd83];
	add.s32 	%r218, %r8, %r257;
	add.s32 	%r219, %r5, %r218;
	ld.shared.u8 	%rs257, [%r219+128];
	cvt.rn.f32.u16 	%f833, %rs257;
	fma.rn.f32 	%f834, %f832, %f833, %f905;
	ld.global.f32 	%f835, [%rd83+4];
	ld.shared.u8 	%rs258, [%r219+129];
	cvt.rn.f32.u16 	%f836, %rs258;
	fma.rn.f32 	%f837, %f835, %f836, %f834;
	ld.global.f32 	%f838, [%rd83+8];
	ld.shared.u8 	%rs259, [%r219+130];
	cvt.rn.f32.u16 	%f839, %rs259;
	fma.rn.f32 	%f840, %f838, %f839, %f837;
	ld.global.f32 	%f841, [%rd83+12];
	ld.shared.u8 	%rs260, [%r219+131];
	cvt.rn.f32.u16 	%f842, %rs260;
	fma.rn.f32 	%f905, %f841, %f842, %f840;
	add.s32 	%r257, %r257, 4;
$L__BB0_93:
	setp.eq.s32 	%p73, %r110, 0;
	@%p73 bra 	$L__BB0_97;
	mul.wide.u32 	%rd84, %r257, 4;
	add.s64 	%rd33, %rd1, %rd84;
	ld.global.f32 	%f843, [%rd33];
	add.s32 	%r220, %r8, %r257;
	add.s32 	%r113, %r5, %r220;
	ld.shared.u8 	%rs261, [%r113+128];
	cvt.rn.f32.u16 	%f844, %rs261;
	fma.rn.f32 	%f905, %f843, %f844, %f905;
	setp.eq.s32 	%p74, %r110, 1;
	@%p74 bra 	$L__BB0_97;
	ld.global.f32 	%f845, [%rd33+4];
	ld.shared.u8 	%rs262, [%r113+129];
	cvt.rn.f32.u16 	%f846, %rs262;
	fma.rn.f32 	%f905, %f845, %f846, %f905;
	setp.eq.s32 	%p75, %r110, 2;
	@%p75 bra 	$L__BB0_97;
	ld.global.f32 	%f847, [%rd33+8];
	ld.shared.u8 	%rs263, [%r113+130];
	cvt.rn.f32.u16 	%f848, %rs263;
	fma.rn.f32 	%f905, %f847, %f848, %f905;
$L__BB0_97:
	cvt.rni.u32.f32 	%r221, %f905;
	st.global.u8 	[%rd36+128], %r221;
	bra.uni 	$L__BB0_111;
$L__BB0_98:
	.pragma "nounroll";
	ld.global.f32 	%f116, [%rd85+-32];
	ld.shared.u8 	%rs16, [%r222+-15];
	cvt.rn.f32.u16 	%f117, %rs16;
	fma.rn.f32 	%f118, %f116, %f117, %f912;
	ld.global.f32 	%f119, [%rd85+-28];
	ld.shared.u8 	%rs17, [%r222+-14];
	cvt.rn.f32.u16 	%f120, %rs17;
	fma.rn.f32 	%f121, %f119, %f120, %f118;
	ld.global.f32 	%f122, [%rd85+-24];
	ld.shared.u8 	%rs18, [%r222+-13];
	cvt.rn.f32.u16 	%f123, %rs18;
	fma.rn.f32 	%f124, %f122, %f123, %f121;
	ld.global.f32 	%f125, [%rd85+-20];
	ld.shared.u8 	%rs19, [%r222+-12];
	cvt.rn.f32.u16 	%f126, %rs19;
	fma.rn.f32 	%f127, %f125, %f126, %f124;
	ld.global.f32 	%f128, [%rd85+-16];
	ld.shared.u8 	%rs20, [%r222+-11];
	cvt.rn.f32.u16 	%f129, %rs20;
	fma.rn.f32 	%f130, %f128, %f129, %f127;
	ld.global.f32 	%f131, [%rd85+-12];
	ld.shared.u8 	%rs21, [%r222+-10];
	cvt.rn.f32.u16 	%f132, %rs21;
	fma.rn.f32 	%f133, %f131, %f132, %f130;
	ld.global.f32 	%f134, [%rd85+-8];
	ld.shared.u8 	%rs22, [%r222+-9];
	cvt.rn.f32.u16 	%f135, %rs22;
	fma.rn.f32 	%f136, %f134, %f135, %f133;
	ld.global.f32 	%f137, [%rd85+-4];
	ld.shared.u8 	%rs23, [%r222+-8];
	cvt.rn.f32.u16 	%f138, %rs23;
	fma.rn.f32 	%f139, %f137, %f138, %f136;
	ld.global.f32 	%f140, [%rd85];
	ld.shared.u8 	%rs24, [%r222+-7];
	cvt.rn.f32.u16 	%f141, %rs24;
	fma.rn.f32 	%f142, %f140, %f141, %f139;
	ld.global.f32 	%f143, [%rd85+4];
	ld.shared.u8 	%rs25, [%r222+-6];
	cvt.rn.f32.u16 	%f144, %rs25;
	fma.rn.f32 	%f145, %f143, %f144, %f142;
	ld.global.f32 	%f146, [%rd85+8];
	ld.shared.u8 	%rs26, [%r222+-5];
	cvt.rn.f32.u16 	%f147, %rs26;
	fma.rn.f32 	%f148, %f146, %f147, %f145;
	ld.global.f32 	%f149, [%rd85+12];
	ld.shared.u8 	%rs27, [%r222+-4];
	cvt.rn.f32.u16 	%f150, %rs27;
	fma.rn.f32 	%f151, %f149, %f150, %f148;
	ld.global.f32 	%f152, [%rd85+16];
	ld.shared.u8 	%rs28, [%r222+-3];
	cvt.rn.f32.u16 	%f153, %rs28;
	fma.rn.f32 	%f154, %f152, %f153, %f151;
	ld.global.f32 	%f155, [%rd85+20];
	ld.shared.u8 	%rs29, [%r222+-2];
	cvt.rn.f32.u16 	%f156, %rs29;
	fma.rn.f32 	%f157, %f155, %f156, %f154;
	ld.global.f32 	%f158, [%rd85+24];
	ld.shared.u8 	%rs30, [%r222+-1];
	cvt.rn.f32.u16 	%f159, %rs30;
	fma.rn.f32 	%f160, %f158, %f159, %f157;
	ld.global.f32 	%f161, [%rd85+28];
	ld.shared.u8 	%rs31, [%r222];
	cvt.rn.f32.u16 	%f162, %rs31;
	fma.rn.f32 	%f912, %f161, %f162, %f160;
	add.s32 	%r223, %r223, 16;
	add.s64 	%rd85, %rd85, 64;
	add.s32 	%r222, %r222, 16;
	setp.eq.s32 	%p5, %r223, 0;
	@%p5 bra 	$L__BB0_99;
	bra.uni 	$L__BB0_98;
$L__BB0_99:
	setp.eq.s32 	%p6, %r10, 0;
	@%p6 bra 	$L__BB0_109;
	setp.lt.u32 	%p7, %r10, 8;
	@%p7 bra 	$L__BB0_102;
	mul.wide.u32 	%rd44, %r259, 4;
	add.s64 	%rd45, %rd1, %rd44;
	ld.global.f32 	%f164, [%rd45];
	add.s32 	%r139, %r8, %r259;
	add.s32 	%r140, %r5, %r139;
	ld.shared.u8 	%rs32, [%r140+16];
	cvt.rn.f32.u16 	%f165, %rs32;
	fma.rn.f32 	%f166, %f164, %f165, %f912;
	ld.global.f32 	%f167, [%rd45+4];
	ld.shared.u8 	%rs33, [%r140+17];
	cvt.rn.f32.u16 	%f168, %rs33;
	fma.rn.f32 	%f169, %f167, %f168, %f166;
	ld.global.f32 	%f170, [%rd45+8];
	ld.shared.u8 	%rs34, [%r140+18];
	cvt.rn.f32.u16 	%f171, %rs34;
	fma.rn.f32 	%f172, %f170, %f171, %f169;
	ld.global.f32 	%f173, [%rd45+12];
	ld.shared.u8 	%rs35, [%r140+19];
	cvt.rn.f32.u16 	%f174, %rs35;
	fma.rn.f32 	%f175, %f173, %f174, %f172;
	ld.global.f32 	%f176, [%rd45+16];
	ld.shared.u8 	%rs36, [%r140+20];
	cvt.rn.f32.u16 	%f177, %rs36;
	fma.rn.f32 	%f178, %f176, %f177, %f175;
	ld.global.f32 	%f179, [%rd45+20];
	ld.shared.u8 	%rs37, [%r140+21];
	cvt.rn.f32.u16 	%f180, %rs37;
	fma.rn.f32 	%f181, %f179, %f180, %f178;
	ld.global.f32 	%f182, [%rd45+24];
	ld.shared.u8 	%rs38, [%r140+22];
	cvt.rn.f32.u16 	%f183, %rs38;
	fma.rn.f32 	%f184, %f182, %f183, %f181;
	ld.global.f32 	%f185, [%rd45+28];
	ld.shared.u8 	%rs39, [%r140+23];
	cvt.rn.f32.u16 	%f186, %rs39;
	fma.rn.f32 	%f912, %f185, %f186, %f184;
	add.s32 	%r259, %r259, 8;
$L__BB0_102:
	setp.eq.s32 	%p8, %r11, 0;
	@%p8 bra 	$L__BB0_109;
	and.b32  	%r120, %r125, 3;
	setp.lt.u32 	%p9, %r11, 4;
	@%p9 bra 	$L__BB0_105;
	mul.wide.u32 	%rd46, %r259, 4;
	add.s64 	%rd47, %rd1, %rd46;
	ld.global.f32 	%f188, [%rd47];
	add.s32 	%r141, %r8, %r259;
	add.s32 	%r142, %r5, %r141;
	ld.shared.u8 	%rs40, [%r142+16];
	cvt.rn.f32.u16 	%f189, %rs40;
	fma.rn.f32 	%f190, %f188, %f189, %f912;
	ld.global.f32 	%f191, [%rd47+4];
	ld.shared.u8 	%rs41, [%r142+17];
	cvt.rn.f32.u16 	%f192, %rs41;
	fma.rn.f32 	%f193, %f191, %f192, %f190;
	ld.global.f32 	%f194, [%rd47+8];
	ld.shared.u8 	%rs42, [%r142+18];
	cvt.rn.f32.u16 	%f195, %rs42;
	fma.rn.f32 	%f196, %f194, %f195, %f193;
	ld.global.f32 	%f197, [%rd47+12];
	ld.shared.u8 	%rs43, [%r142+19];
	cvt.rn.f32.u16 	%f198, %rs43;
	fma.rn.f32 	%f912, %f197, %f198, %f196;
	add.s32 	%r259, %r259, 4;
$L__BB0_105:
	setp.eq.s32 	%p10, %r120, 0;
	@%p10 bra 	$L__BB0_109;
	mul.wide.u32 	%rd48, %r259, 4;
	add.s64 	%rd35, %rd1, %rd48;
	ld.global.f32 	%f199, [%rd35];
	add.s32 	%r143, %r8, %r259;
	add.s32 	%r123, %r5, %r143;
	ld.shared.u8 	%rs44, [%r123+16];
	cvt.rn.f32.u16 	%f200, %rs44;
	fma.rn.f32 	%f912, %f199, %f200, %f912;
	setp.eq.s32 	%p11, %r120, 1;
	@%p11 bra 	$L__BB0_109;
	ld.global.f32 	%f201, [%rd35+4];
	ld.shared.u8 	%rs45, [%r123+17];
	cvt.rn.f32.u16 	%f202, %rs45;
	fma.rn.f32 	%f912, %f201, %f202, %f912;
	setp.eq.s32 	%p12, %r120, 2;
	@%p12 bra 	$L__BB0_109;
	ld.global.f32 	%f203, [%rd35+8];
	ld.shared.u8 	%rs46, [%r123+18];
	cvt.rn.f32.u16 	%f204, %rs46;
	fma.rn.f32 	%f912, %f203, %f204, %f912;
$L__BB0_109:
	setp.lt.u32 	%p13, %r9, 15;
	cvt.rni.u32.f32 	%r145, %f912;
	add.s64 	%rd36, %rd2, %rd41;
	st.global.u8 	[%rd36+16], %r145;
	mov.f32 	%f857, 0f00000000;
	mov.b32 	%r227, 0;
	@%p13 bra 	$L__BB0_9;
	bra.uni 	$L__BB0_7;
$L__BB0_110:
	add.s64 	%rd43, %rd2, %rd41;
	mov.b16 	%rs15, 0;
	st.global.u8 	[%rd43+16], %rs15;
	st.global.u8 	[%rd43+32], %rs15;
	st.global.u8 	[%rd43+48], %rs15;
	st.global.u8 	[%rd43+64], %rs15;
	st.global.u8 	[%rd43+80], %rs15;
	st.global.u8 	[%rd43+96], %rs15;
	st.global.u8 	[%rd43+112], %rs15;
	st.global.u8 	[%rd43+128], %rs15;
$L__BB0_111:
	ret;

}
	// .globl	conv_horiz_kernel_u16
.visible .entry conv_horiz_kernel_u16(
	.param .u64 .ptr .align 1 conv_horiz_kernel_u16_param_0,
	.param .u64 .ptr .align 1 conv_horiz_kernel_u16_param_1,
	.param .u32 conv_horiz_kernel_u16_param_2,
	.param .u32 conv_horiz_kernel_u16_param_3,
	.param .u32 conv_horiz_kernel_u16_param_4,
	.param .u64 .ptr .align 1 conv_horiz_kernel_u16_param_5
)
{
	.reg .pred 	%p<76>;
	.reg .b16 	%rs<266>;
	.reg .b32 	%r<303>;
	.reg .b32 	%f<913>;
	.reg .b64 	%rd<93>;
	// demoted variable
	.shared .align 2 .b8 _ZZ16applyHorizKernelItEvPKT_PS0_jjiPKfE5sData[1280];
	ld.param.u64 	%rd37, [conv_horiz_kernel_u16_param_0];
	ld.param.u64 	%rd38, [conv_horiz_kernel_u16_param_1];
	ld.param.u32 	%r124, [conv_horiz_kernel_u16_param_2];
	ld.param.u32 	%r125, [conv_horiz_kernel_u16_param_4];
	ld.param.u64 	%rd39, [conv_horiz_kernel_u16_param_5];
	cvta.to.global.u64 	%rd40, %rd37;
	cvta.to.global.u64 	%rd1, %rd39;
	cvta.to.global.u64 	%rd2, %rd38;
	mov.u32 	%r126, %ctaid.x;
	shl.b32 	%r127, %r126, 7;
	mov.u32 	%r1, %tid.x;
	add.s32 	%r128, %r1, %r127;
	add.s32 	%r2, %r128, -16;
	mov.u32 	%r129, %ctaid.y;
	shl.b32 	%r130, %r129, 2;
	mov.u32 	%r3, %tid.y;
	add.s32 	%r131, %r130, %r3;
	mad.lo.s32 	%r4, %r124, %r131, %r2;
	mov.u32 	%r132, _ZZ16applyHorizKernelItEvPKT_PS0_jjiPKfE5sData;
	mad.lo.s32 	%r5, %r3, 320, %r132;
	mul.wide.s32 	%rd41, %r4, 2;
	add.s64 	%rd3, %rd40, %rd41;
	ld.global.u16 	%rs6, [%rd3+32];
	shl.b32 	%r133, %r1, 1;
	add.s32 	%r6, %r5, %r133;
	st.shared.u16 	[%r6+32], %rs6;
	ld.global.u16 	%rs7, [%rd3+64];
	st.shared.u16 	[%r6+64], %rs7;
	ld.global.u16 	%rs8, [%rd3+96];
	st.shared.u16 	[%r6+96], %rs8;
	ld.global.u16 	%rs9, [%rd3+128];
	st.shared.u16 	[%r6+128], %rs9;
	ld.global.u16 	%rs10, [%rd3+160];
	st.shared.u16 	[%r6+160], %rs10;
	ld.global.u16 	%rs11, [%rd3+192];
	st.shared.u16 	[%r6+192], %rs11;
	ld.global.u16 	%rs12, [%rd3+224];
	st.shared.u16 	[%r6+224], %rs12;
	ld.global.u16 	%rs13, [%rd3+256];
	st.shared.u16 	[%r6+256], %rs13;
	setp.lt.s32 	%p1, %r2, 0;
	mov.b16 	%rs264, 0;
	@%p1 bra 	$L__BB1_2;
	ld.global.u16 	%rs264, [%rd3];
$L__BB1_2:
	st.shared.u16 	[%r6], %rs264;
	sub.s32 	%r134, %r124, %r2;
	setp.lt.u32 	%p2, %r134, 145;
	mov.b16 	%rs265, 0;
	@%p2 bra 	$L__BB1_4;
	ld.global.u16 	%rs265, [%rd3+288];
$L__BB1_4:
	st.shared.u16 	[%r6+288], %rs265;
	barrier.sync 	0;
	setp.lt.s32 	%p3, %r125, 1;
	shr.u32 	%r7, %r125, 1;
	sub.s32 	%r8, %r1, %r7;
	@%p3 bra 	$L__BB1_110;
	add.s32 	%r9, %r125, -1;
	and.b32  	%r10, %r125, 15;
	and.b32  	%r11, %r125, 7;
	setp.lt.u32 	%p4, %r9, 15;
	mov.f32 	%f912, 0f00000000;
	mov.b32 	%r300, 0;
	@%p4 bra 	$L__BB1_99;
	and.b32  	%r300, %r125, 2147483632;
	neg.s32 	%r264, %r300;
	add.s64 	%rd85, %rd1, 32;
	mad.lo.s32 	%r137, %r3, 320, %r133;
	shl.b32 	%r138, %r7, 1;
	sub.s32 	%r139, %r137, %r138;
	add.s32 	%r141, %r139, %r132;
	add.s32 	%r263, %r141, 62;
	mov.f32 	%f912, 0f00000000;
	bra.uni 	$L__BB1_98;
$L__BB1_7:
	and.b32  	%r268, %r125, 2147483632;
	neg.s32 	%r266, %r268;
	add.s64 	%rd86, %rd1, 32;
	mad.lo.s32 	%r153, %r3, 320, %r133;
	shl.b32 	%r154, %r7, 1;
	sub.s32 	%r155, %r153, %r154;
	add.s32 	%r157, %r155, %r132;
	add.s32 	%r265, %r157, 94;
	mov.f32 	%f857, 0f00000000;
$L__BB1_8:
	.pragma "nounroll";
	ld.global.f32 	%f208, [%rd86+-32];
	ld.shared.u16 	%rs47, [%r265+-30];
	cvt.rn.f32.u16 	%f209, %rs47;
	fma.rn.f32 	%f210, %f208, %f209, %f857;
	ld.global.f32 	%f211, [%rd86+-28];
	ld.shared.u16 	%rs48, [%r265+-28];
	cvt.rn.f32.u16 	%f212, %rs48;
	fma.rn.f32 	%f213, %f211, %f212, %f210;
	ld.global.f32 	%f214, [%rd86+-24];
	ld.shared.u16 	%rs49, [%r265+-26];
	cvt.rn.f32.u16 	%f215, %rs49;
	fma.rn.f32 	%f216, %f214, %f215, %f213;
	ld.global.f32 	%f217, [%rd86+-20];
	ld.shared.u16 	%rs50, [%r265+-24];
	cvt.rn.f32.u16 	%f218, %rs50;
	fma.rn.f32 	%f219, %f217, %f218, %f216;
	ld.global.f32 	%f220, [%rd86+-16];
	ld.shared.u16 	%rs51, [%r265+-22];
	cvt.rn.f32.u16 	%f221, %rs51;
	fma.rn.f32 	%f222, %f220, %f221, %f219;
	ld.global.f32 	%f223, [%rd86+-12];
	ld.shared.u16 	%rs52, [%r265+-20];
	cvt.rn.f32.u16 	%f224, %rs52;
	fma.rn.f32 	%f225, %f223, %f224, %f222;
	ld.global.f32 	%f226, [%rd86+-8];
	ld.shared.u16 	%rs53, [%r265+-18];
	cvt.rn.f32.u16 	%f227, %rs53;
	fma.rn.f32 	%f228, %f226, %f227, %f225;
	ld.global.f32 	%f229, [%rd86+-4];
	ld.shared.u16 	%rs54, [%r265+-16];
	cvt.rn.f32.u16 	%f230, %rs54;
	fma.rn.f32 	%f231, %f229, %f230, %f228;
	ld.global.f32 	%f232, [%rd86];
	ld.shared.u16 	%rs55, [%r265+-14];
	cvt.rn.f32.u16 	%f233, %rs55;
	fma.rn.f32 	%f234, %f232, %f233, %f231;
	ld.global.f32 	%f235, [%rd86+4];
	ld.shared.u16 	%rs56, [%r265+-12];
	cvt.rn.f32.u16 	%f236, %rs56;
	fma.rn.f32 	%f237, %f235, %f236, %f234;
	ld.global.f32 	%f238, [%rd86+8];
	ld.shared.u16 	%rs57, [%r265+-10];
	cvt.rn.f32.u16 	%f239, %rs57;
	fma.rn.f32 	%f240, %f238, %f239, %f237;
	ld.global.f32 	%f241, [%rd86+12];
	ld.shared.u16 	%rs58, [%r265+-8];
	cvt.rn.f32.u16 	%f242, %rs58;
	fma.rn.f32 	%f243, %f241, %f242, %f240;
	ld.global.f32 	%f244, [%rd86+16];
	ld.shared.u16 	%rs59, [%r265+-6];
	cvt.rn.f32.u16 	%f245, %rs59;
	fma.rn.f32 	%f246, %f244, %f245, %f243;
	ld.global.f32 	%f247, [%rd86+20];
	ld.shared.u16 	%rs60, [%r265+-4];
	cvt.rn.f32.u16 	%f248, %rs60;
	fma.rn.f32 	%f249, %f247, %f248, %f246;
	ld.global.f32 	%f250, [%rd86+24];
	ld.shared.u16 	%rs61, [%r265+-2];
	cvt.rn.f32.u16 	%f251, %rs61;
	fma.rn.f32 	%f252, %f250, %f251, %f249;
	ld.global.f32 	%f253, [%rd86+28];
	ld.shared.u16 	%rs62, [%r265];
	cvt.rn.f32.u16 	%f254, %rs62;
	fma.rn.f32 	%f857, %f253, %f254, %f252;
	add.s32 	%r266, %r266, 16;
	add.s64 	%rd86, %rd86, 64;
	add.s32 	%r265, %r265, 32;
	setp.ne.s32 	%p14, %r266, 0;
	@%p14 bra 	$L__BB1_8;
$L__BB1_9:
	setp.eq.s32 	%p15, %r10, 0;
	@%p15 bra 	$L__BB1_19;
	setp.lt.u32 	%p16, %r10, 8;
	@%p16 bra 	$L__BB1_12;
	mul.wide.u32 	%rd50, %r268, 4;
	add.s64 	%rd51, %rd1, %rd50;
	ld.global.f32 	%f256, [%rd51];
	add.s32 	%r158, %r8, %r268;
	shl.b32 	%r159, %r158, 1;
	add.s32 	%r160, %r5, %r159;
	ld.shared.u16 	%rs63, [%r160+64];
	cvt.rn.f32.u16 	%f257, %rs63;
	fma.rn.f32 	%f258, %f256, %f257, %f857;
	ld.global.f32 	%f259, [%rd51+4];
	ld.shared.u16 	%rs64, [%r160+66];
	cvt.rn.f32.u16 	%f260, %rs64;
	fma.rn.f32 	%f261, %f259, %f260, %f258;
	ld.global.f32 	%f262, [%rd51+8];
	ld.shared.u16 	%rs65, [%r160+68];
	cvt.rn.f32.u16 	%f263, %rs65;
	fma.rn.f32 	%f264, %f262, %f263, %f261;
	ld.global.f32 	%f265, [%rd51+12];
	ld.shared.u16 	%rs66, [%r160+70];
	cvt.rn.f32.u16 	%f266, %rs66;
	fma.rn.f32 	%f267, %f265, %f266, %f264;
	ld.global.f32 	%f268, [%rd51+16];
	ld.shared.u16 	%rs67, [%r160+72];
	cvt.rn.f32.u16 	%f269, %rs67;
	fma.rn.f32 	%f270, %f268, %f269, %f267;
	ld.global.f32 	%f271, [%rd51+20];
	ld.shared.u16 	%rs68, [%r160+74];
	cvt.rn.f32.u16 	%f272, %rs68;
	fma.rn.f32 	%f273, %f271, %f272, %f270;
	ld.global.f32 	%f274, [%rd51+24];
	ld.shared.u16 	%rs69, [%r160+76];
	cvt.rn.f32.u16 	%f275, %rs69;
	fma.rn.f32 	%f276, %f274, %f275, %f273;
	ld.global.f32 	%f277, [%rd51+28];
	ld.shared.u16 	%rs70, [%r160+78];
	cvt.rn.f32.u16 	%f278, %rs70;
	fma.rn.f32 	%f857, %f277, %f278, %f276;
	add.s32 	%r268, %r268, 8;
$L__BB1_12:
	setp.eq.s32 	%p17, %r11, 0;
	@%p17 bra 	$L__BB1_19;
	and.b32  	%r26, %r125, 3;
	setp.lt.u32 	%p18, %r11, 4;
	@%p18 bra 	$L__BB1_15;
	mul.wide.u32 	%rd52, %r268, 4;
	add.s64 	%rd53, %rd1, %rd52;
	ld.global.f32 	%f280, [%rd53];
	add.s32 	%r161, %r8, %r268;
	shl.b32 	%r162, %r161, 1;
	add.s32 	%r163, %r5, %r162;
	ld.shared.u16 	%rs71, [%r163+64];
	cvt.rn.f32.u16 	%f281, %rs71;
	fma.rn.f32 	%f282, %f280, %f281, %f857;
	ld.global.f32 	%f283, [%rd53+4];
	ld.shared.u16 	%rs72, [%r163+66];
	cvt.rn.f32.u16 	%f284, %rs72;
	fma.rn.f32 	%f285, %f283, %f284, %f282;
	ld.global.f32 	%f286, [%rd53+8];
	ld.shared.u16 	%rs73, [%r163+68];
	cvt.rn.f32.u16 	%f287, %rs73;
	fma.rn.f32 	%f288, %f286, %f287, %f285;
	ld.global.f32 	%f289, [%rd53+12];
	ld.shared.u16 	%rs74, [%r163+70];
	cvt.rn.f32.u16 	%f290, %rs74;
	fma.rn.f32 	%f857, %f289, %f290, %f288;
	add.s32 	%r268, %r268, 4;
$L__BB1_15:
	setp.eq.s32 	%p19, %r26, 0;
	@%p19 bra 	$L__BB1_19;
	mul.wide.u32 	%rd54, %r268, 4;
	add.s64 	%rd9, %rd1, %rd54;
	ld.global.f32 	%f291, [%rd9];
	add.s32 	%r164, %r8, %r268;
	shl.b32 	%r165, %r164, 1;
	add.s32 	%r29, %r5, %r165;
	ld.shared.u16 	%rs75, [%r29+64];
	cvt.rn.f32.u16 	%f292, %rs75;
	fma.rn.f32 	%f857, %f291, %f292, %f857;
	setp.eq.s32 	%p20, %r26, 1;
	@%p20 bra 	$L__BB1_19;
	ld.global.f32 	%f293, [%rd9+4];
	ld.shared.u16 	%rs76, [%r29+66];
	cvt.rn.f32.u16 	%f294, %rs76;
	fma.rn.f32 	%f857, %f293, %f294, %f857;
	setp.eq.s32 	%p21, %r26, 2;
	@%p21 bra 	$L__BB1_19;
	ld.global.f32 	%f295, [%rd9+8];
	ld.shared.u16 	%rs77, [%r29+68];
	cvt.rn.f32.u16 	%f296, %rs77;
	fma.rn.f32 	%f857, %f295, %f296, %f857;
$L__BB1_19:
	setp.lt.u32 	%p22, %r9, 15;
	cvt.rni.u32.f32 	%r167, %f857;
	st.global.u16 	[%rd36+64], %r167;
	mov.f32 	%f865, 0f00000000;
	mov.b32 	%r273, 0;
	@%p22 bra 	$L__BB1_22;
	and.b32  	%r273, %r125, 2147483632;
	neg.s32 	%r271, %r273;
	add.s64 	%rd87, %rd1, 32;
	mad.lo.s32 	%r169, %r3, 320, %r133;
	shl.b32 	%r170, %r7, 1;
	sub.s32 	%r171, %r169, %r170;
	add.s32 	%r173, %r171, %r132;
	add.s32 	%r270, %r173, 126;
	mov.f32 	%f865, 0f00000000;
$L__BB1_21:
	.pragma "nounroll";
	ld.global.f32 	%f300, [%rd87+-32];
	ld.shared.u16 	%rs78, [%r270+-30];
	cvt.rn.f32.u16 	%f301, %rs78;
	fma.rn.f32 	%f302, %f300, %f301, %f865;
	ld.global.f32 	%f303, [%rd87+-28];
	ld.shared.u16 	%rs79, [%r270+-28];
	cvt.rn.f32.u16 	%f304, %rs79;
	fma.rn.f32 	%f305, %f303, %f304, %f302;
	ld.global.f32 	%f306, [%rd87+-24];
	ld.shared.u16 	%rs80, [%r270+-26];
	cvt.rn.f32.u16 	%f307, %rs80;
	fma.rn.f32 	%f308, %f306, %f307, %f305;
	ld.global.f32 	%f309, [%rd87+-20];
	ld.shared.u16 	%rs81, [%r270+-24];
	cvt.rn.f32.u16 	%f310, %rs81;
	fma.rn.f32 	%f311, %f309, %f310, %f308;
	ld.global.f32 	%f312, [%rd87+-16];
	ld.shared.u16 	%rs82, [%r270+-22];
	cvt.rn.f32.u16 	%f313, %rs82;
	fma.rn.f32 	%f314, %f312, %f313, %f311;
	ld.global.f32 	%f315, [%rd87+-12];
	ld.shared.u16 	%rs83, [%r270+-20];
	cvt.rn.f32.u16 	%f316, %rs83;
	fma.rn.f32 	%f317, %f315, %f316, %f314;
	ld.global.f32 	%f318, [%rd87+-8];
	ld.shared.u16 	%rs84, [%r270+-18];
	cvt.rn.f32.u16 	%f319, %rs84;
	fma.rn.f32 	%f320, %f318, %f319, %f317;
	ld.global.f32 	%f321, [%rd87+-4];
	ld.shared.u16 	%rs85, [%r270+-16];
	cvt.rn.f32.u16 	%f322, %rs85;
	fma.rn.f32 	%f323, %f321, %f322, %f320;
	ld.global.f32 	%f324, [%rd87];
	ld.shared.u16 	%rs86, [%r270+-14];
	cvt.rn.f32.u16 	%f325, %rs86;
	fma.rn.f32 	%f326, %f324, %f325, %f323;
	ld.global.f32 	%f327, [%rd87+4];
	ld.shared.u16 	%rs87, [%r270+-12];
	cvt.rn.f32.u16 	%f328, %rs87;
	fma.rn.f32 	%f329, %f327, %f328, %f326;
	ld.global.f32 	%f330, [%rd87+8];
	ld.shared.u16 	%rs88, [%r270+-10];
	cvt.rn.f32.u16 	%f331, %rs88;
	fma.rn.f32 	%f332, %f330, %f331, %f329;
	ld.global.f32 	%f333, [%rd87+12];
	ld.shared.u16 	%rs89, [%r270+-8];
	cvt.rn.f32.u16 	%f334, %rs89;
	fma.rn.f32 	%f335, %f333, %f334, %f332;
	ld.global.f32 	%f336, [%rd87+16];
	ld.shared.u16 	%rs90, [%r270+-6];
	cvt.rn.f32.u16 	%f337, %rs90;
	fma.rn.f32 	%f338, %f336, %f337, %f335;
	ld.global.f32 	%f339, [%rd87+20];
	ld.shared.u16 	%rs91, [%r270+-4];
	cvt.rn.f32.u16 	%f340, %rs91;
	fma.rn.f32 	%f341, %f339, %f340, %f338;
	ld.global.f32 	%f342, [%rd87+24];
	ld.shared.u16 	%rs92, [%r270+-2];
	cvt.rn.f32.u16 	%f343, %rs92;
	fma.rn.f32 	%f344, %f342, %f343, %f341;
	ld.global.f32 	%f345, [%rd87+28];
	ld.shared.u16 	%rs93, [%r270];
	cvt.rn.f32.u16 	%f346, %rs93;
	fma.rn.f32 	%f865, %f345, %f346, %f344;
	add.s32 	%r271, %r271, 16;
	add.s64 	%rd87, %rd87, 64;
	add.s32 	%r270, %r270, 32;
	setp.ne.s32 	%p23, %r271, 0;
	@%p23 bra 	$L__BB1_21;
$L__BB1_22:
	setp.eq.s32 	%p24, %r10, 0;
	@%p24 bra 	$L__BB1_32;
	setp.lt.u32 	%p25, %r10, 8;
	@%p25 bra 	$L__BB1_25;
	mul.wide.u32 	%rd55, %r273, 4;
	add.s64 	%rd56, %rd1, %rd55;
	ld.global.f32 	%f348, [%rd56];
	add.s32 	%r174, %r8, %r273;
	shl.b32 	%r175, %r174, 1;
	add.s32 	%r176, %r5, %r175;
	ld.shared.u16 	%rs94, [%r176+96];
	cvt.rn.f32.u16 	%f349, %rs94;
	fma.rn.f32 	%f350, %f348, %f349, %f865;
	ld.global.f32 	%f351, [%rd56+4];
	ld.shared.u16 	%rs95, [%r176+98];
	cvt.rn.f32.u16 	%f352, %rs95;
	fma.rn.f32 	%f353, %f351, %f352, %f350;
	ld.global.f32 	%f354, [%rd56+8];
	ld.shared.u16 	%rs96, [%r176+100];
	cvt.rn.f32.u16 	%f355, %rs96;
	fma.rn.f32 	%f356, %f354, %f355, %f353;
	ld.global.f32 	%f357, [%rd56+12];
	ld.shared.u16 	%rs97, [%r176+102];
	cvt.rn.f32.u16 	%f358, %rs97;
	fma.rn.f32 	%f359, %f357, %f358, %f356;
	ld.global.f32 	%f360, [%rd56+16];
	ld.shared.u16 	%rs98, [%r176+104];
	cvt.rn.f32.u16 	%f361, %rs98;
	fma.rn.f32 	%f362, %f360, %f361, %f359;
	ld.global.f32 	%f363, [%rd56+20];
	ld.shared.u16 	%rs99, [%r176+106];
	cvt.rn.f32.u16 	%f364, %rs99;
	fma.rn.f32 	%f365, %f363, %f364, %f362;
	ld.global.f32 	%f366, [%rd56+24];
	ld.shared.u16 	%rs100, [%r176+108];
	cvt.rn.f32.u16 	%f367, %rs100;
	fma.rn.f32 	%f368, %f366, %f367, %f365;
	ld.global.f32 	%f369, [%rd56+28];
	ld.shared.u16 	%rs101, [%r176+110];
	cvt.rn.f32.u16 	%f370, %rs101;
	fma.rn.f32 	%f865, %f369, %f370, %f368;
	add.s32 	%r273, %r273, 8;
$L__BB1_25:
	setp.eq.s32 	%p26, %r11, 0;
	@%p26 bra 	$L__BB1_32;
	and.b32  	%r40, %r125, 3;
	setp.lt.u32 	%p27, %r11, 4;
	@%p27 bra 	$L__BB1_28;
	mul.wide.u32 	%rd57, %r273, 4;
	add.s64 	%rd58, %rd1, %rd57;
	ld.global.f32 	%f372, [%rd58];
	add.s32 	%r177, %r8, %r273;
	shl.b32 	%r178, %r177, 1;
	add.s32 	%r179, %r5, %r178;
	ld.shared.u16 	%rs102, [%r179+96];
	cvt.rn.f32.u16 	%f373, %rs102;
	fma.rn.f32 	%f374, %f372, %f373, %f865;
	ld.global.f32 	%f375, [%rd58+4];
	ld.shared.u16 	%rs103, [%r179+98];
	cvt.rn.f32.u16 	%f376, %rs103;
	fma.rn.f32 	%f377, %f375, %f376, %f374;
	ld.global.f32 	%f378, [%rd58+8];
	ld.shared.u16 	%rs104, [%r179+100];
	cvt.rn.f32.u16 	%f379, %rs104;
	fma.rn.f32 	%f380, %f378, %f379, %f377;
	ld.global.f32 	%f381, [%rd58+12];
	ld.shared.u16 	%rs105, [%r179+102];
	cvt.rn.f32.u16 	%f382, %rs105;
	fma.rn.f32 	%f865, %f381, %f382, %f380;
	add.s32 	%r273, %r273, 4;
$L__BB1_28:
	setp.eq.s32 	%p28, %r40, 0;
	@%p28 bra 	$L__BB1_32;
	mul.wide.u32 	%rd59, %r273, 4;
	add.s64 	%rd13, %rd1, %rd59;
	ld.global.f32 	%f383, [%rd13];
	add.s32 	%r180, %r8, %r273;
	shl.b32 	%r181, %r180, 1;
	add.s32 	%r43, %r5, %r181;
	ld.shared.u16 	%rs106, [%r43+96];
	cvt.rn.f32.u16 	%f384, %rs106;
	fma.rn.f32 	%f865, %f383, %f384, %f865;
	setp.eq.s32 	%p29, %r40, 1;
	@%p29 bra 	$L__BB1_32;
	ld.global.f32 	%f385, [%rd13+4];
	ld.shared.u16 	%rs107, [%r43+98];
	cvt.rn.f32.u16 	%f386, %rs107;
	fma.rn.f32 	%f865, %f385, %f386, %f865;
	setp.eq.s32 	%p30, %r40, 2;
	@%p30 bra 	$L__BB1_32;
	ld.global.f32 	%f387, [%rd13+8];
	ld.shared.u16 	%rs108, [%r43+100];
	cvt.rn.f32.u16 	%f388, %rs108;
	fma.rn.f32 	%f865, %f387, %f388, %f865;
$L__BB1_32:
	setp.lt.u32 	%p31, %r9, 15;
	cvt.rni.u32.f32 	%r183, %f865;
	st.global.u16 	[%rd36+96], %r183;
	mov.f32 	%f873, 0f00000000;
	mov.b32 	%r278, 0;
	@%p31 bra 	$L__BB1_35;
	and.b32  	%r278, %r125, 2147483632;
	neg.s32 	%r276, %r278;
	add.s64 	%rd88, %rd1, 32;
	mad.lo.s32 	%r185, %r3, 320, %r133;
	shl.b32 	%r186, %r7, 1;
	sub.s32 	%r187, %r185, %r186;
	add.s32 	%r189, %r187, %r132;
	add.s32 	%r275, %r189, 158;
	mov.f32 	%f873, 0f00000000;
$L__BB1_34:
	.pragma "nounroll";
	ld.global.f32 	%f392, [%rd88+-32];
	ld.shared.u16 	%rs109, [%r275+-30];
	cvt.rn.f32.u16 	%f393, %rs109;
	fma.rn.f32 	%f394, %f392, %f393, %f873;
	ld.global.f32 	%f395, [%rd88+-28];
	ld.shared.u16 	%rs110, [%r275+-28];
	cvt.rn.f32.u16 	%f396, %rs110;
	fma.rn.f32 	%f397, %f395, %f396, %f394;
	ld.global.f32 	%f398, [%rd88+-24];
	ld.shared.u16 	%rs111, [%r275+-26];
	cvt.rn.f32.u16 	%f399, %rs111;
	fma.rn.f32 	%f400, %f398, %f399, %f397;
	ld.global.f32 	%f401, [%rd88+-20];
	ld.shared.u16 	%rs112, [%r275+-24];
	cvt.rn.f32.u16 	%f402, %rs112;
	fma.rn.f32 	%f403, %f401, %f402, %f400;
	ld.global.f32 	%f404, [%rd88+-16];
	ld.shared.u16 	%rs113, [%r275+-22];
	cvt.rn.f32.u16 	%f405, %rs113;
	fma.rn.f32 	%f406, %f404, %f405, %f403;
	ld.global.f32 	%f407, [%rd88+-12];
	ld.shared.u16 	%rs114, [%r275+-20];
	cvt.rn.f32.u16 	%f408, %rs114;
	fma.rn.f32 	%f409, %f407, %f408, %f406;
	ld.global.f32 	%f410, [%rd88+-8];
	ld.shared.u16 	%rs115, [%r275+-18];
	cvt.rn.f32.u16 	%f411, %rs115;
	fma.rn.f32 	%f412, %f410, %f411, %f409;
	ld.global.f32 	%f413, [%rd88+-4];
	ld.shared.u16 	%rs116, [%r275+-16];
	cvt.rn.f32.u16 	%f414, %rs116;
	fma.rn.f32 	%f415, %f413, %f414, %f412;
	ld.global.f32 	%f416, [%rd88];
	ld.shared.u16 	%rs117, [%r275+-14];
	cvt.rn.f32.u16 	%f417, %rs117;
	fma.rn.f32 	%f418, %f416, %f417, %f415;
	ld.global.f32 	%f419, [%rd88+4];
	ld.shared.u16 	%rs118, [%r275+-12];
	cvt.rn.f32.u16 	%f420, %rs118;
	fma.rn.f32 	%f421, %f419, %f420, %f418;
	ld.global.f32 	%f422, [%rd88+8];
	ld.shared.u16 	%rs119, [%r275+-10];
	cvt.rn.f32.u16 	%f423, %rs119;
	fma.rn.f32 	%f424, %f422, %f423, %f421;
	ld.global.f32 	%f425, [%rd88+12];
	ld.shared.u16 	%rs120, [%r275+-8];
	cvt.rn.f32.u16 	%f426, %rs120;
	fma.rn.f32 	%f427, %f425, %f426, %f424;
	ld.global.f32 	%f428, [%rd88+16];
	ld.shared.u16 	%rs121, [%r275+-6];
	cvt.rn.f32.u16 	%f429, %rs121;
	fma.rn.f32 	%f430, %f428, %f429, %f427;
	ld.global.f32 	%f431, [%rd88+20];
	ld.shared.u16 	%rs122, [%r275+-4];
	cvt.rn.f32.u16 	%f432, %rs122;
	fma.rn.f32 	%f433, %f431, %f432, %f430;
	ld.global.f32 	%f434, [%rd88+24];
	ld.shared.u16 	%rs123, [%r275+-2];
	cvt.rn.f32.u16 	%f435, %rs123;
	fma.rn.f32 	%f436, %f434, %f435, %f433;
	ld.global.f32 	%f437, [%rd88+28];
	ld.shared.u16 	%rs124, [%r275];
	cvt.rn.f32.u16 	%f438, %rs124;
	fma.rn.f32 	%f873, %f437, %f438, %f436;
	add.s32 	%r276, %r276, 16;
	add.s64 	%rd88, %rd88, 64;
	add.s32 	%r275, %r275, 32;
	setp.ne.s32 	%p32, %r276, 0;
	@%p32 bra 	$L__BB1_34;
$L__BB1_35:
	setp.eq.s32 	%p33, %r10, 0;
	@%p33 bra 	$L__BB1_45;
	setp.lt.u32 	%p34, %r10, 8;
	@%p34 bra 	$L__BB1_38;
	mul.wide.u32 	%rd60, %r278, 4;
	add.s64 	%rd61, %rd1, %rd60;
	ld.global.f32 	%f440, [%rd61];
	add.s32 	%r190, %r8, %r278;
	shl.b32 	%r191, %r190, 1;
	add.s32 	%r192, %r5, %r191;
	ld.shared.u16 	%rs125, [%r192+128];
	cvt.rn.f32.u16 	%f441, %rs125;
	fma.rn.f32 	%f442, %f440, %f441, %f873;
	ld.global.f32 	%f443, [%rd61+4];
	ld.shared.u16 	%rs126, [%r192+130];
	cvt.rn.f32.u16 	%f444, %rs126;
	fma.rn.f32 	%f445, %f443, %f444, %f442;
	ld.global.f32 	%f446, [%rd61+8];
	ld.shared.u16 	%rs127, [%r192+132];
	cvt.rn.f32.u16 	%f447, %rs127;
	fma.rn.f32 	%f448, %f446, %f447, %f445;
	ld.global.f32 	%f449, [%rd61+12];
	ld.shared.u16 	%rs128, [%r192+134];
	cvt.rn.f32.u16 	%f450, %rs128;
	fma.rn.f32 	%f451, %f449, %f450, %f448;
	ld.global.f32 	%f452, [%rd61+16];
	ld.shared.u16 	%rs129, [%r192+136];
	cvt.rn.f32.u16 	%f453, %rs129;
	fma.rn.f32 	%f454, %f452, %f453, %f451;
	ld.global.f32 	%f455, [%rd61+20];
	ld.shared.u16 	%rs130, [%r192+138];
	cvt.rn.f32.u16 	%f456, %rs130;
	fma.rn.f32 	%f457, %f455, %f456, %f454;
	ld.global.f32 	%f458, [%rd61+24];
	ld.shared.u16 	%rs131, [%r192+140];
	cvt.rn.f32.u16 	%f459, %rs131;
	fma.rn.f32 	%f460, %f458, %f459, %f457;
	ld.global.f32 	%f461, [%rd61+28];
	ld.shared.u16 	%rs132, [%r192+142];
	cvt.rn.f32.u16 	%f462, %rs132;
	fma.rn.f32 	%f873, %f461, %f462, %f460;
	add.s32 	%r278, %r278, 8;
$L__BB1_38:
	setp.eq.s32 	%p35, %r11, 0;
	@%p35 bra 	$L__BB1_45;
	and.b32  	%r54, %r125, 3;
	setp.lt.u32 	%p36, %r11, 4;
	@%p36 bra 	$L__BB1_41;
	mul.wide.u32 	%rd62, %r278, 4;
	add.s64 	%rd63, %rd1, %rd62;
	ld.global.f32 	%f464, [%rd63];
	add.s32 	%r193, %r8, %r278;
	shl.b32 	%r194, %r193, 1;
	add.s32 	%r195, %r5, %r194;
	ld.shared.u16 	%rs133, [%r195+128];
	cvt.rn.f32.u16 	%f465, %rs133;
	fma.rn.f32 	%f466, %f464, %f465, %f873;
	ld.global.f32 	%f467, [%rd63+4];
	ld.shared.u16 	%rs134, [%r195+130];
	cvt.rn.f32.u16 	%f468, %rs134;
	fma.rn.f32 	%f469, %f467, %f468, %f466;
	ld.global.f32 	%f470, [%rd63+8];
	ld.shared.u16 	%rs135, [%r195+132];
	cvt.rn.f32.u16 	%f471, %rs135;
	fma.rn.f32 	%f472, %f470, %f471, %f469;
	ld.global.f32 	%f473, [%rd63+12];
	ld.shared.u16 	%rs136, [%r195+134];
	cvt.rn.f32.u16 	%f474, %rs136;
	fma.rn.f32 	%f873, %f473, %f474, %f472;
	add.s32 	%r278, %r278, 4;
$L__BB1_41:
	setp.eq.s32 	%p37, %r54, 0;
	@%p37 bra 	$L__BB1_45;
	mul.wide.u32 	%rd64, %r278, 4;
	add.s64 	%rd17, %rd1, %rd64;
	ld.global.f32 	%f475, [%rd17];
	add.s32 	%r196, %r8, %r278;
	shl.b32 	%r197, %r196, 1;
	add.s32 	%r57, %r5, %r197;
	ld.shared.u16 	%rs137, [%r57+128];
	cvt.rn.f32.u16 	%f476, %rs137;
	fma.rn.f32 	%f873, %f475, %f476, %f873;
	setp.eq.s32 	%p38, %r54, 1;
	@%p38 bra 	$L__BB1_45;
	ld.global.f32 	%f477, [%rd17+4];
	ld.shared.u16 	%rs138, [%r57+130];
	cvt.rn.f32.u16 	%f478, %rs138;
	fma.rn.f32 	%f873, %f477, %f478, %f873;
	setp.eq.s32 	%p39, %r54, 2;
	@%p39 bra 	$L__BB1_45;
	ld.global.f32 	%f479, [%rd17+8];
	ld.shared.u16 	%rs139, [%r57+132];
	cvt.rn.f32.u16 	%f480, %rs139;
	fma.rn.f32 	%f873, %f479, %f480, %f873;
$L__BB1_45:
	setp.lt.u32 	%p40, %r9, 15;
	cvt.rni.u32.f32 	%r199, %f873;
	st.global.u16 	[%rd36+128], %r199;
	mov.f32 	%f881, 0f00000000;
	mov.b32 	%r283, 0;
	@%p40 bra 	$L__BB1_48;
	and.b32  	%r283, %r125, 2147483632;
	neg.s32 	%r281, %r283;
	add.s64 	%rd89, %rd1, 32;
	mad.lo.s32 	%r201, %r3, 320, %r133;
	shl.b32 	%r202, %r7, 1;
	sub.s32 	%r203, %r201, %r202;
	add.s32 	%r205, %r203, %r132;
	add.s32 	%r280, %r205, 190;
	mov.f32 	%f881, 0f00000000;
$L__BB1_47:
	.pragma "nounroll";
	ld.global.f32 	%f484, [%rd89+-32];
	ld.shared.u16 	%rs140, [%r280+-30];
	cvt.rn.f32.u16 	%f485, %rs140;
	fma.rn.f32 	%f486, %f484, %f485, %f881;
	ld.global.f32 	%f487, [%rd89+-28];
	ld.shared.u16 	%rs141, [%r280+-28];
	cvt.rn.f32.u16 	%f488, %rs141;
	fma.rn.f32 	%f489, %f487, %f488, %f486;
	ld.global.f32 	%f490, [%rd89+-24];
	ld.shared.u16 	%rs142, [%r280+-26];
	cvt.rn.f32.u16 	%f491, %rs142;
	fma.rn.f32 	%f492, %f490, %f491, %f489;
	ld.global.f32 	%f493, [%rd89+-20];
	ld.shared.u16 	%rs143, [%r280+-24];
	cvt.rn.f32.u16 	%f494, %rs143;
	fma.rn.f32 	%f495, %f493, %f494, %f492;
	ld.global.f32 	%f496, [%rd89+-16];
	ld.shared.u16 	%rs144, [%r280+-22];
	cvt.rn.f32.u16 	%f497, %rs144;
	fma.rn.f32 	%f498, %f496, %f497, %f495;
	ld.global.f32 	%f499, [%rd89+-12];
	ld.shared.u16 	%rs145, [%r280+-20];
	cvt.rn.f32.u16 	%f500, %rs145;
	fma.rn.f32 	%f501, %f499, %f500, %f498;
	ld.global.f32 	%f502, [%rd89+-8];
	ld.shared.u16 	%rs146, [%r280+-18];
	cvt.rn.f32.u16 	%f503, %rs146;
	fma.rn.f32 	%f504, %f502, %f503, %f501;
	ld.global.f32 	%f505, [%rd89+-4];
	ld.shared.u16 	%rs147, [%r280+-16];
	cvt.rn.f32.u16 	%f506, %rs147;
	fma.rn.f32 	%f507, %f505, %f506, %f504;
	ld.global.f32 	%f508, [%rd89];
	ld.shared.u16 	%rs148, [%r280+-14];
	cvt.rn.f32.u16 	%f509, %rs148;
	fma.rn.f32 	%f510, %f508, %f509, %f507;
	ld.global.f32 	%f511, [%rd89+4];
	ld.shared.u16 	%rs149, [%r280+-12];
	cvt.rn.f32.u16 	%f512, %rs149;
	fma.rn.f32 	%f513, %f511, %f512, %f510;
	ld.global.f32 	%f514, [%rd89+8];
	ld.shared.u16 	%rs150, [%r280+-10];
	cvt.rn.f32.u16 	%f515, %rs150;
	fma.rn.f32 	%f516, %f514, %f515, %f513;
	ld.global.f32 	%f517, [%rd89+12];
	ld.shared.u16 	%rs151, [%r280+-8];
	cvt.rn.f32.u16 	%f518, %rs151;
	fma.rn.f32 	%f519, %f517, %f518, %f516;
	ld.global.f32 	%f520, [%rd89+16];
	ld.shared.u16 	%rs152, [%r280+-6];
	cvt.rn.f32.u16 	%f521, %rs152;
	fma.rn.f32 	%f522, %f520, %f521, %f519;
	ld.global.f32 	%f523, [%rd89+20];
	ld.shared.u16 	%rs153, [%r280+-4];
	cvt.rn.f32.u16 	%f524, %rs153;
	fma.rn.f32 	%f525, %f523, %f524, %f522;
	ld.global.f32 	%f526, [%rd89+24];
	ld.shared.u16 	%rs154, [%r280+-2];
	cvt.rn.f32.u16 	%f527, %rs154;
	fma.rn.f32 	%f528, %f526, %f527, %f525;
	ld.global.f32 	%f529, [%rd89+28];
	ld.shared.u16 	%rs155, [%r280];
	cvt.rn.f32.u16 	%f530, %rs155;
	fma.rn.f32 	%f881, %f529, %f530, %f528;
	add.s32 	%r281, %r281, 16;
	add.s64 	%rd89, %rd89, 64;
	add.s32 	%r280, %r280, 32;
	setp.ne.s32 	%p41, %r281, 0;
	@%p41 bra 	$L__BB1_47;
$L__BB1_48:
	setp.eq.s32 	%p42, %r10, 0;
	@%p42 bra 	$L__BB1_58;
	setp.lt.u32 	%p43, %r10, 8;
	@%p43 bra 	$L__BB1_51;
	mul.wide.u32 	%rd65, %r283, 4;
	add.s64 	%rd66, %rd1, %rd65;
	ld.global.f32 	%f532, [%rd66];
	add.s32 	%r206, %r8, %r283;
	shl.b32 	%r207, %r206, 1;
	add.s32 	%r208, %r5, %r207;
	ld.shared.u16 	%rs156, [%r208+160];
	cvt.rn.f32.u16 	%f533, %rs156;
	fma.rn.f32 	%f534, %f532, %f533, %f881;
	ld.global.f32 	%f535, [%rd66+4];
	ld.shared.u16 	%rs157, [%r208+162];
	cvt.rn.f32.u16 	%f536, %rs157;
	fma.rn.f32 	%f537, %f535, %f536, %f534;
	ld.global.f32 	%f538, [%rd66+8];
	ld.shared.u16 	%rs158, [%r208+164];
	cvt.rn.f32.u16 	%f539, %rs158;
	fma.rn.f32 	%f540, %f538, %f539, %f537;
	ld.global.f32 	%f541, [%rd66+12];
	ld.shared.u16 	%rs159, [%r208+166];
	cvt.rn.f32.u16 	%f542, %rs159;
	fma.rn.f32 	%f543, %f541, %f542, %f540;
	ld.global.f32 	%f544, [%rd66+16];
	ld.shared.u16 	%rs160, [%r208+168];
	cvt.rn.f32.u16 	%f545, %rs160;
	fma.rn.f32 	%f546, %f544, %f545, %f543;
	ld.global.f32 	%f547, [%rd66+20];
	ld.shared.u16 	%rs161, [%r208+170];
	cvt.rn.f32.u16 	%f548, %rs161;
	fma.rn.f32 	%f549, %f547, %f548, %f546;
	ld.global.f32 	%f550, [%rd66+24];
	ld.shared.u16 	%rs162, [%r208+172];
	cvt.rn.f32.u16 	%f551, %rs162;
	fma.rn.f32 	%f552, %f550, %f551, %f549;
	ld.global.f32 	%f553, [%rd66+28];
	ld.shared.u16 	%rs163, [%r208+174];
	cvt.rn.f32.u16 	%f554, %rs163;
	fma.rn.f32 	%f881, %f553, %f554, %f552;
	add.s32 	%r283, %r283, 8;
$L__BB1_51:
	setp.eq.s32 	%p44, %r11, 0;
	@%p44 bra 	$L__BB1_58;
	and.b32  	%r68, %r125, 3;
	setp.lt.u32 	%p45, %r11, 4;
	@%p45 bra 	$L__BB1_54;
	mul.wide.u32 	%rd67, %r283, 4;
	add.s64 	%rd68, %rd1, %rd67;
	ld.global.f32 	%f556, [%rd68];
	add.s32 	%r209, %r8, %r283;
	shl.b32 	%r210, %r209, 1;
	add.s32 	%r211, %r5, %r210;
	ld.shared.u16 	%rs164, [%r211+160];
	cvt.rn.f32.u16 	%f557, %rs164;
	fma.rn.f32 	%f558, %f556, %f557, %f881;
	ld.global.f32 	%f559, [%rd68+4];
	ld.shared.u16 	%rs165, [%r211+162];
	cvt.rn.f32.u16 	%f560, %rs165;
	fma.rn.f32 	%f561, %f559, %f560, %f558;
	ld.global.f32 	%f562, [%rd68+8];
	ld.shared.u16 	%rs166, [%r211+164];
	cvt.rn.f32.u16 	%f563, %rs166;
	fma.rn.f32 	%f564, %f562, %f563, %f561;
	ld.global.f32 	%f565, [%rd68+12];
	ld.shared.u16 	%rs167, [%r211+166];
	cvt.rn.f32.u16 	%f566, %rs167;
	fma.rn.f32 	%f881, %f565, %f566, %f564;
	add.s32 	%r283, %r283, 4;
$L__BB1_54:
	setp.eq.s32 	%p46, %r68, 0;
	@%p46 bra 	$L__BB1_58;
	mul.wide.u32 	%rd69, %r283, 4;
	add.s64 	%rd21, %rd1, %rd69;
	ld.global.f32 	%f567, [%rd21];
	add.s32 	%r212, %r8, %r283;
	shl.b32 	%r213, %r212, 1;
	add.s32 	%r71, %r5, %r213;
	ld.shared.u16 	%rs168, [%r71+160];
	cvt.rn.f32.u16 	%f568, %rs168;
	fma.rn.f32 	%f881, %f567, %f568, %f881;
	setp.eq.s32 	%p47, %r68, 1;
	@%p47 bra 	$L__BB1_58;
	ld.global.f32 	%f569, [%rd21+4];
	ld.shared.u16 	%rs169, [%r71+162];
	cvt.rn.f32.u16 	%f570, %rs169;
	fma.rn.f32 	%f881, %f569, %f570, %f881;
	setp.eq.s32 	%p48, %r68, 2;
	@%p48 bra 	$L__BB1_58;
	ld.global.f32 	%f571, [%rd21+8];
	ld.shared.u16 	%rs170, [%r71+164];
	cvt.rn.f32.u16 	%f572, %rs170;
	fma.rn.f32 	%f881, %f571, %f572, %f881;
$L__BB1_58:
	setp.lt.u32 	%p49, %r9, 15;
	cvt.rni.u32.f32 	%r215, %f881;
	st.global.u16 	[%rd36+160], %r215;
	mov.f32 	%f889, 0f00000000;
	mov.b32 	%r288, 0;
	@%p49 bra 	$L__BB1_61;
	and.b32  	%r288, %r125, 2147483632;
	neg.s32 	%r286, %r288;
	add.s64 	%rd90, %rd1, 32;
	mad.lo.s32 	%r217, %r3, 320, %r133;
	shl.b32 	%r218, %r7, 1;
	sub.s32 	%r219, %r217, %r218;
	add.s32 	%r221, %r219, %r132;
	add.s32 	%r285, %r221, 222;
	mov.f32 	%f889, 0f00000000;
$L__BB1_60:
	.pragma "nounroll";
	ld.global.f32 	%f576, [%rd90+-32];
	ld.shared.u16 	%rs171, [%r285+-30];
	cvt.rn.f32.u16 	%f577, %rs171;
	fma.rn.f32 	%f578, %f576, %f577, %f889;
	ld.global.f32 	%f579, [%rd90+-28];
	ld.shared.u16 	%rs172, [%r285+-28];
	cvt.rn.f32.u16 	%f580, %rs172;
	fma.rn.f32 	%f581, %f579, %f580, %f578;
	ld.global.f32 	%f582, [%rd90+-24];
	ld.shared.u16 	%rs173, [%r285+-26];
	cvt.rn.f32.u16 	%f583, %rs173;
	fma.rn.f32 	%f584, %f582, %f583, %f581;
	ld.global.f32 	%f585, [%rd90+-20];
	ld.shared.u16 	%rs174, [%r285+-24];
	cvt.rn.f32.u16 	%f586, %rs174;
	fma.rn.f32 	%f587, %f585, %f586, %f584;
	ld.global.f32 	%f588, [%rd90+-16];
	ld.shared.u16 	%rs175, [%r285+-22];
	cvt.rn.f32.u16 	%f589, %rs175;
	fma.rn.f32 	%f590, %f588, %f589, %f587;
	ld.global.f32 	%f591, [%rd90+-12];
	ld.shared.u16 	%rs176, [%r285+-20];
	cvt.rn.f32.u16 	%f592, %rs176;
	fma.rn.f32 	%f593, %f591, %f592, %f590;
	ld.global.f32 	%f594, [%rd90+-8];
	ld.shared.u16 	%rs177, [%r285+-18];
	cvt.rn.f32.u16 	%f595, %rs177;
	fma.rn.f32 	%f596, %f594, %f595, %f593;
	ld.global.f32 	%f597, [%rd90+-4];
	ld.shared.u16 	%rs178, [%r285+-16];
	cvt.rn.f32.u16 	%f598, %rs178;
	fma.rn.f32 	%f599, %f597, %f598, %f596;
	ld.global.f32 	%f600, [%rd90];
	ld.shared.u16 	%rs179, [%r285+-14];
	cvt.rn.f32.u16 	%f601, %rs179;
	fma.rn.f32 	%f602, %f600, %f601, %f599;
	ld.global.f32 	%f603, [%rd90+4];
	ld.shared.u16 	%rs180, [%r285+-12];
	cvt.rn.f32.u16 	%f604, %rs180;
	fma.rn.f32 	%f605, %f603, %f604, %f602;
	ld.global.f32 	%f606, [%rd90+8];
	ld.shared.u16 	%rs181, [%r285+-10];
	cvt.rn.f32.u16 	%f607, %rs181;
	fma.rn.f32 	%f608, %f606, %f607, %f605;
	ld.global.f32 	%f609, [%rd90+12];
	ld.shared.u16 	%rs182, [%r285+-8];
	cvt.rn.f32.u16 	%f610, %rs182;
	fma.rn.f32 	%f611, %f609, %f610, %f608;
	ld.global.f32 	%f612, [%rd90+16];
	ld.shared.u16 	%rs183, [%r285+-6];
	cvt.rn.f32.u16 	%f613, %rs183;
	fma.rn.f32 	%f614, %f612, %f613, %f611;
	ld.global.f32 	%f615, [%rd90+20];
	ld.shared.u16 	%rs184, [%r285+-4];
	cvt.rn.f32.u16 	%f616, %rs184;
	fma.rn.f32 	%f617, %f615, %f616, %f614;
	ld.global.f32 	%f618, [%rd90+24];
	ld.shared.u16 	%rs185, [%r285+-2];
	cvt.rn.f32.u16 	%f619, %rs185;
	fma.rn.f32 	%f620, %f618, %f619, %f617;
	ld.global.f32 	%f621, [%rd90+28];
	ld.shared.u16 	%rs186, [%r285];
	cvt.rn.f32.u16 	%f622, %rs186;
	fma.rn.f32 	%f889, %f621, %f622, %f620;
	add.s32 	%r286, %r286, 16;
	add.s64 	%rd90, %rd90, 64;
	add.s32 	%r285, %r285, 32;
	setp.ne.s32 	%p50, %r286, 0;
	@%p50 bra 	$L__BB1_60;
$L__BB1_61:
	setp.eq.s32 	%p51, %r10, 0;
	@%p51 bra 	$L__BB1_71;
	setp.lt.u32 	%p52, %r10, 8;
	@%p52 bra 	$L__BB1_64;
	mul.wide.u32 	%rd70, %r288, 4;
	add.s64 	%rd71, %rd1, %rd70;
	ld.global.f32 	%f624, [%rd71];
	add.s32 	%r222, %r8, %r288;
	shl.b32 	%r223, %r222, 1;
	add.s32 	%r224, %r5, %r223;
	ld.shared.u16 	%rs187, [%r224+192];
	cvt.rn.f32.u16 	%f625, %rs187;
	fma.rn.f32 	%f626, %f624, %f625, %f889;
	ld.global.f32 	%f627, [%rd71+4];
	ld.shared.u16 	%rs188, [%r224+194];
	cvt.rn.f32.u16 	%f628, %rs188;
	fma.rn.f32 	%f629, %f627, %f628, %f626;
	ld.global.f32 	%f630, [%rd71+8];
	ld.shared.u16 	%rs189, [%r224+196];
	cvt.rn.f32.u16 	%f631, %rs189;
	fma.rn.f32 	%f632, %f630, %f631, %f629;
	ld.global.f32 	%f633, [%rd71+12];
	ld.shared.u16 	%rs190, [%r224+198];
	cvt.rn.f32.u16 	%f634, %rs190;
	fma.rn.f32 	%f635, %f633, %f634, %f632;
	ld.global.f32 	%f636, [%rd71+16];
	ld.shared.u16 	%rs191, [%r224+200];
	cvt.rn.f32.u16 	%f637, %rs191;
	fma.rn.f32 	%f638, %f636, %f637, %f635;
	ld.global.f32 	%f639, [%rd71+20];
	ld.shared.u16 	%rs192, [%r224+202];
	cvt.rn.f32.u16 	%f640, %rs192;
	fma.rn.f32 	%f641, %f639, %f640, %f638;
	ld.global.f32 	%f642, [%rd71+24];
	ld.shared.u16 	%rs193, [%r224+204];
	cvt.rn.f32.u16 	%f643, %rs193;
	fma.rn.f32 	%f644, %f642, %f643, %f641;
	ld.global.f32 	%f645, [%rd71+28];
	ld.shared.u16 	%rs194, [%r224+206];
	cvt.rn.f32.u16 	%f646, %rs194;
	fma.rn.f32 	%f889, %f645, %f646, %f644;
	add.s32 	%r288, %r288, 8;
$L__BB1_64:
	setp.eq.s32 	%p53, %r11, 0;
	@%p53 bra 	$L__BB1_71;
	and.b32  	%r82, %r125, 3;
	setp.lt.u32 	%p54, %r11, 4;
	@%p54 bra 	$L__BB1_67;
	mul.wide.u32 	%rd72, %r288, 4;
	add.s64 	%rd73, %rd1, %rd72;
	ld.global.f32 	%f648, [%rd73];
	add.s32 	%r225, %r8, %r288;
	shl.b32 	%r226, %r225, 1;
	add.s32 	%r227, %r5, %r226;
	ld.shared.u16 	%rs195, [%r227+192];
	cvt.rn.f32.u16 	%f649, %rs195;
	fma.rn.f32 	%f650, %f648, %f649, %f889;
	ld.global.f32 	%f651, [%rd73+4];
	ld.shared.u16 	%rs196, [%r227+194];
	cvt.rn.f32.u16 	%f652, %rs196;
	fma.rn.f32 	%f653, %f651, %f652, %f650;
	ld.global.f32 	%f654, [%rd73+8];
	ld.shared.u16 	%rs197, [%r227+196];
	cvt.rn.f32.u16 	%f655, %rs197;
	fma.rn.f32 	%f656, %f654, %f655, %f653;
	ld.global.f32 	%f657, [%rd73+12];
	ld.shared.u16 	%rs198, [%r227+198];
	cvt.rn.f32.u16 	%f658, %rs198;
	fma.rn.f32 	%f889, %f657, %f658, %f656;
	add.s32 	%r288, %r288, 4;
$L__BB1_67:
	setp.eq.s32 	%p55, %r82, 0;
	@%p55 bra 	$L__BB1_71;
	mul.wide.u32 	%rd74, %r288, 4;
	add.s64 	%rd25, %rd1, %rd74;
	ld.global.f32 	%f659, [%rd25];
	add.s32 	%r228, %r8, %r288;
	shl.b32 	%r229, %r228, 1;
	add.s32 	%r85, %r5, %r229;
	ld.shared.u16 	%rs199, [%r85+192];
	cvt.rn.f32.u16 	%f660, %rs199;
	fma.rn.f32 	%f889, %f659, %f660, %f889;
	setp.eq.s32 	%p56, %r82, 1;
	@%p56 bra 	$L__BB1_71;
	ld.global.f32 	%f661, [%rd25+4];
	ld.shared.u16 	%rs200, [%r85+194];
	cvt.rn.f32.u16 	%f662, %rs200;
	fma.rn.f32 	%f889, %f661, %f662, %f889;
	setp.eq.s32 	%p57, %r82, 2;
	@%p57 bra 	$L__BB1_71;
	ld.global.f32 	%f663, [%rd25+8];
	ld.shared.u16 	%rs201, [%r85+196];
	cvt.rn.f32.u16 	%f664, %rs201;
	fma.rn.f32 	%f889, %f663, %f664, %f889;
$L__BB1_71:
	setp.lt.u32 	%p58, %r9, 15;
	cvt.rni.u32.f32 	%r231, %f889;
	st.global.u16 	[%rd36+192], %r231;
	mov.f32 	%f897, 0f00000000;
	mov.b32 	%r293, 0;
	@%p58 bra 	$L__BB1_74;
	and.b32  	%r293, %r125, 2147483632;
	neg.s32 	%r291, %r293;
	add.s64 	%rd91, %rd1, 32;
	mad.lo.s32 	%r233, %r3, 320, %r133;
	shl.b32 	%r234, %r7, 1;
	sub.s32 	%r235, %r233, %r234;
	add.s32 	%r237, %r235, %r132;
	add.s32 	%r290, %r237, 254;
	mov.f32 	%f897, 0f00000000;
$L__BB1_73:
	.pragma "nounroll";
	ld.global.f32 	%f668, [%rd91+-32];
	ld.shared.u16 	%rs202, [%r290+-30];
	cvt.rn.f32.u16 	%f669, %rs202;
	fma.rn.f32 	%f670, %f668, %f669, %f897;
	ld.global.f32 	%f671, [%rd91+-28];
	ld.shared.u16 	%rs203, [%r290+-28];
	cvt.rn.f32.u16 	%f672, %rs203;
	fma.rn.f32 	%f673, %f671, %f672, %f670;
	ld.global.f32 	%f674, [%rd91+-24];
	ld.shared.u16 	%rs204, [%r290+-26];
	cvt.rn.f32.u16 	%f675, %rs204;
	fma.rn.f32 	%f676, %f674, %f675, %f673;
	ld.global.f32 	%f677, [%rd91+-20];
	ld.shared.u16 	%rs205, [%r290+-24];
	cvt.rn.f32.u16 	%f678, %rs205;
	fma.rn.f32 	%f679, %f677, %f678, %f676;
	ld.global.f32 	%f680, [%rd91+-16];
	ld.shared.u16 	%rs206, [%r290+-22];
	cvt.rn.f32.u16 	%f681, %rs206;
	fma.rn.f32 	%f682, %f680, %f681, %f679;
	ld.global.f32 	%f683, [%rd91+-12];
	ld.shared.u16 	%rs207, [%r290+-20];
	cvt.rn.f32.u16 	%f684, %rs207;
	fma.rn.f32 	%f685, %f683, %f684, %f682;
	ld.global.f32 	%f686, [%rd91+-8];
	ld.shared.u16 	%rs208, [%r290+-18];
	cvt.rn.f32.u16 	%f687, %rs208;
	fma.rn.f32 	%f688, %f686, %f687, %f685;
	ld.global.f32 	%f689, [%rd91+-4];
	ld.shared.u16 	%rs209, [%r290+-16];
	cvt.rn.f32.u16 	%f690, %rs209;
	fma.rn.f32 	%f691, %f689, %f690, %f688;
	ld.global.f32 	%f692, [%rd91];
	ld.shared.u16 	%rs210, [%r290+-14];
	cvt.rn.f32.u16 	%f693, %rs210;
	fma.rn.f32 	%f694, %f692, %f693, %f691;
	ld.global.f32 	%f695, [%rd91+4];
	ld.shared.u16 	%rs211, [%r290+-12];
	cvt.rn.f32.u16 	%f696, %rs211;
	fma.rn.f32 	%f697, %f695, %f696, %f694;
	ld.global.f32 	%f698, [%rd91+8];
	ld.shared.u16 	%rs212, [%r290+-10];
	cvt.rn.f32.u16 	%f699, %rs212;
	fma.rn.f32 	%f700, %f698, %f699, %f697;
	ld.global.f32 	%f701, [%rd91+12];
	ld.shared.u16 	%rs213, [%r290+-8];
	cvt.rn.f32.u16 	%f702, %rs213;
	fma.rn.f32 	%f703, %f701, %f702, %f700;
	ld.global.f32 	%f704, [%rd91+16];
	ld.shared.u16 	%rs214, [%r290+-6];
	cvt.rn.f32.u16 	%f705, %rs214;
	fma.rn.f32 	%f706, %f704, %f705, %f703;
	ld.global.f32 	%f707, [%rd91+20];
	ld.shared.u16 	%rs215, [%r290+-4];
	cvt.rn.f32.u16 	%f708, %rs215;
	fma.rn.f32 	%f709, %f707, %f708, %f706;
	ld.global.f32 	%f710, [%rd91+24];
	ld.shared.u16 	%rs216, [%r290+-2];
	cvt.rn.f32.u16 	%f711, %rs216;
	fma.rn.f32 	%f712, %f710, %f711, %f709;
	ld.global.f32 	%f713, [%rd91+28];
	ld.shared.u16 	%rs217, [%r290];
	cvt.rn.f32.u16 	%f714, %rs217;
	fma.rn.f32 	%f897, %f713, %f714, %f712;
	add.s32 	%r291, %r291, 16;
	add.s64 	%rd91, %rd91, 64;
	add.s32 	%r290, %r290, 32;
	setp.ne.s32 	%p59, %r291, 0;
	@%p59 bra 	$L__BB1_73;
$L__BB1_74:
	setp.eq.s32 	%p60, %r10, 0;
	@%p60 bra 	$L__BB1_84;
	setp.lt.u32 	%p61, %r10, 8;
	@%p61 bra 	$L__BB1_77;
	mul.wide.u32 	%rd75, %r293, 4;
	add.s64 	%rd76, %rd1, %rd75;
	ld.global.f32 	%f716, [%rd76];
	add.s32 	%r238, %r8, %r293;
	shl.b32 	%r239, %r238, 1;
	add.s32 	%r240, %r5, %r239;
	ld.shared.u16 	%rs218, [%r240+224];
	cvt.rn.f32.u16 	%f717, %rs218;
	fma.rn.f32 	%f718, %f716, %f717, %f897;
	ld.global.f32 	%f719, [%rd76+4];
	ld.shared.u16 	%rs219, [%r240+226];
	cvt.rn.f32.u16 	%f720, %rs219;
	fma.rn.f32 	%f721, %f719, %f720, %f718;
	ld.global.f32 	%f722, [%rd76+8];
	ld.shared.u16 	%rs220, [%r240+228];
	cvt.rn.f32.u16 	%f723, %rs220;
	fma.rn.f32 	%f724, %f722, %f723, %f721;
	ld.global.f32 	%f725, [%rd76+12];
	ld.shared.u16 	%rs221, [%r240+230];
	cvt.rn.f32.u16 	%f726, %rs221;
	fma.rn.f32 	%f727, %f725, %f726, %f724;
	ld.global.f32 	%f728, [%rd76+16];
	ld.shared.u16 	%rs222, [%r240+232];
	cvt.rn.f32.u16 	%f729, %rs222;
	fma.rn.f32 	%f730, %f728, %f729, %f727;
	ld.global.f32 	%f731, [%rd76+20];
	ld.shared.u16 	%rs223, [%r240+234];
	cvt.rn.f32.u16 	%f732, %rs223;
	fma.rn.f32 	%f733, %f731, %f732, %f730;
	ld.global.f32 	%f734, [%rd76+24];
	ld.shared.u16 	%rs224, [%r240+236];
	cvt.rn.f32.u16 	%f735, %rs224;
	fma.rn.f32 	%f736, %f734, %f735, %f733;
	ld.global.f32 	%f737, [%rd76+28];
	ld.shared.u16 	%rs225, [%r240+238];
	cvt.rn.f32.u16 	%f738, %rs225;
	fma.rn.f32 	%f897, %f737, %f738, %f736;
	add.s32 	%r293, %r293, 8;
$L__BB1_77:
	setp.eq.s32 	%p62, %r11, 0;
	@%p62 bra 	$L__BB1_84;
	and.b32  	%r96, %r125, 3;
	setp.lt.u32 	%p63, %r11, 4;
	@%p63 bra 	$L__BB1_80;
	mul.wide.u32 	%rd77, %r293, 4;
	add.s64 	%rd78, %rd1, %rd77;
	ld.global.f32 	%f740, [%rd78];
	add.s32 	%r241, %r8, %r293;
	shl.b32 	%r242, %r241, 1;
	add.s32 	%r243, %r5, %r242;
	ld.shared.u16 	%rs226, [%r243+224];
	cvt.rn.f32.u16 	%f741, %rs226;
	fma.rn.f32 	%f742, %f740, %f741, %f897;
	ld.global.f32 	%f743, [%rd78+4];
	ld.shared.u16 	%rs227, [%r243+226];
	cvt.rn.f32.u16 	%f744, %rs227;
	fma.rn.f32 	%f745, %f743, %f744, %f742;
	ld.global.f32 	%f746, [%rd78+8];
	ld.shared.u16 	%rs228, [%r243+228];
	cvt.rn.f32.u16 	%f747, %rs228;
	fma.rn.f32 	%f748, %f746, %f747, %f745;
	ld.global.f32 	%f749, [%rd78+12];
	ld.shared.u16 	%rs229, [%r243+230];
	cvt.rn.f32.u16 	%f750, %rs229;
	fma.rn.f32 	%f897, %f749, %f750, %f748;
	add.s32 	%r293, %r293, 4;
$L__BB1_80:
	setp.eq.s32 	%p64, %r96, 0;
	@%p64 bra 	$L__BB1_84;
	mul.wide.u32 	%rd79, %r293, 4;
	add.s64 	%rd29, %rd1, %rd79;
	ld.global.f32 	%f751, [%rd29];
	add.s32 	%r244, %r8, %r293;
	shl.b32 	%r245, %r244, 1;
	add.s32 	%r99, %r5, %r245;
	ld.shared.u16 	%rs230, [%r99+224];
	cvt.rn.f32.u16 	%f752, %rs230;
	fma.rn.f32 	%f897, %f751, %f752, %f897;
	setp.eq.s32 	%p65, %r96, 1;
	@%p65 bra 	$L__BB1_84;
	ld.global.f32 	%f753, [%rd29+4];
	ld.shared.u16 	%rs231, [%r99+226];
	cvt.rn.f32.u16 	%f754, %rs231;
	fma.rn.f32 	%f897, %f753, %f754, %f897;
	setp.eq.s32 	%p66, %r96, 2;
	@%p66 bra 	$L__BB1_84;
	ld.global.f32 	%f755, [%rd29+8];
	ld.shared.u16 	%rs232, [%r99+228];
	cvt.rn.f32.u16 	%f756, %rs232;
	fma.rn.f32 	%f897, %f755, %f756, %f897;
$L__BB1_84:
	setp.lt.u32 	%p67, %r9, 15;
	cvt.rni.u32.f32 	%r247, %f897;
	st.global.u16 	[%rd36+224], %r247;
	mov.f32 	%f905, 0f00000000;
	mov.b32 	%r298, 0;
	@%p67 bra 	$L__BB1_87;
	and.b32  	%r298, %r125, 2147483632;
	neg.s32 	%r296, %r298;
	add.s64 	%rd92, %rd1, 32;
	mad.lo.s32 	%r249, %r3, 320, %r133;
	shl.b32 	%r250, %r7, 1;
	sub.s32 	%r251, %r249, %r250;
	add.s32 	%r253, %r251, %r132;
	add.s32 	%r295, %r253, 286;
	mov.f32 	%f905, 0f00000000;
$L__BB1_86:
	.pragma "nounroll";
	ld.global.f32 	%f760, [%rd92+-32];
	ld.shared.u16 	%rs233, [%r295+-30];
	cvt.rn.f32.u16 	%f761, %rs233;
	fma.rn.f32 	%f762, %f760, %f761, %f905;
	ld.global.f32 	%f763, [%rd92+-28];
	ld.shared.u16 	%rs234, [%r295+-28];
	cvt.rn.f32.u16 	%f764, %rs234;
	fma.rn.f32 	%f765, %f763, %f764, %f762;
	ld.global.f32 	%f766, [%rd92+-24];
	ld.shared.u16 	%rs235, [%r295+-26];
	cvt.rn.f32.u16 	%f767, %rs235;
	fma.rn.f32 	%f768, %f766, %f767, %f765;
	ld.global.f32 	%f769, [%rd92+-20];
	ld.shared.u16 	%rs236, [%r295+-24];
	cvt.rn.f32.u16 	%f770, %rs236;
	fma.rn.f32 	%f771, %f769, %f770, %f768;
	ld.global.f32 	%f772, [%rd92+-16];
	ld.shared.u16 	%rs237, [%r295+-22];
	cvt.rn.f32.u16 	%f773, %rs237;
	fma.rn.f32 	%f774, %f772, %f773, %f771;
	ld.global.f32 	%f775, [%rd92+-12];
	ld.shared.u16 	%rs238, [%r295+-20];
	cvt.rn.f32.u16 	%f776, %rs238;
	fma.rn.f32 	%f777, %f775, %f776, %f774;
	ld.global.f32 	%f778, [%rd92+-8];
	ld.shared.u16 	%rs239, [%r295+-18];
	cvt.rn.f32.u16 	%f779, %rs239;
	fma.rn.f32 	%f780, %f778, %f779, %f777;
	ld.global.f32 	%f781, [%rd92+-4];
	ld.shared.u16 	%rs240, [%r295+-16];
	cvt.rn.f32.u16 	%f782, %rs240;
	fma.rn.f32 	%f783, %f781, %f782, %f780;
	ld.global.f32 	%f784, [%rd92];
	ld.shared.u16 	%rs241, [%r295+-14];
	cvt.rn.f32.u16 	%f785, %rs241;
	fma.rn.f32 	%f786, %f784, %f785, %f783;
	ld.global.f32 	%f787, [%rd92+4];
	ld.shared.u16 	%rs242, [%r295+-12];
	cvt.rn.f32.u16 	%f788, %rs242;
	fma.rn.f32 	%f789, %f787, %f788, %f786;
	ld.global.f32 	%f790, [%rd92+8];
	ld.shared.u16 	%rs243, [%r295+-10];
	cvt.rn.f32.u16 	%f791, %rs243;
	fma.rn.f32 	%f792, %f790, %f791, %f789;
	ld.global.f32 	%f793, [%rd92+12];
	ld.shared.u16 	%rs244, [%r295+-8];
	cvt.rn.f32.u16 	%f794, %rs244;
	fma.rn.f32 	%f795, %f793, %f794, %f792;
	ld.global.f32 	%f796, [%rd92+16];
	ld.shared.u16 	%rs245, [%r295+-6];
	cvt.rn.f32.u16 	%f797, %rs245;
	fma.rn.f32 	%f798, %f796, %f797, %f795;
	ld.global.f32 	%f799, [%rd92+20];
	ld.shared.u16 	%rs246, [%r295+-4];
	cvt.rn.f32.u16 	%f800, %rs246;
	fma.rn.f32 	%f801, %f799, %f800, %f798;
	ld.global.f32 	%f802, [%rd92+24];
	ld.shared.u16 	%rs247, [%r295+-2];
	cvt.rn.f32.u16 	%f803, %rs247;
	fma.rn.f32 	%f804, %f802, %f803, %f801;
	ld.global.f32 	%f805, [%rd92+28];
	ld.shared.u16 	%rs248, [%r295];
	cvt.rn.f32.u16 	%f806, %rs248;
	fma.rn.f32 	%f905, %f805, %f806, %f804;
	add.s32 	%r296, %r296, 16;
	add.s64 	%rd92, %rd92, 64;
	add.s32 	%r295, %r295, 32;
	setp.ne.s32 	%p68, %r296, 0;
	@%p68 bra 	$L__BB1_86;
$L__BB1_87:
	setp.eq.s32 	%p69, %r10, 0;
	@%p69 bra 	$L__BB1_97;
	setp.lt.u32 	%p70, %r10, 8;
	@%p70 bra 	$L__BB1_90;
	mul.wide.u32 	%rd80, %r298, 4;
	add.s64 	%rd81, %rd1, %rd80;
	ld.global.f32 	%f808, [%rd81];
	add.s32 	%r254, %r8, %r298;
	shl.b32 	%r255, %r254, 1;
	add.s32 	%r256, %r5, %r255;
	ld.shared.u16 	%rs249, [%r256+256];
	cvt.rn.f32.u16 	%f809, %rs249;
	fma.rn.f32 	%f810, %f808, %f809, %f905;
	ld.global.f32 	%f811, [%rd81+4];
	ld.shared.u16 	%rs250, [%r256+258];
	cvt.rn.f32.u16 	%f812, %rs250;
	fma.rn.f32 	%f813, %f811, %f812, %f810;
	ld.global.f32 	%f814, [%rd81+8];
	ld.shared.u16 	%rs251, [%r256+260];
	cvt.rn.f32.u16 	%f815, %rs251;
	fma.rn.f32 	%f816, %f814, %f815, %f813;
	ld.global.f32 	%f817, [%rd81+12];
	ld.shared.u16 	%rs252, [%r256+262];
	cvt.rn.f32.u16 	%f818, %rs252;
	fma.rn.f32 	%f819, %f817, %f818, %f816;
	ld.global.f32 	%f820, [%rd81+16];
	ld.shared.u16 	%rs253, [%r256+264];
	cvt.rn.f32.u16 	%f821, %rs253;
	fma.rn.f32 	%f822, %f820, %f821, %f819;
	ld.global.f32 	%f823, [%rd81+20];
	ld.shared.u16 	%rs254, [%r256+266];
	cvt.rn.f32.u16 	%f824, %rs254;
	fma.rn.f32 	%f825, %f823, %f824, %f822;
	ld.global.f32 	%f826, [%rd81+24];
	ld.shared.u16 	%rs255, [%r256+268];
	cvt.rn.f32.u16 	%f827, %rs255;
	fma.rn.f32 	%f828, %f826, %f827, %f825;
	ld.global.f32 	%f829, [%rd81+28];
	ld.shared.u16 	%rs256, [%r256+270];
	cvt.rn.f32.u16 	%f830, %rs256;
	fma.rn.f32 	%f905, %f829, %f830, %f828;
	add.s32 	%r298, %r298, 8;
$L__BB1_90:
	setp.eq.s32 	%p71, %r11, 0;
	@%p71 bra 	$L__BB1_97;
	and.b32  	%r110, %r125, 3;
	setp.lt.u32 	%p72, %r11, 4;
	@%p72 bra 	$L__BB1_93;
	mul.wide.u32 	%rd82, %r298, 4;
	add.s64 	%rd83, %rd1, %rd82;
	ld.global.f32 	%f832, [%rd83];
	add.s32 	%r257, %r8, %r298;
	shl.b32 	%r258, %r257, 1;
	add.s32 	%r259, %r5, %r258;
	ld.shared.u16 	%rs257, [%r259+256];
	cvt.rn.f32.u16 	%f833, %rs257;
	fma.rn.f32 	%f834, %f832, %f833, %f905;
	ld.global.f32 	%f835, [%rd83+4];
	ld.shared.u16 	%rs258, [%r259+258];
	cvt.rn.f32.u16 	%f836, %rs258;
	fma.rn.f32 	%f837, %f835, %f836, %f834;
	ld.global.f32 	%f838, [%rd83+8];
	ld.shared.u16 	%rs259, [%r259+260];
	cvt.rn.f32.u16 	%f839, %rs259;
	fma.rn.f32 	%f840, %f838, %f839, %f837;
	ld.global.f32 	%f841, [%rd83+12];
	ld.shared.u16 	%rs260, [%r259+262];
	cvt.rn.f32.u16 	%f842, %rs260;
	fma.rn.f32 	%f905, %f841, %f842, %f840;
	add.s32 	%r298, %r298, 4;
$L__BB1_93:
	setp.eq.s32 	%p73, %r110, 0;
	@%p73 bra 	$L__BB1_97;
	mul.wide.u32 	%rd84, %r298, 4;
	add.s64 	%rd33, %rd1, %rd84;
	ld.global.f32 	%f843, [%rd33];
	add.s32 	%r260, %r8, %r298;
	shl.b32 	%r261, %r260, 1;
	add.s32 	%r113, %r5, %r261;
	ld.shared.u16 	%rs261, [%r113+256];
	cvt.rn.f32.u16 	%f844, %rs261;
	fma.rn.f32 	%f905, %f843, %f844, %f905;
	setp.eq.s32 	%p74, %r110, 1;
	@%p74 bra 	$L__BB1_97;
	ld.global.f32 	%f845, [%rd33+4];
	ld.shared.u16 	%rs262, [%r113+258];
	cvt.rn.f32.u16 	%f846, %rs262;
	fma.rn.f32 	%f905, %f845, %f846, %f905;
	setp.eq.s32 	%p75, %r110, 2;
	@%p75 bra 	$L__BB1_97;
	ld.global.f32 	%f847, [%rd33+8];
	ld.shared.u16 	%rs263, [%r113+260];
	cvt.rn.f32.u16 	%f848, %rs263;
	fma.rn.f32 	%f905, %f847, %f848, %f905;
$L__BB1_97:
	cvt.rni.u32.f32 	%r262, %f905;
	st.global.u16 	[%rd36+256], %r262;
	bra.uni 	$L__BB1_111;
$L__BB1_98:
	.pragma "nounroll";
	ld.global.f32 	%f116, [%rd85+-32];
	ld.shared.u16 	%rs16, [%r263+-30];
	cvt.rn.f32.u16 	%f117, %rs16;
	fma.rn.f32 	%f118, %f116, %f117, %f912;
	ld.global.f32 	%f119, [%rd85+-28];
	ld.shared.u16 	%rs17, [%r263+-28];
	cvt.rn.f32.u16 	%f120, %rs17;
	fma.rn.f32 	%f121, %f119, %f120, %f118;
	ld.global.f32 	%f122, [%rd85+-24];
	ld.shared.u16 	%rs18, [%r263+-26];
	cvt.rn.f32.u16 	%f123, %rs18;
	fma.rn.f32 	%f124, %f122, %f123, %f121;
	ld.global.f32 	%f125, [%rd85+-20];
	ld.shared.u16 	%rs19, [%r263+-24];
	cvt.rn.f32.u16 	%f126, %rs19;
	fma.rn.f32 	%f127, %f125, %f126, %f124;
	ld.global.f32 	%f128, [%rd85+-16];
	ld.shared.u16 	%rs20, [%r263+-22];
	cvt.rn.f32.u16 	%f129, %rs20;
	fma.rn.f32 	%f130, %f128, %f129, %f127;
	ld.global.f32 	%f131, [%rd85+-12];
	ld.shared.u16 	%rs21, [%r263+-20];
	cvt.rn.f32.u16 	%f132, %rs21;
	fma.rn.f32 	%f133, %f131, %f132, %f130;
	ld.global.f32 	%f134, [%rd85+-8];
	ld.shared.u16 	%rs22, [%r263+-18];
	cvt.rn.f32.u16 	%f135, %rs22;
	fma.rn.f32 	%f136, %f134, %f135, %f133;
	ld.global.f32 	%f137, [%rd85+-4];
	ld.shared.u16 	%rs23, [%r263+-16];
	cvt.rn.f32.u16 	%f138, %rs23;
	fma.rn.f32 	%f139, %f137, %f138, %f136;
	ld.global.f32 	%f140, [%rd85];
	ld.shared.u16 	%rs24, [%r263+-14];
	cvt.rn.f32.u16 	%f141, %rs24;
	fma.rn.f32 	%f142, %f140, %f141, %f139;
	ld.global.f32 	%f143, [%rd85+4];
	ld.shared.u16 	%rs25, [%r263+-12];
	cvt.rn.f32.u16 	%f144, %rs25;
	fma.rn.f32 	%f145, %f143, %f144, %f142;
	ld.global.f32 	%f146, [%rd85+8];
	ld.shared.u16 	%rs26, [%r263+-10];
	cvt.rn.f32.u16 	%f147, %rs26;
	fma.rn.f32 	%f148, %f146, %f147, %f145;
	ld.global.f32 	%f149, [%rd85+12];
	ld.shared.u16 	%rs27, [%r263+-8];
	cvt.rn.f32.u16 	%f150, %rs27;
	fma.rn.f32 	%f151, %f149, %f150, %f148;
	ld.global.f32 	%f152, [%rd85+16];
	ld.shared.u16 	%rs28, [%r263+-6];
	cvt.rn.f32.u16 	%f153, %rs28;
	fma.rn.f32 	%f154, %f152, %f153, %f151;
	ld.global.f32 	%f155, [%rd85+20];
	ld.shared.u16 	%rs29, [%r263+-4];
	cvt.rn.f32.u16 	%f156, %rs29;
	fma.rn.f32 	%f157, %f155, %f156, %f154;
	ld.global.f32 	%f158, [%rd85+24];
	ld.shared.u16 	%rs30, [%r263+-2];
	cvt.rn.f32.u16 	%f159, %rs30;
	fma.rn.f32 	%f160, %f158, %f159, %f157;
	ld.global.f32 	%f161, [%rd85+28];
	ld.shared.u16 	%rs31, [%r263];
	cvt.rn.f32.u16 	%f162, %rs31;
	fma.rn.f32 	%f912, %f161, %f162, %f160;
	add.s32 	%r264, %r264, 16;
	add.s64 	%rd85, %rd85, 64;
	add.s32 	%r263, %r263, 32;
	setp.eq.s32 	%p5, %r264, 0;
	@%p5 bra 	$L__BB1_99;
	bra.uni 	$L__BB1_98;
$L__BB1_99:
	setp.eq.s32 	%p6, %r10, 0;
	@%p6 bra 	$L__BB1_109;
	setp.lt.u32 	%p7, %r10, 8;
	@%p7 bra 	$L__BB1_102;
	mul.wide.u32 	%rd44, %r300, 4;
	add.s64 	%rd45, %rd1, %rd44;
	ld.global.f32 	%f164, [%rd45];
	add.s32 	%r142, %r8, %r300;
	shl.b32 	%r143, %r142, 1;
	add.s32 	%r144, %r5, %r143;
	ld.shared.u16 	%rs32, [%r144+32];
	cvt.rn.f32.u16 	%f165, %rs32;
	fma.rn.f32 	%f166, %f164, %f165, %f912;
	ld.global.f32 	%f167, [%rd45+4];
	ld.shared.u16 	%rs33, [%r144+34];
	cvt.rn.f32.u16 	%f168, %rs33;
	fma.rn.f32 	%f169, %f167, %f168, %f166;
	ld.global.f32 	%f170, [%rd45+8];
	ld.shared.u16 	%rs34, [%r144+36];
	cvt.rn.f32.u16 	%f171, %rs34;
	fma.rn.f32 	%f172, %f170, %f171, %f169;
	ld.global.f32 	%f173, [%rd45+12];
	ld.shared.u16 	%rs35, [%r144+38];
	cvt.rn.f32.u16 	%f174, %rs35;
	fma.rn.f32 	%f175, %f173, %f174, %f172;
	ld.global.f32 	%f176, [%rd45+16];
	ld.shared.u16 	%rs36, [%r144+40];
	cvt.rn.f32.u16 	%f177, %rs36;
	fma.rn.f32 	%f178, %f176, %f177, %f175;
	ld.global.f32 	%f179, [%rd45+20];
	ld.shared.u16 	%rs37, [%r144+42];
	cvt.rn.f32.u16 	%f180, %rs37;
	fma.rn.f32 	%f181, %f179, %f180, %f178;
	ld.global.f32 	%f182, [%rd45+24];
	ld.shared.u16 	%rs38, [%r144+44];
	cvt.rn.f32.u16 	%f183, %rs38;
	fma.rn.f32 	%f184, %f182, %f183, %f181;
	ld.global.f32 	%f185, [%rd45+28];
	ld.shared.u16 	%rs39, [%r144+46];
	cvt.rn.f32.u16 	%f186, %rs39;
	fma.rn.f32 	%f912, %f185, %f186, %f184;
	add.s32 	%r300, %r300, 8;
$L__BB1_102:
	setp.eq.s32 	%p8, %r11, 0;
	@%p8 bra 	$L__BB1_109;
	and.b32  	%r120, %r125, 3;
	setp.lt.u32 	%p9, %r11, 4;
	@%p9 bra 	$L__BB1_105;
	mul.wide.u32 	%rd46, %r300, 4;
	add.s64 	%rd47, %rd1, %rd46;
	ld.global.f32 	%f188, [%rd47];
	add.s32 	%r145, %r8, %r300;
	shl.b32 	%r146, %r145, 1;
	add.s32 	%r147, %r5, %r146;
	ld.shared.u16 	%rs40, [%r147+32];
	cvt.rn.f32.u16 	%f189, %rs40;
	fma.rn.f32 	%f190, %f188, %f189, %f912;
	ld.global.f32 	%f191, [%rd47+4];
	ld.shared.u16 	%rs41, [%r147+34];
	cvt.rn.f32.u16 	%f192, %rs41;
	fma.rn.f32 	%f193, %f191, %f192, %f190;
	ld.global.f32 	%f194, [%rd47+8];
	ld.shared.u16 	%rs42, [%r147+36];
	cvt.rn.f32.u16 	%f195, %rs42;
	fma.rn.f32 	%f196, %f194, %f195, %f193;
	ld.global.f32 	%f197, [%rd47+12];
	ld.shared.u16 	%rs43, [%r147+38];
	cvt.rn.f32.u16 	%f198, %rs43;
	fma.rn.f32 	%f912, %f197, %f198, %f196;
	add.s32 	%r300, %r300, 4;
$L__BB1_105:
	setp.eq.s32 	%p10, %r120, 0;
	@%p10 bra 	$L__BB1_109;
	mul.wide.u32 	%rd48, %r300, 4;
	add.s64 	%rd35, %rd1, %rd48;
	ld.global.f32 	%f199, [%rd35];
	add.s32 	%r148, %r8, %r300;
	shl.b32 	%r149, %r148, 1;
	add.s32 	%r123, %r5, %r149;
	ld.shared.u16 	%rs44, [%r123+32];
	cvt.rn.f32.u16 	%f200, %rs44;
	fma.rn.f32 	%f912, %f199, %f200, %f912;
	setp.eq.s32 	%p11, %r120, 1;
	@%p11 bra 	$L__BB1_109;
	ld.global.f32 	%f201, [%rd35+4];
	ld.shared.u16 	%rs45, [%r123+34];
	cvt.rn.f32.u16 	%f202, %rs45;
	fma.rn.f32 	%f912, %f201, %f202, %f912;
	setp.eq.s32 	%p12, %r120, 2;
	@%p12 bra 	$L__BB1_109;
	ld.global.f32 	%f203, [%rd35+8];
	ld.shared.u16 	%rs46, [%r123+36];
	cvt.rn.f32.u16 	%f204, %rs46;
	fma.rn.f32 	%f912, %f203, %f204, %f912;
$L__BB1_109:
	setp.lt.u32 	%p13, %r9, 15;
	cvt.rni.u32.f32 	%r151, %f912;
	add.s64 	%rd36, %rd2, %rd41;
	st.global.u16 	[%rd36+32], %r151;
	mov.f32 	%f857, 0f00000000;
	mov.b32 	%r268, 0;
	@%p13 bra 	$L__BB1_9;
	bra.uni 	$L__BB1_7;
$L__BB1_110:
	add.s64 	%rd43, %rd2, %rd41;
	mov.b16 	%rs15, 0;
	st.global.u16 	[%rd43+32], %rs15;
	st.global.u16 	[%rd43+64], %rs15;
	st.global.u16 	[%rd43+96], %rs15;
	st.global.u16 	[%rd43+128], %rs15;
	st.global.u16 	[%rd43+160], %rs15;
	st.global.u16 	[%rd43+192], %rs15;
	st.global.u16 	[%rd43+224], %rs15;
	st.global.u16 	[%rd43+256], %rs15;
$L__BB1_111:
	ret;

}
	// .globl	conv_horiz_kernel_f32
.visible .entry conv_horiz_kernel_f32(
	.param .u64 .ptr .align 1 conv_horiz_kernel_f32_param_0,
	.param .u64 .ptr .align 1 conv_horiz_kernel_f32_param_1,
	.param .u32 conv_horiz_kernel_f32_param_2,
	.param .u32 conv_horiz_kernel_f32_param_3,
	.param .u32 conv_horiz_kernel_f32_param_4,
	.param .u64 .ptr .align 1 conv_horiz_kernel_f32_param_5
)
{
	.reg .pred 	%p<76>;
	.reg .b32 	%r<296>;
	.reg .b32 	%f<929>;
	.reg .b64 	%rd<93>;
	// demoted variable
	.shared .align 4 .b8 _ZZ16applyHorizKernelIfEvPKT_PS0_jjiPKfE5sData[2560];
	ld.param.u64 	%rd37, [conv_horiz_kernel_f32_param_0];
	ld.param.u64 	%rd38, [conv_horiz_kernel_f32_param_1];
	ld.param.u32 	%r124, [conv_horiz_kernel_f32_param_2];
	ld.param.u32 	%r125, [conv_horiz_kernel_f32_param_4];
	ld.param.u64 	%rd39, [conv_horiz_kernel_f32_param_5];
	cvta.to.global.u64 	%rd40, %rd37;
	cvta.to.global.u64 	%rd1, %rd39;
	cvta.to.global.u64 	%rd2, %rd38;
	mov.u32 	%r126, %ctaid.x;
	shl.b32 	%r127, %r126, 7;
	mov.u32 	%r1, %tid.x;
	add.s32 	%r128, %r1, %r127;
	add.s32 	%r2, %r128, -16;
	mov.u32 	%r129, %ctaid.y;
	shl.b32 	%r130, %r129, 2;
	mov.u32 	%r3, %tid.y;
	add.s32 	%r131, %r130, %r3;
	mad.lo.s32 	%r4, %r124, %r131, %r2;
	mov.u32 	%r132, _ZZ16applyHorizKernelIfEvPKT_PS0_jjiPKfE5sData;
	mad.lo.s32 	%r5, %r3, 640, %r132;
	mul.wide.s32 	%rd41, %r4, 4;
	add.s64 	%rd3, %rd40, %rd41;
	ld.global.f32 	%f118, [%rd3+64];
	shl.b32 	%r133, %r1, 2;
	add.s32 	%r6, %r5, %r133;
	st.shared.f32 	[%r6+64], %f118;
	ld.global.f32 	%f119, [%rd3+128];
	st.shared.f32 	[%r6+128], %f119;
	ld.global.f32 	%f120, [%rd3+192];
	st.shared.f32 	[%r6+192], %f120;
	ld.global.f32 	%f121, [%rd3+256];
	st.shared.f32 	[%r6+256], %f121;
	ld.global.f32 	%f122, [%rd3+320];
	st.shared.f32 	[%r6+320], %f122;
	ld.global.f32 	%f123, [%rd3+384];
	st.shared.f32 	[%r6+384], %f123;
	ld.global.f32 	%f124, [%rd3+448];
	st.shared.f32 	[%r6+448], %f124;
	ld.global.f32 	%f125, [%rd3+512];
	st.shared.f32 	[%r6+512], %f125;
	setp.lt.s32 	%p1, %r2, 0;
	mov.f32 	%f863, 0f00000000;
	@%p1 bra 	$L__BB2_2;
	ld.global.f32 	%f863, [%rd3];
$L__BB2_2:
	st.shared.f32 	[%r6], %f863;
	sub.s32 	%r134, %r124, %r2;
	setp.lt.u32 	%p2, %r134, 145;
	mov.f32 	%f864, 0f00000000;
	@%p2 bra 	$L__BB2_4;
	ld.global.f32 	%f864, [%rd3+576];
$L__BB2_4:
	st.shared.f32 	[%r6+576], %f864;
	barrier.sync 	0;
	setp.lt.s32 	%p3, %r125, 1;
	shr.u32 	%r7, %r125, 1;
	sub.s32 	%r8, %r1, %r7;
	@%p3 bra 	$L__BB2_110;
	add.s32 	%r9, %r125, -1;
	and.b32  	%r10, %r125, 15;
	and.b32  	%r11, %r125, 7;
	setp.lt.u32 	%p4, %r9, 15;
	mov.f32 	%f928, 0f00000000;
	mov.b32 	%r293, 0;
	@%p4 bra 	$L__BB2_99;
	and.b32  	%r293, %r125, 2147483632;
	neg.s32 	%r257, %r293;
	add.s64 	%rd85, %rd1, 32;
	mad.lo.s32 	%r138, %r3, 640, %r133;
	shl.b32 	%r139, %r7, 2;
	sub.s32 	%r140, %r138, %r139;
	add.s32 	%r142, %r140, %r132;
	add.s32 	%r256, %r142, 124;
	mov.f32 	%f928, 0f00000000;
	bra.uni 	$L__BB2_98;
$L__BB2_7:
	and.b32  	%r261, %r125, 2147483632;
	neg.s32 	%r259, %r261;
	add.s64 	%rd86, %rd1, 32;
	mad.lo.s32 	%r153, %r3, 640, %r133;
	shl.b32 	%r154, %r7, 2;
	sub.s32 	%r155, %r153, %r154;
	add.s32 	%r157, %r155, %r132;
	add.s32 	%r258, %r157, 188;
	mov.f32 	%f873, 0f00000000;
$L__BB2_8:
	.pragma "nounroll";
	ld.global.f32 	%f222, [%rd86+-32];
	ld.shared.f32 	%f223, [%r258+-60];
	fma.rn.f32 	%f224, %f222, %f223, %f873;
	ld.global.f32 	%f225, [%rd86+-28];
	ld.shared.f32 	%f226, [%r258+-56];
	fma.rn.f32 	%f227, %f225, %f226, %f224;
	ld.global.f32 	%f228, [%rd86+-24];
	ld.shared.f32 	%f229, [%r258+-52];
	fma.rn.f32 	%f230, %f228, %f229, %f227;
	ld.global.f32 	%f231, [%rd86+-20];
	ld.shared.f32 	%f232, [%r258+-48];
	fma.rn.f32 	%f233, %f231, %f232, %f230;
	ld.global.f32 	%f234, [%rd86+-16];
	ld.shared.f32 	%f235, [%r258+-44];
	fma.rn.f32 	%f236, %f234, %f235, %f233;
	ld.global.f32 	%f237, [%rd86+-12];
	ld.shared.f32 	%f238, [%r258+-40];
	fma.rn.f32 	%f239, %f237, %f238, %f236;
	ld.global.f32 	%f240, [%rd86+-8];
	ld.shared.f32 	%f241, [%r258+-36];
	fma.rn.f32 	%f242, %f240, %f241, %f239;
	ld.global.f32 	%f243, [%rd86+-4];
	ld.shared.f32 	%f244, [%r258+-32];
	fma.rn.f32 	%f245, %f243, %f244, %f242;
	ld.global.f32 	%f246, [%rd86];
	ld.shared.f32 	%f247, [%r258+-28];
	fma.rn.f32 	%f248, %f246, %f247, %f245;
	ld.global.f32 	%f249, [%rd86+4];
	ld.shared.f32 	%f250, [%r258+-24];
	fma.rn.f32 	%f251, %f249, %f250, %f248;
	ld.global.f32 	%f252, [%rd86+8];
	ld.shared.f32 	%f253, [%r258+-20];
	fma.rn.f32 	%f254, %f252, %f253, %f251;
	ld.global.f32 	%f255, [%rd86+12];
	ld.shared.f32 	%f256, [%r258+-16];
	fma.rn.f32 	%f257, %f255, %f256, %f254;
	ld.global.f32 	%f258, [%rd86+16];
	ld.shared.f32 	%f259, [%r258+-12];
	fma.rn.f32 	%f260, %f258, %f259, %f257;
	ld.global.f32 	%f261, [%rd86+20];
	ld.shared.f32 	%f262, [%r258+-8];
	fma.rn.f32 	%f263, %f261, %f262, %f260;
	ld.global.f32 	%f264, [%rd86+24];
	ld.shared.f32 	%f265, [%r258+-4];
	fma.rn.f32 	%f266, %f264, %f265, %f263;
	ld.global.f32 	%f267, [%rd86+28];
	ld.shared.f32 	%f268, [%r258];
	fma.rn.f32 	%f873, %f267, %f268, %f266;
	add.s32 	%r259, %r259, 16;
	add.s64 	%rd86, %rd86, 64;
	add.s32 	%r258, %r258, 64;
	setp.ne.s32 	%p14, %r259, 0;
	@%p14 bra 	$L__BB2_8;
$L__BB2_9:
	setp.eq.s32 	%p15, %r10, 0;
	@%p15 bra 	$L__BB2_19;
	setp.lt.u32 	%p16, %r10, 8;
	@%p16 bra 	$L__BB2_12;
	mul.wide.u32 	%rd50, %r261, 4;
	add.s64 	%rd51, %rd1, %rd50;
	ld.global.f32 	%f270, [%rd51];
	add.s32 	%r158, %r8, %r261;
	shl.b32 	%r159, %r158, 2;
	add.s32 	%r160, %r5, %r159;
	ld.shared.f32 	%f271, [%r160+128];
	fma.rn.f32 	%f272, %f270, %f271, %f873;
	ld.global.f32 	%f273, [%rd51+4];
	ld.shared.f32 	%f274, [%r160+132];
	fma.rn.f32 	%f275, %f273, %f274, %f272;
	ld.global.f32 	%f276, [%rd51+8];
	ld.shared.f32 	%f277, [%r160+136];
	fma.rn.f32 	%f278, %f276, %f277, %f275;
	ld.global.f32 	%f279, [%rd51+12];
	ld.shared.f32 	%f280, [%r160+140];
	fma.rn.f32 	%f281, %f279, %f280, %f278;
	ld.global.f32 	%f282, [%rd51+16];
	ld.shared.f32 	%f283, [%r160+144];
	fma.rn.f32 	%f284, %f282, %f283, %f281;
	ld.global.f32 	%f285, [%rd51+20];
	ld.shared.f32 	%f286, [%r160+148];
	fma.rn.f32 	%f287, %f285, %f286, %f284;
	ld.global.f32 	%f288, [%rd51+24];
	ld.shared.f32 	%f289, [%r160+152];
	fma.rn.f32 	%f290, %f288, %f289, %f287;
	ld.global.f32 	%f291, [%rd51+28];
	ld.shared.f32 	%f292, [%r160+156];
	fma.rn.f32 	%f873, %f291, %f292, %f290;
	add.s32 	%r261, %r261, 8;
$L__BB2_12:
	setp.eq.s32 	%p17, %r11, 0;
	@%p17 bra 	$L__BB2_19;
	and.b32  	%r26, %r125, 3;
	setp.lt.u32 	%p18, %r11, 4;
	@%p18 bra 	$L__BB2_15;
	mul.wide.u32 	%rd52, %r261, 4;
	add.s64 	%rd53, %rd1, %rd52;
	ld.global.f32 	%f294, [%rd53];
	add.s32 	%r161, %r8, %r261;
	shl.b32 	%r162, %r161, 2;
	add.s32 	%r163, %r5, %r162;
	ld.shared.f32 	%f295, [%r163+128];
	fma.rn.f32 	%f296, %f294, %f295, %f873;
	ld.global.f32 	%f297, [%rd53+4];
	ld.shared.f32 	%f298, [%r163+132];
	fma.rn.f32 	%f299, %f297, %f298, %f296;
	ld.global.f32 	%f300, [%rd53+8];
	ld.shared.f32 	%f301, [%r163+136];
	fma.rn.f32 	%f302, %f300, %f301, %f299;
	ld.global.f32 	%f303, [%rd53+12];
	ld.shared.f32 	%f304, [%r163+140];
	fma.rn.f32 	%f873, %f303, %f304, %f302;
	add.s32 	%r261, %r261, 4;
$L__BB2_15:
	setp.eq.s32 	%p19, %r26, 0;
	@%p19 bra 	$L__BB2_19;
	mul.wide.u32 	%rd54, %r261, 4;
	add.s64 	%rd9, %rd1, %rd54;
	ld.global.f32 	%f305, [%rd9];
	add.s32 	%r164, %r8, %r261;
	shl.b32 	%r165, %r164, 2;
	add.s32 	%r29, %r5, %r165;
	ld.shared.f32 	%f306, [%r29+128];
	fma.rn.f32 	%f873, %f305, %f306, %f873;
	setp.eq.s32 	%p20, %r26, 1;
	@%p20 bra 	$L__BB2_19;
	ld.global.f32 	%f307, [%rd9+4];
	ld.shared.f32 	%f308, [%r29+132];
	fma.rn.f32 	%f873, %f307, %f308, %f873;
	setp.eq.s32 	%p21, %r26, 2;
	@%p21 bra 	$L__BB2_19;
	ld.global.f32 	%f309, [%rd9+8];
	ld.shared.f32 	%f310, [%r29+136];
	fma.rn.f32 	%f873, %f309, %f310, %f873;
$L__BB2_19:
	setp.lt.u32 	%p22, %r9, 15;
	st.global.f32 	[%rd36+128], %f873;
	mov.f32 	%f881, 0f00000000;
	mov.b32 	%r266, 0;
	@%p22 bra 	$L__BB2_22;
	and.b32  	%r266, %r125, 2147483632;
	neg.s32 	%r264, %r266;
	add.s64 	%rd87, %rd1, 32;
	mad.lo.s32 	%r168, %r3, 640, %r133;
	shl.b32 	%r169, %r7, 2;
	sub.s32 	%r170, %r168, %r169;
	add.s32 	%r172, %r170, %r132;
	add.s32 	%r263, %r172, 252;
	mov.f32 	%f881, 0f00000000;
$L__BB2_21:
	.pragma "nounroll";
	ld.global.f32 	%f314, [%rd87+-32];
	ld.shared.f32 	%f315, [%r263+-60];
	fma.rn.f32 	%f316, %f314, %f315, %f881;
	ld.global.f32 	%f317, [%rd87+-28];
	ld.shared.f32 	%f318, [%r263+-56];
	fma.rn.f32 	%f319, %f317, %f318, %f316;
	ld.global.f32 	%f320, [%rd87+-24];
	ld.shared.f32 	%f321, [%r263+-52];
	fma.rn.f32 	%f322, %f320, %f321, %f319;
	ld.global.f32 	%f323, [%rd87+-20];
	ld.shared.f32 	%f324, [%r263+-48];
	fma.rn.f32 	%f325, %f323, %f324, %f322;
	ld.global.f32 	%f326, [%rd87+-16];
	ld.shared.f32 	%f327, [%r263+-44];
	fma.rn.f32 	%f328, %f326, %f327, %f325;
	ld.global.f32 	%f329, [%rd87+-12];
	ld.shared.f32 	%f330, [%r263+-40];
	fma.rn.f32 	%f331, %f329, %f330, %f328;
	ld.global.f32 	%f332, [%rd87+-8];
	ld.shared.f32 	%f333, [%r263+-36];
	fma.rn.f32 	%f334, %f332, %f333, %f331;
	ld.global.f32 	%f335, [%rd87+-4];
	ld.shared.f32 	%f336, [%r263+-32];
	fma.rn.f32 	%f337, %f335, %f336, %f334;
	ld.global.f32 	%f338, [%rd87];
	ld.shared.f32 	%f339, [%r263+-28];
	fma.rn.f32 	%f340, %f338, %f339, %f337;
	ld.global.f32 	%f341, [%rd87+4];
	ld.shared.f32 	%f342, [%r263+-24];
	fma.rn.f32 	%f343, %f341, %f342, %f340;
	ld.global.f32 	%f344, [%rd87+8];
	ld.shared.f32 	%f345, [%r263+-20];
	fma.rn.f32 	%f346, %f344, %f345, %f343;
	ld.global.f32 	%f347, [%rd87+12];
	ld.shared.f32 	%f348, [%r263+-16];
	fma.rn.f32 	%f349, %f347, %f348, %f346;
	ld.global.f32 	%f350, [%rd87+16];
	ld.shared.f32 	%f351, [%r263+-12];
	fma.rn.f32 	%f352, %f350, %f351, %f349;
	ld.global.f32 	%f353, [%rd87+20];
	ld.shared.f32 	%f354, [%r263+-8];
	fma.rn.f32 	%f355, %f353, %f354, %f352;
	ld.global.f32 	%f356, [%rd87+24];
	ld.shared.f32 	%f357, [%r263+-4];
	fma.rn.f32 	%f358, %f356, %f357, %f355;
	ld.global.f32 	%f359, [%rd87+28];
	ld.shared.f32 	%f360, [%r263];
	fma.rn.f32 	%f881, %f359, %f360, %f358;
	add.s32 	%r264, %r264, 16;
	add.s64 	%rd87, %rd87, 64;
	add.s32 	%r263, %r263, 64;
	setp.ne.s32 	%p23, %r264, 0;
	@%p23 bra 	$L__BB2_21;
$L__BB2_22:
	setp.eq.s32 	%p24, %r10, 0;
	@%p24 bra 	$L__BB2_32;
	setp.lt.u32 	%p25, %r10, 8;
	@%p25 bra 	$L__BB2_25;
	mul.wide.u32 	%rd55, %r266, 4;
	add.s64 	%rd56, %rd1, %rd55;
	ld.global.f32 	%f362, [%rd56];
	add.s32 	%r173, %r8, %r266;
	shl.b32 	%r174, %r173, 2;
	add.s32 	%r175, %r5, %r174;
	ld.shared.f32 	%f363, [%r175+192];
	fma.rn.f32 	%f364, %f362, %f363, %f881;
	ld.global.f32 	%f365, [%rd56+4];
	ld.shared.f32 	%f366, [%r175+196];
	fma.rn.f32 	%f367, %f365, %f366, %f364;
	ld.global.f32 	%f368, [%rd56+8];
	ld.shared.f32 	%f369, [%r175+200];
	fma.rn.f32 	%f370, %f368, %f369, %f367;
	ld.global.f32 	%f371, [%rd56+12];
	ld.shared.f32 	%f372, [%r175+204];
	fma.rn.f32 	%f373, %f371, %f372, %f370;
	ld.global.f32 	%f374, [%rd56+16];
	ld.shared.f32 	%f375, [%r175+208];
	fma.rn.f32 	%f376, %f374, %f375, %f373;
	ld.global.f32 	%f377, [%rd56+20];
	ld.shared.f32 	%f378, [%r175+212];
	fma.rn.f32 	%f379, %f377, %f378, %f376;
	ld.global.f32 	%f380, [%rd56+24];
	ld.shared.f32 	%f381, [%r175+216];
	fma.rn.f32 	%f382, %f380, %f381, %f379;
	ld.global.f32 	%f383, [%rd56+28];
	ld.shared.f32 	%f384, [%r175+220];
	fma.rn.f32 	%f881, %f383, %f384, %f382;
	add.s32 	%r266, %r266, 8;
$L__BB2_25:
	setp.eq.s32 	%p26, %r11, 0;
	@%p26 bra 	$L__BB2_32;
	and.b32  	%r40, %r125, 3;
	setp.lt.u32 	%p27, %r11, 4;
	@%p27 bra 	$L__BB2_28;
	mul.wide.u32 	%rd57, %r266, 4;
	add.s64 	%rd58, %rd1, %rd57;
	ld.global.f32 	%f386, [%rd58];
	add.s32 	%r176, %r8, %r266;
	shl.b32 	%r177, %r176, 2;
	add.s32 	%r178, %r5, %r177;
	ld.shared.f32 	%f387, [%r178+192];
	fma.rn.f32 	%f388, %f386, %f387, %f881;
	ld.global.f32 	%f389, [%rd58+4];
	ld.shared.f32 	%f390, [%r178+196];
	fma.rn.f32 	%f391, %f389, %f390, %f388;
	ld.global.f32 	%f392, [%rd58+8];
	ld.shared.f32 	%f393, [%r178+200];
	fma.rn.f32 	%f394, %f392, %f393, %f391;
	ld.global.f32 	%f395, [%rd58+12];
	ld.shared.f32 	%f396, [%r178+204];
	fma.rn.f32 	%f881, %f395, %f396, %f394;
	add.s32 	%r266, %r266, 4;
$L__BB2_28:
	setp.eq.s32 	%p28, %r40, 0;
	@%p28 bra 	$L__BB2_32;
	mul.wide.u32 	%rd59, %r266, 4;
	add.s64 	%rd13, %rd1, %rd59;
	ld.global.f32 	%f397, [%rd13];
	add.s32 	%r179, %r8, %r266;
	shl.b32 	%r180, %r179, 2;
	add.s32 	%r43, %r5, %r180;
	ld.shared.f32 	%f398, [%r43+192];
	fma.rn.f32 	%f881, %f397, %f398, %f881;
	setp.eq.s32 	%p29, %r40, 1;
	@%p29 bra 	$L__BB2_32;
	ld.global.f32 	%f399, [%rd13+4];
	ld.shared.f32 	%f400, [%r43+196];
	fma.rn.f32 	%f881, %f399, %f400, %f881;
	setp.eq.s32 	%p30, %r40, 2;
	@%p30 bra 	$L__BB2_32;
	ld.global.f32 	%f401, [%rd13+8];
	ld.shared.f32 	%f402, [%r43+200];
	fma.rn.f32 	%f881, %f401, %f402, %f881;
$L__BB2_32:
	setp.lt.u32 	%p31, %r9, 15;
	st.global.f32 	[%rd36+192], %f881;
	mov.f32 	%f889, 0f00000000;
	mov.b32 	%r271, 0;
	@%p31 bra 	$L__BB2_35;
	and.b32  	%r271, %r125, 2147483632;
	neg.s32 	%r269, %r271;
	add.s64 	%rd88, %rd1, 32;
	mad.lo.s32 	%r183, %r3, 640, %r133;
	shl.b32 	%r184, %r7, 2;
	sub.s32 	%r185, %r183, %r184;
	add.s32 	%r187, %r185, %r132;
	add.s32 	%r268, %r187, 316;
	mov.f32 	%f889, 0f00000000;
$L__BB2_34:
	.pragma "nounroll";
	ld.global.f32 	%f406, [%rd88+-32];
	ld.shared.f32 	%f407, [%r268+-60];
	fma.rn.f32 	%f408, %f406, %f407, %f889;
	ld.global.f32 	%f409, [%rd88+-28];
	ld.shared.f32 	%f410, [%r268+-56];
	fma.rn.f32 	%f411, %f409, %f410, %f408;
	ld.global.f32 	%f412, [%rd88+-24];
	ld.shared.f32 	%f413, [%r268+-52];
	fma.rn.f32 	%f414, %f412, %f413, %f411;
	ld.global.f32 	%f415, [%rd88+-20];
	ld.shared.f32 	%f416, [%r268+-48];
	fma.rn.f32 	%f417, %f415, %f416, %f414;
	ld.global.f32 	%f418, [%rd88+-16];
	ld.shared.f32 	%f419, [%r268+-44];
	fma.rn.f32 	%f420, %f418, %f419, %f417;
	ld.global.f32 	%f421, [%rd88+-12];
	ld.shared.f32 	%f422, [%r268+-40];
	fma.rn.f32 	%f423, %f421, %f422, %f420;
	ld.global.f32 	%f424, [%rd88+-8];
	ld.shared.f32 	%f425, [%r268+-36];
	fma.rn.f32 	%f426, %f424, %f425, %f423;
	ld.global.f32 	%f427, [%rd88+-4];
	ld.shared.f32 	%f428, [%r268+-32];
	fma.rn.f32 	%f429, %f427, %f428, %f426;
	ld.global.f32 	%f430, [%rd88];
	ld.shared.f32 	%f431, [%r268+-28];
	fma.rn.f32 	%f432, %f430, %f431, %f429;
	ld.global.f32 	%f433, [%rd88+4];
	ld.shared.f32 	%f434, [%r268+-24];
	fma.rn.f32 	%f435, %f433, %f434, %f432;
	ld.global.f32 	%f436, [%rd88+8];
	ld.shared.f32 	%f437, [%r268+-20];
	fma.rn.f32 	%f438, %f436, %f437, %f435;
	ld.global.f32 	%f439, [%rd88+12];
	ld.shared.f32 	%f440, [%r268+-16];
	fma.rn.f32 	%f441, %f439, %f440, %f438;
	ld.global.f32 	%f442, [%rd88+16];
	ld.shared.f32 	%f443, [%r268+-12];
	fma.rn.f32 	%f444, %f442, %f443, %f441;
	ld.global.f32 	%f445, [%rd88+20];
	ld.shared.f32 	%f446, [%r268+-8];
	fma.rn.f32 	%f447, %f445, %f446, %f444;
	ld.global.f32 	%f448, [%rd88+24];
	ld.shared.f32 	%f449, [%r268+-4];
	fma.rn.f32 	%f450, %f448, %f449, %f447;
	ld.global.f32 	%f451, [%rd88+28];
	ld.shared.f32 	%f452, [%r268];
	fma.rn.f32 	%f889, %f451, %f452, %f450;
	add.s32 	%r269, %r269, 16;
	add.s64 	%rd88, %rd88, 64;
	add.s32 	%r268, %r268, 64;
	setp.ne.s32 	%p32, %r269, 0;
	@%p32 bra 	$L__BB2_34;
$L__BB2_35:
	setp.eq.s32 	%p33, %r10, 0;
	@%p33 bra 	$L__BB2_45;
	setp.lt.u32 	%p34, %r10, 8;
	@%p34 bra 	$L__BB2_38;
	mul.wide.u32 	%rd60, %r271, 4;
	add.s64 	%rd61, %rd1, %rd60;
	ld.global.f32 	%f454, [%rd61];
	add.s32 	%r188, %r8, %r271;
	shl.b32 	%r189, %r188, 2;
	add.s32 	%r190, %r5, %r189;
	ld.shared.f32 	%f455, [%r190+256];
	fma.rn.f32 	%f456, %f454, %f455, %f889;
	ld.global.f32 	%f457, [%rd61+4];
	ld.shared.f32 	%f458, [%r190+260];
	fma.rn.f32 	%f459, %f457, %f458, %f456;
	ld.global.f32 	%f460, [%rd61+8];
	ld.shared.f32 	%f461, [%r190+264];
	fma.rn.f32 	%f462, %f460, %f461, %f459;
	ld.global.f32 	%f463, [%rd61+12];
	ld.shared.f32 	%f464, [%r190+268];
	fma.rn.f32 	%f465, %f463, %f464, %f462;
	ld.global.f32 	%f466, [%rd61+16];
	ld.shared.f32 	%f467, [%r190+272];
	fma.rn.f32 	%f468, %f466, %f467, %f465;
	ld.global.f32 	%f469, [%rd61+20];
	ld.shared.f32 	%f470, [%r190+276];
	fma.rn.f32 	%f471, %f469, %f470, %f468;
	ld.global.f32 	%f472, [%rd61+24];
	ld.shared.f32 	%f473, [%r190+280];
	fma.rn.f32 	%f474, %f472, %f473, %f471;
	ld.global.f32 	%f475, [%rd61+28];
	ld.shared.f32 	%f476, [%r190+284];
	fma.rn.f32 	%f889, %f475, %f476, %f474;
	add.s32 	%r271, %r271, 8;
$L__BB2_38:
	setp.eq.s32 	%p35, %r11, 0;
	@%p35 bra 	$L__BB2_45;
	and.b32  	%r54, %r125, 3;
	setp.lt.u32 	%p36, %r11, 4;
	@%p36 bra 	$L__BB2_41;
	mul.wide.u32 	%rd62, %r271, 4;
	add.s64 	%rd63, %rd1, %rd62;
	ld.global.f32 	%f478, [%rd63];
	add.s32 	%r191, %r8, %r271;
	shl.b32 	%r192, %r191, 2;
	add.s32 	%r193, %r5, %r192;
	ld.shared.f32 	%f479, [%r193+256];
	fma.rn.f32 	%f480, %f478, %f479, %f889;
	ld.global.f32 	%f481, [%rd63+4];
	ld.shared.f32 	%f482, [%r193+260];
	fma.rn.f32 	%f483, %f481, %f482, %f480;
	ld.global.f32 	%f484, [%rd63+8];
	ld.shared.f32 	%f485, [%r193+264];
	fma.rn.f32 	%f486, %f484, %f485, %f483;
	ld.global.f32 	%f487, [%rd63+12];
	ld.shared.f32 	%f488, [%r193+268];
	fma.rn.f32 	%f889, %f487, %f488, %f486;
	add.s32 	%r271, %r271, 4;
$L__BB2_41:
	setp.eq.s32 	%p37, %r54, 0;
	@%p37 bra 	$L__BB2_45;
	mul.wide.u32 	%rd64, %r271, 4;
	add.s64 	%rd17, %rd1, %rd64;
	ld.global.f32 	%f489, [%rd17];
	add.s32 	%r194, %r8, %r271;
	shl.b32 	%r195, %r194, 2;
	add.s32 	%r57, %r5, %r195;
	ld.shared.f32 	%f490, [%r57+256];
	fma.rn.f32 	%f889, %f489, %f490, %f889;
	setp.eq.s32 	%p38, %r54, 1;
	@%p38 bra 	$L__BB2_45;
	ld.global.f32 	%f491, [%rd17+4];
	ld.shared.f32 	%f492, [%r57+260];
	fma.rn.f32 	%f889, %f491, %f492, %f889;
	setp.eq.s32 	%p39, %r54, 2;
	@%p39 bra 	$L__BB2_45;
	ld.global.f32 	%f493, [%rd17+8];
	ld.shared.f32 	%f494, [%r57+264];
	fma.rn.f32 	%f889, %f493, %f494, %f889;
$L__BB2_45:
	setp.lt.u32 	%p40, %r9, 15;
	st.global.f32 	[%rd36+256], %f889;
	mov.f32 	%f897, 0f00000000;
	mov.b32 	%r276, 0;
	@%p40 bra 	$L__BB2_48;
	and.b32  	%r276, %r125, 2147483632;
	neg.s32 	%r274, %r276;
	add.s64 	%rd89, %rd1, 32;
	mad.lo.s32 	%r198, %r3, 640, %r133;
	shl.b32 	%r199, %r7, 2;
	sub.s32 	%r200, %r198, %r199;
	add.s32 	%r202, %r200, %r132;
	add.s32 	%r273, %r202, 380;
	mov.f32 	%f897, 0f00000000;
$L__BB2_47:
	.pragma "nounroll";
	ld.global.f32 	%f498, [%rd89+-32];
	ld.shared.f32 	%f499, [%r273+-60];
	fma.rn.f32 	%f500, %f498, %f499, %f897;
	ld.global.f32 	%f501, [%rd89+-28];
	ld.shared.f32 	%f502, [%r273+-56];
	fma.rn.f32 	%f503, %f501, %f502, %f500;
	ld.global.f32 	%f504, [%rd89+-24];
	ld.shared.f32 	%f505, [%r273+-52];
	fma.rn.f32 	%f506, %f504, %f505, %f503;
	ld.global.f32 	%f507, [%rd89+-20];
	ld.shared.f32 	%f508, [%r273+-48];
	fma.rn.f32 	%f509, %f507, %f508, %f506;
	ld.global.f32 	%f510, [%rd89+-16];
	ld.shared.f32 	%f511, [%r273+-44];
	fma.rn.f32 	%f512, %f510, %f511, %f509;
	ld.global.f32 	%f513, [%rd89+-12];
	ld.shared.f32 	%f514, [%r273+-40];
	fma.rn.f32 	%f515, %f513, %f514, %f512;
	ld.global.f32 	%f516, [%rd89+-8];
	ld.shared.f32 	%f517, [%r273+-36];
	fma.rn.f32 	%f518, %f516, %f517, %f515;
	ld.global.f32 	%f519, [%rd89+-4];
	ld.shared.f32 	%f520, [%r273+-32];
	fma.rn.f32 	%f521, %f519, %f520, %f518;
	ld.global.f32 	%f522, [%rd89];
	ld.shared.f32 	%f523, [%r273+-28];
	fma.rn.f32 	%f524, %f522, %f523, %f521;
	ld.global.f32 	%f525, [%rd89+4];
	ld.shared.f32 	%f526, [%r273+-24];
	fma.rn.f32 	%f527, %f525, %f526, %f524;
	ld.global.f32 	%f528, [%rd89+8];
	ld.shared.f32 	%f529, [%r273+-20];
	fma.rn.f32 	%f530, %f528, %f529, %f527;
	ld.global.f32 	%f531, [%rd89+12];
	ld.shared.f32 	%f532, [%r273+-16];
	fma.rn.f32 	%f533, %f531, %f532, %f530;
	ld.global.f32 	%f534, [%rd89+16];
	ld.shared.f32 	%f535, [%r273+-12];
	fma.rn.f32 	%f536, %f534, %f535, %f533;
	ld.global.f32 	%f537, [%rd89+20];
	ld.shared.f32 	%f538, [%r273+-8];
	fma.rn.f32 	%f539, %f537, %f538, %f536;
	ld.global.f32 	%f540, [%rd89+24];
	ld.shared.f32 	%f541, [%r273+-4];
	fma.rn.f32 	%f542, %f540, %f541, %f539;
	ld.global.f32 	%f543, [%rd89+28];
	ld.shared.f32 	%f544, [%r273];
	fma.rn.f32 	%f897, %f543, %f544, %f542;
	add.s32 	%r274, %r274, 16;
	add.s64 	%rd89, %rd89, 64;
	add.s32 	%r273, %r273, 64;
	setp.ne.s32 	%p41, %r274, 0;
	@%p41 bra 	$L__BB2_47;
$L__BB2_48:
	setp.eq.s32 	%p42, %r10, 0;
	@%p42 bra 	$L__BB2_58;
	setp.lt.u32 	%p43, %r10, 8;
	@%p43 bra 	$L__BB2_51;
	mul.wide.u32 	%rd65, %r276, 4;
	add.s64 	%rd66, %rd1, %rd65;
	ld.global.f32 	%f546, [%rd66];
	add.s32 	%r203, %r8, %r276;
	shl.b32 	%r204, %r203, 2;
	add.s32 	%r205, %r5, %r204;
	ld.shared.f32 	%f547, [%r205+320];
	fma.rn.f32 	%f548, %f546, %f547, %f897;
	ld.global.f32 	%f549, [%rd66+4];
	ld.shared.f32 	%f550, [%r205+324];
	fma.rn.f32 	%f551, %f549, %f550, %f548;
	ld.global.f32 	%f552, [%rd66+8];
	ld.shared.f32 	%f553, [%r205+328];
	fma.rn.f32 	%f554, %f552, %f553, %f551;
	ld.global.f32 	%f555, [%rd66+12];
	ld.shared.f32 	%f556, [%r205+332];
	fma.rn.f32 	%f557, %f555, %f556, %f554;
	ld.global.f32 	%f558, [%rd66+16];
	ld.shared.f32 	%f559, [%r205+336];
	fma.rn.f32 	%f560, %f558, %f559, %f557;
	ld.global.f32 	%f561, [%rd66+20];
	ld.shared.f32 	%f562, [%r205+340];
	fma.rn.f32 	%f563, %f561, %f562, %f560;
	ld.global.f32 	%f564, [%rd66+24];
	ld.shared.f32 	%f565, [%r205+344];
	fma.rn.f32 	%f566, %f564, %f565, %f563;
	ld.global.f32 	%f567, [%rd66+28];
	ld.shared.f32 	%f568, [%r205+348];
	fma.rn.f32 	%f897, %f567, %f568, %f566;
	add.s32 	%r276, %r276, 8;
$L__BB2_51:
	setp.eq.s32 	%p44, %r11, 0;
	@%p44 bra 	$L__BB2_58;
	and.b32  	%r68, %r125, 3;
	setp.lt.u32 	%p45, %r11, 4;
	@%p45 bra 	$L__BB2_54;
	mul.wide.u32 	%rd67, %r276, 4;
	add.s64 	%rd68, %rd1, %rd67;
	ld.global.f32 	%f570, [%rd68];
	add.s32 	%r206, %r8, %r276;
	shl.b32 	%r207, %r206, 2;
	add.s32 	%r208, %r5, %r207;
	ld.shared.f32 	%f571, [%r208+320];
	fma.rn.f32 	%f572, %f570, %f571, %f897;
	ld.global.f32 	%f573, [%rd68+4];
	ld.shared.f32 	%f574, [%r208+324];
	fma.rn.f32 	%f575, %f573, %f574, %f572;
	ld.global.f32 	%f576, [%rd68+8];
	ld.shared.f32 	%f577, [%r208+328];
	fma.rn.f32 	%f578, %f576, %f577, %f575;
	ld.global.f32 	%f579, [%rd68+12];
	ld.shared.f32 	%f580, [%r208+332];
	fma.rn.f32 	%f897, %f579, %f580, %f578;
	add.s32 	%r276, %r276, 4;
$L__BB2_54:
	setp.eq.s32 	%p46, %r68, 0;
	@%p46 bra 	$L__BB2_58;
	mul.wide.u32 	%rd69, %r276, 4;
	add.s64 	%rd21, %rd1, %rd69;
	ld.global.f32 	%f581, [%rd21];
	add.s32 	%r209, %r8, %r276;
	shl.b32 	%r210, %r209, 2;
	add.s32 	%r71, %r5, %r210;
	ld.shared.f32 	%f582, [%r71+320];
	fma.rn.f32 	%f897, %f581, %f582, %f897;
	setp.eq.s32 	%p47, %r68, 1;
	@%p47 bra 	$L__BB2_58;
	ld.global.f32 	%f583, [%rd21+4];
	ld.shared.f32 	%f584, [%r71+324];
	fma.rn.f32 	%f897, %f583, %f584, %f897;
	setp.eq.s32 	%p48, %r68, 2;
	@%p48 bra 	$L__BB2_58;
	ld.global.f32 	%f585, [%rd21+8];
	ld.shared.f32 	%f586, [%r71+328];
	fma.rn.f32 	%f897, %f585, %f586, %f897;
$L__BB2_58:
	setp.lt.u32 	%p49, %r9, 15;
	st.global.f32 	[%rd36+320], %f897;
	mov.f32 	%f905, 0f00000000;
	mov.b32 	%r281, 0;
	@%p49 bra 	$L__BB2_61;
	and.b32  	%r281, %r125, 2147483632;
	neg.s32 	%r279, %r281;
	add.s64 	%rd90, %rd1, 32;
	mad.lo.s32 	%r213, %r3, 640, %r133;
	shl.b32 	%r214, %r7, 2;
	sub.s32 	%r215, %r213, %r214;
	add.s32 	%r217, %r215, %r132;
	add.s32 	%r278, %r217, 444;
	mov.f32 	%f905, 0f00000000;
$L__BB2_60:
	.pragma "nounroll";
	ld.global.f32 	%f590, [%rd90+-32];
	ld.shared.f32 	%f591, [%r278+-60];
	fma.rn.f32 	%f592, %f590, %f591, %f905;
	ld.global.f32 	%f593, [%rd90+-28];
	ld.shared.f32 	%f594, [%r278+-56];
	fma.rn.f32 	%f595, %f593, %f594, %f592;
	ld.global.f32 	%f596, [%rd90+-24];
	ld.shared.f32 	%f597, [%r278+-52];
	fma.rn.f32 	%f598, %f596, %f597, %f595;
	ld.global.f32 	%f599, [%rd90+-20];
	ld.shared.f32 	%f600, [%r278+-48];
	fma.rn.f32 	%f601, %f599, %f600, %f598;
	ld.global.f32 	%f602, [%rd90+-16];
	ld.shared.f32 	%f603, [%r278+-44];
	fma.rn.f32 	%f604, %f602, %f603, %f601;
	ld.global.f32 	%f605, [%rd90+-12];
	ld.shared.f32 	%f606, [%r278+-40];
	fma.rn.f32 	%f607, %f605, %f606, %f604;
	ld.global.f32 	%f608, [%rd90+-8];
	ld.shared.f32 	%f609, [%r278+-36];
	fma.rn.f32 	%f610, %f608, %f609, %f607;
	ld.global.f32 	%f611, [%rd90+-4];
	ld.shared.f32 	%f612, [%r278+-32];
	fma.rn.f32 	%f613, %f611, %f612, %f610;
	ld.global.f32 	%f614, [%rd90];
	ld.shared.f32 	%f615, [%r278+-28];
	fma.rn.f32 	%f616, %f614, %f615, %f613;
	ld.global.f32 	%f617, [%rd90+4];
	ld.shared.f32 	%f618, [%r278+-24];
	fma.rn.f32 	%f619, %f617, %f618, %f616;
	ld.global.f32 	%f620, [%rd90+8];
	ld.shared.f32 	%f621, [%r278+-20];
	fma.rn.f32 	%f622, %f620, %f621, %f619;
	ld.global.f32 	%f623, [%rd90+12];
	ld.shared.f32 	%f624, [%r278+-16];
	fma.rn.f32 	%f625, %f623, %f624, %f622;
	ld.global.f32 	%f626, [%rd90+16];
	ld.shared.f32 	%f627, [%r278+-12];
	fma.rn.f32 	%f628, %f626, %f627, %f625;
	ld.global.f32 	%f629, [%rd90+20];
	ld.shared.f32 	%f630, [%r278+-8];
	fma.rn.f32 	%f631, %f629, %f630, %f628;
	ld.global.f32 	%f632, [%rd90+24];
	ld.shared.f32 	%f633, [%r278+-4];
	fma.rn.f32 	%f634, %f632, %f633, %f631;
	ld.global.f32 	%f635, [%rd90+28];
	ld.shared.f32 	%f636, [%r278];
	fma.rn.f32 	%f905, %f635, %f636, %f634;
	add.s32 	%r279, %r279, 16;
	add.s64 	%rd90, %rd90, 64;
	add.s32 	%r278, %r278, 64;
	setp.ne.s32 	%p50, %r279, 0;
	@%p50 bra 	$L__BB2_60;
$L__BB2_61:
	setp.eq.s32 	%p51, %r10, 0;
	@%p51 bra 	$L__BB2_71;
	setp.lt.u32 	%p52, %r10, 8;
	@%p52 bra 	$L__BB2_64;
	mul.wide.u32 	%rd70, %r281, 4;
	add.s64 	%rd71, %rd1, %rd70;
	ld.global.f32 	%f638, [%rd71];
	add.s32 	%r218, %r8, %r281;
	shl.b32 	%r219, %r218, 2;
	add.s32 	%r220, %r5, %r219;
	ld.shared.f32 	%f639, [%r220+384];
	fma.rn.f32 	%f640, %f638, %f639, %f905;
	ld.global.f32 	%f641, [%rd71+4];
	ld.shared.f32 	%f642, [%r220+388];
	fma.rn.f32 	%f643, %f641, %f642, %f640;
	ld.global.f32 	%f644, [%rd71+8];
	ld.shared.f32 	%f645, [%r220+392];
	fma.rn.f32 	%f646, %f644, %f645, %f643;
	ld.global.f32 	%f647, [%rd71+12];
	ld.shared.f32 	%f648, [%r220+396];
	fma.rn.f32 	%f649, %f647, %f648, %f646;
	ld.global.f32 	%f650, [%rd71+16];
	ld.shared.f32 	%f651, [%r220+400];
	fma.rn.f32 	%f652, %f650, %f651, %f649;
	ld.global.f32 	%f653, [%rd71+20];
	ld.shared.f32 	%f654, [%r220+404];
	fma.rn.f32 	%f655, %f653, %f654, %f652;
	ld.global.f32 	%f656, [%rd71+24];
	ld.shared.f32 	%f657, [%r220+408];
	fma.rn.f32 	%f658, %f656, %f657, %f655;
	ld.global.f32 	%f659, [%rd71+28];
	ld.shared.f32 	%f660, [%r220+412];
	fma.rn.f32 	%f905, %f659, %f660, %f658;
	add.s32 	%r281, %r281, 8;
$L__BB2_64:
	setp.eq.s32 	%p53, %r11, 0;
	@%p53 bra 	$L__BB2_71;
	and.b32  	%r82, %r125, 3;
	setp.lt.u32 	%p54, %r11, 4;
	@%p54 bra 	$L__BB2_67;
	mul.wide.u32 	%rd72, %r281, 4;
	add.s64 	%rd73, %rd1, %rd72;
	ld.global.f32 	%f662, [%rd73];
	add.s32 	%r221, %r8, %r281;
	shl.b32 	%r222, %r221, 2;
	add.s32 	%r223, %r5, %r222;
	ld.shared.f32 	%f663, [%r223+384];
	fma.rn.f32 	%f664, %f662, %f663, %f905;
	ld.global.f32 	%f665, [%rd73+4];
	ld.shared.f32 	%f666, [%r223+388];
	fma.rn.f32 	%f667, %f665, %f666, %f664;
	ld.global.f32 	%f668, [%rd73+8];
	ld.shared.f32 	%f669, [%r223+392];
	fma.rn.f32 	%f670, %f668, %f669, %f667;
	ld.global.f32 	%f671, [%rd73+12];
	ld.shared.f32 	%f672, [%r223+396];
	fma.rn.f32 	%f905, %f671, %f672, %f670;
	add.s32 	%r281, %r281, 4;
$L__BB2_67:
	setp.eq.s32 	%p55, %r82, 0;
	@%p55 bra 	$L__BB2_71;
	mul.wide.u32 	%rd74, %r281, 4;
	add.s64 	%rd25, %rd1, %rd74;
	ld.global.f32 	%f673, [%rd25];
	add.s32 	%r224, %r8, %r281;
	shl.b32 	%r225, %r224, 2;
	add.s32 	%r85, %r5, %r225;
	ld.shared.f32 	%f674, [%r85+384];
	fma.rn.f32 	%f905, %f673, %f674, %f905;
	setp.eq.s32 	%p56, %r82, 1;
	@%p56 bra 	$L__BB2_71;
	ld.global.f32 	%f675, [%rd25+4];
	ld.shared.f32 	%f676, [%r85+388];
	fma.rn.f32 	%f905, %f675, %f676, %f905;
	setp.eq.s32 	%p57, %r82, 2;
	@%p57 bra 	$L__BB2_71;
	ld.global.f32 	%f677, [%rd25+8];
	ld.shared.f32 	%f678, [%r85+392];
	fma.rn.f32 	%f905, %f677, %f678, %f905;
$L__BB2_71:
	setp.lt.u32 	%p58, %r9, 15;
	st.global.f32 	[%rd36+384], %f905;
	mov.f32 	%f913, 0f00000000;
	mov.b32 	%r286, 0;
	@%p58 bra 	$L__BB2_74;
	and.b32  	%r286, %r125, 2147483632;
	neg.s32 	%r284, %r286;
	add.s64 	%rd91, %rd1, 32;
	mad.lo.s32 	%r228, %r3, 640, %r133;
	shl.b32 	%r229, %r7, 2;
	sub.s32 	%r230, %r228, %r229;
	add.s32 	%r232, %r230, %r132;
	add.s32 	%r283, %r232, 508;
	mov.f32 	%f913, 0f00000000;
$L__BB2_73:
	.pragma "nounroll";
	ld.global.f32 	%f682, [%rd91+-32];
	ld.shared.f32 	%f683, [%r283+-60];
	fma.rn.f32 	%f684, %f682, %f683, %f913;
	ld.global.f32 	%f685, [%rd91+-28];
	ld.shared.f32 	%f686, [%r283+-56];
	fma.rn.f32 	%f687, %f685, %f686, %f684;
	ld.global.f32 	%f688, [%rd91+-24];
	ld.shared.f32 	%f689, [%r283+-52];
	fma.rn.f32 	%f690, %f688, %f689, %f687;
	ld.global.f32 	%f691, [%rd91+-20];
	ld.shared.f32 	%f692, [%r283+-48];
	fma.rn.f32 	%f693, %f691, %f692, %f690;
	ld.global.f32 	%f694, [%rd91+-16];
	ld.shared.f32 	%f695, [%r283+-44];
	fma.rn.f32 	%f696, %f694, %f695, %f693;
	ld.global.f32 	%f697, [%rd91+-12];
	ld.shared.f32 	%f698, [%r283+-40];
	fma.rn.f32 	%f699, %f697, %f698, %f696;
	ld.global.f32 	%f700, [%rd91+-8];
	ld.shared.f32 	%f701, [%r283+-36];
	fma.rn.f32 	%f702, %f700, %f701, %f699;
	ld.global.f32 	%f703, [%rd91+-4];
	ld.shared.f32 	%f704, [%r283+-32];
	fma.rn.f32 	%f705, %f703, %f704, %f702;
	ld.global.f32 	%f706, [%rd91];
	ld.shared.f32 	%f707, [%r283+-28];
	fma.rn.f32 	%f708, %f706, %f707, %f705;
	ld.global.f32 	%f709, [%rd91+4];
	ld.shared.f32 	%f710, [%r283+-24];
	fma.rn.f32 	%f711, %f709, %f710, %f708;
	ld.global.f32 	%f712, [%rd91+8];
	ld.shared.f32 	%f713, [%r283+-20];
	fma.rn.f32 	%f714, %f712, %f713, %f711;
	ld.global.f32 	%f715, [%rd91+12];
	ld.shared.f32 	%f716, [%r283+-16];
	fma.rn.f32 	%f717, %f715, %f716, %f714;
	ld.global.f32 	%f718, [%rd91+16];
	ld.shared.f32 	%f719, [%r283+-12];
	fma.rn.f32 	%f720, %f718, %f719, %f717;
	ld.global.f32 	%f721, [%rd91+20];
	ld.shared.f32 	%f722, [%r283+-8];
	fma.rn.f32 	%f723, %f721, %f722, %f720;
	ld.global.f32 	%f724, [%rd91+24];
	ld.shared.f32 	%f725, [%r283+-4];
	fma.rn.f32 	%f726, %f724, %f725, %f723;
	ld.global.f32 	%f727, [%rd91+28];
	ld.shared.f32 	%f728, [%r283];
	fma.rn.f32 	%f913, %f727, %f728, %f726;
	add.s32 	%r284, %r284, 16;
	add.s64 	%rd91, %rd91, 64;
	add.s32 	%r283, %r283, 64;
	setp.ne.s32 	%p59, %r284, 0;
	@%p59 bra 	$L__BB2_73;
$L__BB2_74:
	setp.eq.s32 	%p60, %r10, 0;
	@%p60 bra 	$L__BB2_84;
	setp.lt.u32 	%p61, %r10, 8;
	@%p61 bra 	$L__BB2_77;
	mul.wide.u32 	%rd75, %r286, 4;
	add.s64 	%rd76, %rd1, %rd75;
	ld.global.f32 	%f730, [%rd76];
	add.s32 	%r233, %r8, %r286;
	shl.b32 	%r234, %r233, 2;
	add.s32 	%r235, %r5, %r234;
	ld.shared.f32 	%f731, [%r235+448];
	fma.rn.f32 	%f732, %f730, %f731, %f913;
	ld.global.f32 	%f733, [%rd76+4];
	ld.shared.f32 	%f734, [%r235+452];
	fma.rn.f32 	%f735, %f733, %f734, %f732;
	ld.global.f32 	%f736, [%rd76+8];
	ld.shared.f32 	%f737, [%r235+456];
	fma.rn.f32 	%f738, %f736, %f737, %f735;
	ld.global.f32 	%f739, [%rd76+12];
	ld.shared.f32 	%f740, [%r235+460];
	fma.rn.f32 	%f741, %f739, %f740, %f738;
	ld.global.f32 	%f742, [%rd76+16];
	ld.shared.f32 	%f743, [%r235+464];
	fma.rn.f32 	%f744, %f742, %f743, %f741;
	ld.global.f32 	%f745, [%rd76+20];
	ld.shared.f32 	%f746, [%r235+468];
	fma.rn.f32 	%f747, %f745, %f746, %f744;
	ld.global.f32 	%f748, [%rd76+24];
	ld.shared.f32 	%f749, [%r235+472];
	fma.rn.f32 	%f750, %f748, %f749, %f747;
	ld.global.f32 	%f751, [%rd76+28];
	ld.shared.f32 	%f752, [%r235+476];
	fma.rn.f32 	%f913, %f751, %f752, %f750;
	add.s32 	%r286, %r286, 8;
$L__BB2_77:
	setp.eq.s32 	%p62, %r11, 0;
	@%p62 bra 	$L__BB2_84;
	and.b32  	%r96, %r125, 3;
	setp.lt.u32 	%p63, %r11, 4;
	@%p63 bra 	$L__BB2_80;
	mul.wide.u32 	%rd77, %r286, 4;
	add.s64 	%rd78, %rd1, %rd77;
	ld.global.f32 	%f754, [%rd78];
	add.s32 	%r236, %r8, %r286;
	shl.b32 	%r237, %r236, 2;
	add.s32 	%r238, %r5, %r237;
	ld.shared.f32 	%f755, [%r238+448];
	fma.rn.f32 	%f756, %f754, %f755, %f913;
	ld.global.f32 	%f757, [%rd78+4];
	ld.shared.f32 	%f758, [%r238+452];
	fma.rn.f32 	%f759, %f757, %f758, %f756;
	ld.global.f32 	%f760, [%rd78+8];
	ld.shared.f32 	%f761, [%r238+456];
	fma.rn.f32 	%f762, %f760, %f761, %f759;
	ld.global.f32 	%f763, [%rd78+12];
	ld.shared.f32 	%f764, [%r238+460];
	fma.rn.f32 	%f913, %f763, %f764, %f762;
	add.s32 	%r286, %r286, 4;
$L__BB2_80:
	setp.eq.s32 	%p64, %r96, 0;
	@%p64 bra 	$L__BB2_84;
	mul.wide.u32 	%rd79, %r286, 4;
	add.s64 	%rd29, %rd1, %rd79;
	ld.global.f32 	%f765, [%rd29];
	add.s32 	%r239, %r8, %r286;
	shl.b32 	%r240, %r239, 2;
	add.s32 	%r99, %r5, %r240;
	ld.shared.f32 	%f766, [%r99+448];
	fma.rn.f32 	%f913, %f765, %f766, %f913;
	setp.eq.s32 	%p65, %r96, 1;
	@%p65 bra 	$L__BB2_84;
	ld.global.f32 	%f767, [%rd29+4];
	ld.shared.f32 	%f768, [%r99+452];
	fma.rn.f32 	%f913, %f767, %f768, %f913;
	setp.eq.s32 	%p66, %r96, 2;
	@%p66 bra 	$L__BB2_84;
	ld.global.f32 	%f769, [%rd29+8];
	ld.shared.f32 	%f770, [%r99+456];
	fma.rn.f32 	%f913, %f769, %f770, %f913;
$L__BB2_84:
	setp.lt.u32 	%p67, %r9, 15;
	st.global.f32 	[%rd36+448], %f913;
	mov.f32 	%f921, 0f00000000;
	mov.b32 	%r291, 0;
	@%p67 bra 	$L__BB2_87;
	and.b32  	%r291, %r125, 2147483632;
	neg.s32 	%r289, %r291;
	add.s64 	%rd92, %rd1, 32;
	mad.lo.s32 	%r243, %r3, 640, %r133;
	shl.b32 	%r244, %r7, 2;
	sub.s32 	%r245, %r243, %r244;
	add.s32 	%r247, %r245, %r132;
	add.s32 	%r288, %r247, 572;
	mov.f32 	%f921, 0f00000000;
$L__BB2_86:
	.pragma "nounroll";
	ld.global.f32 	%f774, [%rd92+-32];
	ld.shared.f32 	%f775, [%r288+-60];
	fma.rn.f32 	%f776, %f774, %f775, %f921;
	ld.global.f32 	%f777, [%rd92+-28];
	ld.shared.f32 	%f778, [%r288+-56];
	fma.rn.f32 	%f779, %f777, %f778, %f776;
	ld.global.f32 	%f780, [%rd92+-24];
	ld.shared.f32 	%f781, [%r288+-52];
	fma.rn.f32 	%f782, %f780, %f781, %f779;
	ld.global.f32 	%f783, [%rd92+-20];
	ld.shared.f32 	%f784, [%r288+-48];
	fma.rn.f32 	%f785, %f783, %f784, %f782;
	ld.global.f32 	%f786, [%rd92+-16];
	ld.shared.f32 	%f787, [%r288+-44];
	fma.rn.f32 	%f788, %f786, %f787, %f785;
	ld.global.f32 	%f789, [%rd92+-12];
	ld.shared.f32 	%f790, [%r288+-40];
	fma.rn.f32 	%f791, %f789, %f790, %f788;
	ld.global.f32 	%f792, [%rd92+-8];
	ld.shared.f32 	%f793, [%r288+-36];
	fma.rn.f32 	%f794, %f792, %f793, %f791;
	ld.global.f32 	%f795, [%rd92+-4];
	ld.shared.f32 	%f796, [%r288+-32];
	fma.rn.f32 	%f797, %f795, %f796, %f794;
	ld.global.f32 	%f798, [%rd92];
	ld.shared.f32 	%f799, [%r288+-28];
	fma.rn.f32 	%f800, %f798, %f799, %f797;
	ld.global.f32 	%f801, [%rd92+4];
	ld.shared.f32 	%f802, [%r288+-24];
	fma.rn.f32 	%f803, %f801, %f802, %f800;
	ld.global.f32 	%f804, [%rd92+8];
	ld.shared.f32 	%f805, [%r288+-20];
	fma.rn.f32 	%f806, %f804, %f805, %f803;
	ld.global.f32 	%f807, [%rd92+12];
	ld.shared.f32 	%f808, [%r288+-16];
	fma.rn.f32 	%f809, %f807, %f808, %f806;
	ld.global.f32 	%f810, [%rd92+16];
	ld.shared.f32 	%f811, [%r288+-12];
	fma.rn.f32 	%f812, %f810, %f811, %f809;
	ld.global.f32 	%f813, [%rd92+20];
	ld.shared.f32 	%f814, [%r288+-8];
	fma.rn.f32 	%f815, %f813, %f814, %f812;
	ld.global.f32 	%f816, [%rd92+24];
	ld.shared.f32 	%f817, [%r288+-4];
	fma.rn.f32 	%f818, %f816, %f817, %f815;
	ld.global.f32 	%f819, [%rd92+28];
	ld.shared.f32 	%f820, [%r288];
	fma.rn.f32 	%f921, %f819, %f820, %f818;
	add.s32 	%r289, %r289, 16;
	add.s64 	%rd92, %rd92, 64;
	add.s32 	%r288, %r288, 64;
	setp.ne.s32 	%p68, %r289, 0;
	@%p68 bra 	$L__BB2_86;
$L__BB2_87:
	setp.eq.s32 	%p69, %r10, 0;
	@%p69 bra 	$L__BB2_97;
	setp.lt.u32 	%p70, %r10, 8;
	@%p70 bra 	$L__BB2_90;
	mul.wide.u32 	%rd80, %r291, 4;
	add.s64 	%rd81, %rd1, %rd80;
	ld.global.f32 	%f822, [%rd81];
	add.s32 	%r248, %r8, %r291;
	shl.b32 	%r249, %r248, 2;
	add.s32 	%r250, %r5, %r249;
	ld.shared.f32 	%f823, [%r250+512];
	fma.rn.f32 	%f824, %f822, %f823, %f921;
	ld.global.f32 	%f825, [%rd81+4];
	ld.shared.f32 	%f826, [%r250+516];
	fma.rn.f32 	%f827, %f825, %f826, %f824;
	ld.global.f32 	%f828, [%rd81+8];
	ld.shared.f32 	%f829, [%r250+520];
	fma.rn.f32 	%f830, %f828, %f829, %f827;
	ld.global.f32 	%f831, [%rd81+12];
	ld.shared.f32 	%f832, [%r250+524];
	fma.rn.f32 	%f833, %f831, %f832, %f830;
	ld.global.f32 	%f834, [%rd81+16];
	ld.shared.f32 	%f835, [%r250+528];
	fma.rn.f32 	%f836, %f834, %f835, %f833;
	ld.global.f32 	%f837, [%rd81+20];
	ld.shared.f32 	%f838, [%r250+532];
	fma.rn.f32 	%f839, %f837, %f838, %f836;
	ld.global.f32 	%f840, [%rd81+24];
	ld.shared.f32 	%f841, [%r250+536];
	fma.rn.f32 	%f842, %f840, %f841, %f839;
	ld.global.f32 	%f843, [%rd81+28];
	ld.shared.f32 	%f844, [%r250+540];
	fma.rn.f32 	%f921, %f843, %f844, %f842;
	add.s32 	%r291, %r291, 8;
$L__BB2_90:
	setp.eq.s32 	%p71, %r11, 0;
	@%p71 bra 	$L__BB2_97;
	and.b32  	%r110, %r125, 3;
	setp.lt.u32 	%p72, %r11, 4;
	@%p72 bra 	$L__BB2_93;
	mul.wide.u32 	%rd82, %r291, 4;
	add.s64 	%rd83, %rd1, %rd82;
	ld.global.f32 	%f846, [%rd83];
	add.s32 	%r251, %r8, %r291;
	shl.b32 	%r252, %r251, 2;
	add.s32 	%r253, %r5, %r252;
	ld.shared.f32 	%f847, [%r253+512];
	fma.rn.f32 	%f848, %f846, %f847, %f921;
	ld.global.f32 	%f849, [%rd83+4];
	ld.shared.f32 	%f850, [%r253+516];
	fma.rn.f32 	%f851, %f849, %f850, %f848;
	ld.global.f32 	%f852, [%rd83+8];
	ld.shared.f32 	%f853, [%r253+520];
	fma.rn.f32 	%f854, %f852, %f853, %f851;
	ld.global.f32 	%f855, [%rd83+12];
	ld.shared.f32 	%f856, [%r253+524];
	fma.rn.f32 	%f921, %f855, %f856, %f854;
	add.s32 	%r291, %r291, 4;
$L__BB2_93:
	setp.eq.s32 	%p73, %r110, 0;
	@%p73 bra 	$L__BB2_97;
	mul.wide.u32 	%rd84, %r291, 4;
	add.s64 	%rd33, %rd1, %rd84;
	ld.global.f32 	%f857, [%rd33];
	add.s32 	%r254, %r8, %r291;
	shl.b32 	%r255, %r254, 2;
	add.s32 	%r113, %r5, %r255;
	ld.shared.f32 	%f858, [%r113+512];
	fma.rn.f32 	%f921, %f857, %f858, %f921;
	setp.eq.s32 	%p74, %r110, 1;
	@%p74 bra 	$L__BB2_97;
	ld.global.f32 	%f859, [%rd33+4];
	ld.shared.f32 	%f860, [%r113+516];
	fma.rn.f32 	%f921, %f859, %f860, %f921;
	setp.eq.s32 	%p75, %r110, 2;
	@%p75 bra 	$L__BB2_97;
	ld.global.f32 	%f861, [%rd33+8];
	ld.shared.f32 	%f862, [%r113+520];
	fma.rn.f32 	%f921, %f861, %f862, %f921;
$L__BB2_97:
	st.global.f32 	[%rd36+512], %f921;
	bra.uni 	$L__BB2_111;
$L__BB2_98:
	.pragma "nounroll";
	ld.global.f32 	%f130, [%rd85+-32];
	ld.shared.f32 	%f131, [%r256+-60];
	fma.rn.f32 	%f132, %f130, %f131, %f928;
	ld.global.f32 	%f133, [%rd85+-28];
	ld.shared.f32 	%f134, [%r256+-56];
	fma.rn.f32 	%f135, %f133, %f134, %f132;
	ld.global.f32 	%f136, [%rd85+-24];
	ld.shared.f32 	%f137, [%r256+-52];
	fma.rn.f32 	%f138, %f136, %f137, %f135;
	ld.global.f32 	%f139, [%rd85+-20];
	ld.shared.f32 	%f140, [%r256+-48];
	fma.rn.f32 	%f141, %f139, %f140, %f138;
	ld.global.f32 	%f142, [%rd85+-16];
	ld.shared.f32 	%f143, [%r256+-44];
	fma.rn.f32 	%f144, %f142, %f143, %f141;
	ld.global.f32 	%f145, [%rd85+-12];
	ld.shared.f32 	%f146, [%r256+-40];
	fma.rn.f32 	%f147, %f145, %f146, %f144;
	ld.global.f32 	%f148, [%rd85+-8];
	ld.shared.f32 	%f149, [%r256+-36];
	fma.rn.f32 	%f150, %f148, %f149, %f147;
	ld.global.f32 	%f151, [%rd85+-4];
	ld.shared.f32 	%f152, [%r256+-32];
	fma.rn.f32 	%f153, %f151, %f152, %f150;
	ld.global.f32 	%f154, [%rd85];
	ld.shared.f32 	%f155, [%r256+-28];
	fma.rn.f32 	%f156, %f154, %f155, %f153;
	ld.global.f32 	%f157, [%rd85+4];
	ld.shared.f32 	%f158, [%r256+-24];
	fma.rn.f32 	%f159, %f157, %f158, %f156;
	ld.global.f32 	%f160, [%rd85+8];
	ld.shared.f32 	%f161, [%r256+-20];
	fma.rn.f32 	%f162, %f160, %f161, %f159;
	ld.global.f32 	%f163, [%rd85+12];
	ld.shared.f32 	%f164, [%r256+-16];
	fma.rn.f32 	%f165, %f163, %f164, %f162;
	ld.global.f32 	%f166, [%rd85+16];
	ld.shared.f32 	%f167, [%r256+-12];
	fma.rn.f32 	%f168, %f166, %f167, %f165;
	ld.global.f32 	%f169, [%rd85+20];
	ld.shared.f32 	%f170, [%r256+-8];
	fma.rn.f32 	%f171, %f169, %f170, %f168;
	ld.global.f32 	%f172, [%rd85+24];
	ld.shared.f32 	%f173, [%r256+-4];
	fma.rn.f32 	%f174, %f172, %f173, %f171;
	ld.global.f32 	%f175, [%rd85+28];
	ld.shared.f32 	%f176, [%r256];
	fma.rn.f32 	%f928, %f175, %f176, %f174;
	add.s32 	%r257, %r257, 16;
	add.s64 	%rd85, %rd85, 64;
	add.s32 	%r256, %r256, 64;
	setp.eq.s32 	%p5, %r257, 0;
	@%p5 bra 	$L__BB2_99;
	bra.uni 	$L__BB2_98;
$L__BB2_99:
	setp.eq.s32 	%p6, %r10, 0;
	@%p6 bra 	$L__BB2_109;
	setp.lt.u32 	%p7, %r10, 8;
	@%p7 bra 	$L__BB2_102;
	mul.wide.u32 	%rd44, %r293, 4;
	add.s64 	%rd45, %rd1, %rd44;
	ld.global.f32 	%f178, [%rd45];
	add.s32 	%r143, %r8, %r293;
	shl.b32 	%r144, %r143, 2;
	add.s32 	%r145, %r5, %r144;
	ld.shared.f32 	%f179, [%r145+64];
	fma.rn.f32 	%f180, %f178, %f179, %f928;
	ld.global.f32 	%f181, [%rd45+4];
	ld.shared.f32 	%f182, [%r145+68];
	fma.rn.f32 	%f183, %f181, %f182, %f180;
	ld.global.f32 	%f184, [%rd45+8];
	ld.shared.f32 	%f185, [%r145+72];
	fma.rn.f32 	%f186, %f184, %f185, %f183;
	ld.global.f32 	%f187, [%rd45+12];
	ld.shared.f32 	%f188, [%r145+76];
	fma.rn.f32 	%f189, %f187, %f188, %f186;
	ld.global.f32 	%f190, [%rd45+16];
	ld.shared.f32 	%f191, [%r145+80];
	fma.rn.f32 	%f192, %f190, %f191, %f189;
	ld.global.f32 	%f193, [%rd45+20];
	ld.shared.f32 	%f194, [%r145+84];
	fma.rn.f32 	%f195, %f193, %f194, %f192;
	ld.global.f32 	%f196, [%rd45+24];
	ld.shared.f32 	%f197, [%r145+88];
	fma.rn.f32 	%f198, %f196, %f197, %f195;
	ld.global.f32 	%f199, [%rd45+28];
	ld.shared.f32 	%f200, [%r145+92];
	fma.rn.f32 	%f928, %f199, %f200, %f198;
	add.s32 	%r293, %r293, 8;
$L__BB2_102:
	setp.eq.s32 	%p8, %r11, 0;
	@%p8 bra 	$L__BB2_109;
	and.b32  	%r120, %r125, 3;
	setp.lt.u32 	%p9, %r11, 4;
	@%p9 bra 	$L__BB2_105;
	mul.wide.u32 	%rd46, %r293, 4;
	add.s64 	%rd47, %rd1, %rd46;
	ld.global.f32 	%f202, [%rd47];
	add.s32 	%r146, %r8, %r293;
	shl.b32 	%r147, %r146, 2;
	add.s32 	%r148, %r5, %r147;
	ld.shared.f32 	%f203, [%r148+64];
	fma.rn.f32 	%f204, %f202, %f203, %f928;
	ld.global.f32 	%f205, [%rd47+4];
	ld.shared.f32 	%f206, [%r148+68];
	fma.rn.f32 	%f207, %f205, %f206, %f204;
	ld.global.f32 	%f208, [%rd47+8];
	ld.shared.f32 	%f209, [%r148+72];
	fma.rn.f32 	%f210, %f208, %f209, %f207;
	ld.global.f32 	%f211, [%rd47+12];
	ld.shared.f32 	%f212, [%r148+76];
	fma.rn.f32 	%f928, %f211, %f212, %f210;
	add.s32 	%r293, %r293, 4;
$L__BB2_105:
	setp.eq.s32 	%p10, %r120, 0;
	@%p10 bra 	$L__BB2_109;
	mul.wide.u32 	%rd48, %r293, 4;
	add.s64 	%rd35, %rd1, %rd48;
	ld.global.f32 	%f213, [%rd35];
	add.s32 	%r149, %r8, %r293;
	shl.b32 	%r150, %r149, 2;
	add.s32 	%r123, %r5, %r150;
	ld.shared.f32 	%f214, [%r123+64];
	fma.rn.f32 	%f928, %f213, %f214, %f928;
	setp.eq.s32 	%p11, %r120, 1;
	@%p11 bra 	$L__BB2_109;
	ld.global.f32 	%f215, [%rd35+4];
	ld.shared.f32 	%f216, [%r123+68];
	fma.rn.f32 	%f928, %f215, %f216, %f928;
	setp.eq.s32 	%p12, %r120, 2;
	@%p12 bra 	$L__BB2_109;
	ld.global.f32 	%f217, [%rd35+8];
	ld.shared.f32 	%f218, [%r123+72];
	fma.rn.f32 	%f928, %f217, %f218, %f928;
$L__BB2_109:
	setp.lt.u32 	%p13, %r9, 15;
	add.s64 	%rd36, %rd2, %rd41;
	st.global.f32 	[%rd36+64], %f928;
	mov.f32 	%f873, 0f00000000;
	mov.b32 	%r261, 0;
	@%p13 bra 	$L__BB2_9;
	bra.uni 	$L__BB2_7;
$L__BB2_110:
	add.s64 	%rd43, %rd2, %rd41;
	mov.b32 	%r135, 0;
	st.global.u32 	[%rd43+64], %r135;
	st.global.u32 	[%rd43+128], %r135;
	st.global.u32 	[%rd43+192], %r135;
	st.global.u32 	[%rd43+256], %r135;
	st.global.u32 	[%rd43+320], %r135;
	st.global.u32 	[%rd43+384], %r135;
	st.global.u32 	[%rd43+448], %r135;
	st.global.u32 	[%rd43+512], %r135;
$L__BB2_111:
	ret;

}
	// .globl	conv_vert_kernel_u8
.visible .entry conv_vert_kernel_u8(
	.param .u64 .ptr .align 1 conv_vert_kernel_u8_param_0,
	.param .u64 .ptr .align 1 conv_vert_kernel_u8_param_1,
	.param .u32 conv_vert_kernel_u8_param_2,
	.param .u32 conv_vert_kernel_u8_param_3,
	.param .u32 conv_vert_kernel_u8_param_4,
	.param .u64 .ptr .align 1 conv_vert_kernel_u8_param_5
)
{
	.reg .pred 	%p<76>;
	.reg .b16 	%rs<266>;
	.reg .b32 	%r<295>;
	.reg .b32 	%f<913>;
	.reg .b64 	%rd<139>;
	// demoted variable
	.shared .align 1 .b8 _ZZ15applyVertKernelIhEvPKT_PS0_jjiPfE5sData[1296];
	ld.param.u64 	%rd36, [conv_vert_kernel_u8_param_0];
	ld.param.u64 	%rd37, [conv_vert_kernel_u8_param_1];
	ld.param.u32 	%r135, [conv_vert_kernel_u8_param_2];
	ld.param.u64 	%rd38, [conv_vert_kernel_u8_param_5];
	cvta.to.global.u64 	%rd1, %rd36;
	cvta.to.global.u64 	%rd2, %rd38;
	cvta.to.global.u64 	%rd3, %rd37;
	mov.u32 	%r136, %ctaid.x;
	shl.b32 	%r137, %r136, 4;
	mov.u32 	%r1, %tid.x;
	add.s32 	%r138, %r137, %r1;
	mov.u32 	%r139, %ctaid.y;
	shl.b32 	%r140, %r139, 6;
	mov.u32 	%r2, %tid.y;
	add.s32 	%r141, %r2, %r140;
	add.s32 	%r3, %r141, -8;
	mad.lo.s32 	%r4, %r135, %r3, %r138;
	mov.u32 	%r142, _ZZ15applyVertKernelIhEvPKT_PS0_jjiPfE5sData;
	mad.lo.s32 	%r5, %r1, 81, %r142;
	shl.b32 	%r6, %r135, 3;
	add.s32 	%r7, %r6, %r4;
	cvt.u64.u32 	%rd39, %r7;
	add.s64 	%rd40, %rd1, %rd39;
	ld.global.u8 	%rs6, [%rd40];
	add.s32 	%r8, %r5, %r2;
	st.shared.u8 	[%r8+8], %rs6;
	shl.b32 	%r143, %r135, 4;
	add.s32 	%r9, %r143, %r4;
	cvt.u64.u32 	%rd41, %r9;
	add.s64 	%rd42, %rd1, %rd41;
	ld.global.u8 	%rs7, [%rd42];
	st.shared.u8 	[%r8+16], %rs7;
	add.s32 	%r10, %r9, %r6;
	cvt.u64.u32 	%rd43, %r10;
	add.s64 	%rd44, %rd1, %rd43;
	ld.global.u8 	%rs8, [%rd44];
	st.shared.u8 	[%r8+24], %rs8;
	shl.b32 	%r144, %r135, 5;
	add.s32 	%r11, %r144, %r4;
	cvt.u64.u32 	%rd45, %r11;
	add.s64 	%rd46, %rd1, %rd45;
	ld.global.u8 	%rs9, [%rd46];
	st.shared.u8 	[%r8+32], %rs9;
	add.s32 	%r12, %r11, %r6;
	cvt.u64.u32 	%rd47, %r12;
	add.s64 	%rd48, %rd1, %rd47;
	ld.global.u8 	%rs10, [%rd48];
	st.shared.u8 	[%r8+40], %rs10;
	add.s32 	%r13, %r143, %r11;
	cvt.u64.u32 	%rd49, %r13;
	add.s64 	%rd50, %rd1, %rd49;
	ld.global.u8 	%rs11, [%rd50];
	st.shared.u8 	[%r8+48], %rs11;
	add.s32 	%r14, %r13, %r6;
	cvt.u64.u32 	%rd51, %r14;
	add.s64 	%rd52, %rd1, %rd51;
	ld.global.u8 	%rs12, [%rd52];
	st.shared.u8 	[%r8+56], %rs12;
	shl.b32 	%r145, %r135, 6;
	add.s32 	%r15, %r145, %r4;
	cvt.u64.u32 	%rd53, %r15;
	add.s64 	%rd54, %rd1, %rd53;
	ld.global.u8 	%rs13, [%rd54];
	st.shared.u8 	[%r8+64], %rs13;
	setp.lt.s32 	%p1, %r3, 0;
	mov.b16 	%rs264, 0;
	@%p1 bra 	$L__BB3_2;
	cvt.u64.u32 	%rd55, %r4;
	add.s64 	%rd56, %rd1, %rd55;
	ld.global.u8 	%rs264, [%rd56];
$L__BB3_2:
	ld.param.u32 	%r236, [conv_vert_kernel_u8_param_3];
	st.shared.u8 	[%r8], %rs264;
	sub.s32 	%r146, %r236, %r3;
	setp.lt.u32 	%p2, %r146, 73;
	mov.b16 	%rs265, 0;
	@%p2 bra 	$L__BB3_4;
	add.s32 	%r147, %r15, %r6;
	cvt.u64.u32 	%rd57, %r147;
	add.s64 	%rd58, %rd1, %rd57;
	ld.global.u8 	%rs265, [%rd58];
$L__BB3_4:
	ld.param.u32 	%r237, [conv_vert_kernel_u8_param_4];
	st.shared.u8 	[%r8+72], %rs265;
	barrier.sync 	0;
	setp.lt.s32 	%p3, %r237, 1;
	shr.u32 	%r16, %r237, 1;
	sub.s32 	%r17, %r2, %r16;
	@%p3 bra 	$L__BB3_110;
	ld.param.u32 	%r238, [conv_vert_kernel_u8_param_4];
	add.s32 	%r18, %r238, -1;
	and.b32  	%r19, %r238, 15;
	and.b32  	%r20, %r238, 7;
	setp.lt.u32 	%p4, %r18, 15;
	mov.f32 	%f912, 0f00000000;
	mov.b32 	%r292, 0;
	@%p4 bra 	$L__BB3_99;
	ld.param.u32 	%r239, [conv_vert_kernel_u8_param_4];
	and.b32  	%r292, %r239, 2147483632;
	neg.s32 	%r256, %r292;
	add.s64 	%rd131, %rd2, 32;
	mad.lo.s32 	%r149, %r1, 81, %r2;
	sub.s32 	%r150, %r149, %r16;
	mov.u32 	%r151, _ZZ15applyVertKernelIhEvPKT_PS0_jjiPfE5sData;
	add.s32 	%r152, %r150, %r151;
	add.s32 	%r255, %r152, 11;
	mov.f32 	%f912, 0f00000000;
	bra.uni 	$L__BB3_98;
$L__BB3_7:
	ld.param.u32 	%r241, [conv_vert_kernel_u8_param_4];
	and.b32  	%r260, %r241, 2147483632;
	neg.s32 	%r258, %r260;
	add.s64 	%rd132, %rd2, 32;
	mad.lo.s32 	%r160, %r1, 81, %r2;
	sub.s32 	%r161, %r160, %r16;
	mov.u32 	%r162, _ZZ15applyVertKernelIhEvPKT_PS0_jjiPfE5sData;
	add.s32 	%r163, %r161, %r162;
	add.s32 	%r257, %r163, 31;
	mov.f32 	%f857, 0f00000000;
$L__BB3_8:
	.pragma "nounroll";
	ld.global.f32 	%f208, [%rd132+-32];
	ld.shared.u8 	%rs47, [%r257+-15];
	cvt.rn.f32.u16 	%f209, %rs47;
	fma.rn.f32 	%f210, %f208, %f209, %f857;
	ld.global.f32 	%f211, [%rd132+-28];
	ld.shared.u8 	%rs48, [%r257+-14];
	cvt.rn.f32.u16 	%f212, %rs48;
	fma.rn.f32 	%f213, %f211, %f212, %f210;
	ld.global.f32 	%f214, [%rd132+-24];
	ld.shared.u8 	%rs49, [%r257+-13];
	cvt.rn.f32.u16 	%f215, %rs49;
	fma.rn.f32 	%f216, %f214, %f215, %f213;
	ld.global.f32 	%f217, [%rd132+-20];
	ld.shared.u8 	%rs50, [%r257+-12];
	cvt.rn.f32.u16 	%f218, %rs50;
	fma.rn.f32 	%f219, %f217, %f218, %f216;
	ld.global.f32 	%f220, [%rd132+-16];
	ld.shared.u8 	%rs51, [%r257+-11];
	cvt.rn.f32.u16 	%f221, %rs51;
	fma.rn.f32 	%f222, %f220, %f221, %f219;
	ld.global.f32 	%f223, [%rd132+-12];
	ld.shared.u8 	%rs52, [%r257+-10];
	cvt.rn.f32.u16 	%f224, %rs52;
	fma.rn.f32 	%f225, %f223, %f224, %f222;
	ld.global.f32 	%f226, [%rd132+-8];
	ld.shared.u8 	%rs53, [%r257+-9];
	cvt.rn.f32.u16 	%f227, %rs53;
	fma.rn.f32 	%f228, %f226, %f227, %f225;
	ld.global.f32 	%f229, [%rd132+-4];
	ld.shared.u8 	%rs54, [%r257+-8];
	cvt.rn.f32.u16 	%f230, %rs54;
	fma.rn.f32 	%f231, %f229, %f230, %f228;
	ld.global.f32 	%f232, [%rd132];
	ld.shared.u8 	%rs55, [%r257+-7];
	cvt.rn.f32.u16 	%f233, %rs55;
	fma.rn.f32 	%f234, %f232, %f233, %f231;
	ld.global.f32 	%f235, [%rd132+4];
	ld.shared.u8 	%rs56, [%r257+-6];
	cvt.rn.f32.u16 	%f236, %rs56;
	fma.rn.f32 	%f237, %f235, %f236, %f234;
	ld.global.f32 	%f238, [%rd132+8];
	ld.shared.u8 	%rs57, [%r257+-5];
	cvt.rn.f32.u16 	%f239, %rs57;
	fma.rn.f32 	%f240, %f238, %f239, %f237;
	ld.global.f32 	%f241, [%rd132+12];
	ld.shared.u8 	%rs58, [%r257+-4];
	cvt.rn.f32.u16 	%f242, %rs58;
	fma.rn.f32 	%f243, %f241, %f242, %f240;
	ld.global.f32 	%f244, [%rd132+16];
	ld.shared.u8 	%rs59, [%r257+-3];
	cvt.rn.f32.u16 	%f245, %rs59;
	fma.rn.f32 	%f246, %f244, %f245, %f243;
	ld.global.f32 	%f247, [%rd132+20];
	ld.shared.u8 	%rs60, [%r257+-2];
	cvt.rn.f32.u16 	%f248, %rs60;
	fma.rn.f32 	%f249, %f247, %f248, %f246;
	ld.global.f32 	%f250, [%rd132+24];
	ld.shared.u8 	%rs61, [%r257+-1];
	cvt.rn.f32.u16 	%f251, %rs61;
	fma.rn.f32 	%f252, %f250, %f251, %f249;
	ld.global.f32 	%f253, [%rd132+28];
	ld.shared.u8 	%rs62, [%r257];
	cvt.rn.f32.u16 	%f254, %rs62;
	fma.rn.f32 	%f857, %f253, %f254, %f252;
	add.s32 	%r258, %r258, 16;
	add.s64 	%rd132, %rd132, 64;
	add.s32 	%r257, %r257, 16;
	setp.ne.s32 	%p14, %r258, 0;
	@%p14 bra 	$L__BB3_8;
$L__BB3_9:
	setp.eq.s32 	%p15, %r19, 0;
	@%p15 bra 	$L__BB3_19;
	setp.lt.u32 	%p16, %r19, 8;
	@%p16 bra 	$L__BB3_12;
	mul.wide.u32 	%rd82, %r260, 4;
	add.s64 	%rd83, %rd2, %rd82;
	ld.global.f32 	%f256, [%rd83];
	add.s32 	%r164, %r17, %r260;
	add.s32 	%r165, %r5, %r164;
	ld.shared.u8 	%rs63, [%r165+16];
	cvt.rn.f32.u16 	%f257, %rs63;
	fma.rn.f32 	%f258, %f256, %f257, %f857;
	ld.global.f32 	%f259, [%rd83+4];
	ld.shared.u8 	%rs64, [%r165+17];
	cvt.rn.f32.u16 	%f260, %rs64;
	fma.rn.f32 	%f261, %f259, %f260, %f258;
	ld.global.f32 	%f262, [%rd83+8];
	ld.shared.u8 	%rs65, [%r165+18];
	cvt.rn.f32.u16 	%f263, %rs65;
	fma.rn.f32 	%f264, %f262, %f263, %f261;
	ld.global.f32 	%f265, [%rd83+12];
	ld.shared.u8 	%rs66, [%r165+19];
	cvt.rn.f32.u16 	%f266, %rs66;
	fma.rn.f32 	%f267, %f265, %f266, %f264;
	ld.global.f32 	%f268, [%rd83+16];
	ld.shared.u8 	%rs67, [%r165+20];
	cvt.rn.f32.u16 	%f269, %rs67;
	fma.rn.f32 	%f270, %f268, %f269, %f267;
	ld.global.f32 	%f271, [%rd83+20];
	ld.shared.u8 	%rs68, [%r165+21];
	cvt.rn.f32.u16 	%f272, %rs68;
	fma.rn.f32 	%f273, %f271, %f272, %f270;
	ld.global.f32 	%f274, [%rd83+24];
	ld.shared.u8 	%rs69, [%r165+22];
	cvt.rn.f32.u16 	%f275, %rs69;
	fma.rn.f32 	%f276, %f274, %f275, %f273;
	ld.global.f32 	%f277, [%rd83+28];
	ld.shared.u8 	%rs70, [%r165+23];
	cvt.rn.f32.u16 	%f278, %rs70;
	fma.rn.f32 	%f857, %f277, %f278, %f276;
	add.s32 	%r260, %r260, 8;
$L__BB3_12:
	setp.eq.s32 	%p17, %r20, 0;
	@%p17 bra 	$L__BB3_19;
	ld.param.u32 	%r242, [conv_vert_kernel_u8_param_4];
	and.b32  	%r35, %r242, 3;
	setp.lt.u32 	%p18, %r20, 4;
	@%p18 bra 	$L__BB3_15;
	mul.wide.u32 	%rd84, %r260, 4;
	add.s64 	%rd85, %rd2, %rd84;
	ld.global.f32 	%f280, [%rd85];
	add.s32 	%r166, %r17, %r260;
	add.s32 	%r167, %r5, %r166;
	ld.shared.u8 	%rs71, [%r167+16];
	cvt.rn.f32.u16 	%f281, %rs71;
	fma.rn.f32 	%f282, %f280, %f281, %f857;
	ld.global.f32 	%f283, [%rd85+4];
	ld.shared.u8 	%rs72, [%r167+17];
	cvt.rn.f32.u16 	%f284, %rs72;
	fma.rn.f32 	%f285, %f283, %f284, %f282;
	ld.global.f32 	%f286, [%rd85+8];
	ld.shared.u8 	%rs73, [%r167+18];
	cvt.rn.f32.u16 	%f287, %rs73;
	fma.rn.f32 	%f288, %f286, %f287, %f285;
	ld.global.f32 	%f289, [%rd85+12];
	ld.shared.u8 	%rs74, [%r167+19];
	cvt.rn.f32.u16 	%f290, %rs74;
	fma.rn.f32 	%f857, %f289, %f290, %f288;
	add.s32 	%r260, %r260, 4;
$L__BB3_15:
	setp.eq.s32 	%p19, %r35, 0;
	@%p19 bra 	$L__BB3_19;
	mul.wide.u32 	%rd86, %r260, 4;
	add.s64 	%rd9, %rd2, %rd86;
	ld.global.f32 	%f291, [%rd9];
	add.s32 	%r168, %r17, %r260;
	add.s32 	%r38, %r5, %r168;
	ld.shared.u8 	%rs75, [%r38+16];
	cvt.rn.f32.u16 	%f292, %rs75;
	fma.rn.f32 	%f857, %f291, %f292, %f857;
	setp.eq.s32 	%p20, %r35, 1;
	@%p20 bra 	$L__BB3_19;
	ld.global.f32 	%f293, [%rd9+4];
	ld.shared.u8 	%rs76, [%r38+17];
	cvt.rn.f32.u16 	%f294, %rs76;
	fma.rn.f32 	%f857, %f293, %f294, %f857;
	setp.eq.s32 	%p21, %r35, 2;
	@%p21 bra 	$L__BB3_19;
	ld.global.f32 	%f295, [%rd9+8];
	ld.shared.u8 	%rs77, [%r38+18];
	cvt.rn.f32.u16 	%f296, %rs77;
	fma.rn.f32 	%f857, %f295, %f296, %f857;
$L__BB3_19:
	setp.lt.u32 	%p22, %r18, 15;
	cvt.u64.u32 	%rd87, %r9;
	cvt.rni.u32.f32 	%r170, %f857;
	add.s64 	%rd88, %rd3, %rd87;
	st.global.u8 	[%rd88], %r170;
	mov.f32 	%f865, 0f00000000;
	mov.b32 	%r265, 0;
	@%p22 bra 	$L__BB3_22;
	ld.param.u32 	%r243, [conv_vert_kernel_u8_param_4];
	and.b32  	%r265, %r243, 2147483632;
	neg.s32 	%r263, %r265;
	add.s64 	%rd133, %rd2, 32;
	mad.lo.s32 	%r171, %r1, 81, %r2;
	sub.s32 	%r172, %r171, %r16;
	mov.u32 	%r173, _ZZ15applyVertKernelIhEvPKT_PS0_jjiPfE5sData;
	add.s32 	%r174, %r172, %r173;
	add.s32 	%r262, %r174, 39;
	mov.f32 	%f865, 0f00000000;
$L__BB3_21:
	.pragma "nounroll";
	ld.global.f32 	%f300, [%rd133+-32];
	ld.shared.u8 	%rs78, [%r262+-15];
	cvt.rn.f32.u16 	%f301, %rs78;
	fma.rn.f32 	%f302, %f300, %f301, %f865;
	ld.global.f32 	%f303, [%rd133+-28];
	ld.shared.u8 	%rs79, [%r262+-14];
	cvt.rn.f32.u16 	%f304, %rs79;
	fma.rn.f32 	%f305, %f303, %f304, %f302;
	ld.global.f32 	%f306, [%rd133+-24];
	ld.shared.u8 	%rs80, [%r262+-13];
	cvt.rn.f32.u16 	%f307, %rs80;
	fma.rn.f32 	%f308, %f306, %f307, %f305;
	ld.global.f32 	%f309, [%rd133+-20];
	ld.shared.u8 	%rs81, [%r262+-12];
	cvt.rn.f32.u16 	%f310, %rs81;
	fma.rn.f32 	%f311, %f309, %f310, %f308;
	ld.global.f32 	%f312, [%rd133+-16];
	ld.shared.u8 	%rs82, [%r262+-11];
	cvt.rn.f32.u16 	%f313, %rs82;
	fma.rn.f32 	%f314, %f312, %f313, %f311;
	ld.global.f32 	%f315, [%rd133+-12];
	ld.shared.u8 	%rs83, [%r262+-10];
	cvt.rn.f32.u16 	%f316, %rs83;
	fma.rn.f32 	%f317, %f315, %f316, %f314;
	ld.global.f32 	%f318, [%rd133+-8];
	ld.shared.u8 	%rs84, [%r262+-9];
	cvt.rn.f32.u16 	%f319, %rs84;
	fma.rn.f32 	%f320, %f318, %f319, %f317;
	ld.global.f32 	%f321, [%rd133+-4];
	ld.shared.u8 	%rs85, [%r262+-8];
	cvt.rn.f32.u16 	%f322, %rs85;
	fma.rn.f32 	%f323, %f321, %f322, %f320;
	ld.global.f32 	%f324, [%rd133];
	ld.shared.u8 	%rs86, [%r262+-7];
	cvt.rn.f32.u16 	%f325, %rs86;
	fma.rn.f32 	%f326, %f324, %f325, %f323;
	ld.global.f32 	%f327, [%rd133+4];
	ld.shared.u8 	%rs87, [%r262+-6];
	cvt.rn.f32.u16 	%f328, %rs87;
	fma.rn.f32 	%f329, %f327, %f328, %f326;
	ld.global.f32 	%f330, [%rd133+8];
	ld.shared.u8 	%rs88, [%r262+-5];
	cvt.rn.f32.u16 	%f331, %rs88;
	fma.rn.f32 	%f332, %f330, %f331, %f329;
	ld.global.f32 	%f333, [%rd133+12];
	ld.shared.u8 	%rs89, [%r262+-4];
	cvt.rn.f32.u16 	%f334, %rs89;
	fma.rn.f32 	%f335, %f333, %f334, %f332;
	ld.global.f32 	%f336, [%rd133+16];
	ld.shared.u8 	%rs90, [%r262+-3];
	cvt.rn.f32.u16 	%f337, %rs90;
	fma.rn.f32 	%f338, %f336, %f337, %f335;
	ld.global.f32 	%f339, [%rd133+20];
	ld.shared.u8 	%rs91, [%r262+-2];
	cvt.rn.f32.u16 	%f340, %rs91;
	fma.rn.f32 	%f341, %f339, %f340, %f338;
	ld.global.f32 	%f342, [%rd133+24];
	ld.shared.u8 	%rs92, [%r262+-1];
	cvt.rn.f32.u16 	%f343, %rs92;
	fma.rn.f32 	%f344, %f342, %f343, %f341;
	ld.global.f32 	%f345, [%rd133+28];
	ld.shared.u8 	%rs93, [%r262];
	cvt.rn.f32.u16 	%f346, %rs93;
	fma.rn.f32 	%f865, %f345, %f346, %f344;
	add.s32 	%r263, %r263, 16;
	add.s64 	%rd133, %rd133, 64;
	add.s32 	%r262, %r262, 16;
	setp.ne.s32 	%p23, %r263, 0;
	@%p23 bra 	$L__BB3_21;
$L__BB3_22:
	setp.eq.s32 	%p24, %r19, 0;
	@%p24 bra 	$L__BB3_32;
	setp.lt.u32 	%p25, %r19, 8;
	@%p25 bra 	$L__BB3_25;
	mul.wide.u32 	%rd89, %r265, 4;
	add.s64 	%rd90, %rd2, %rd89;
	ld.global.f32 	%f348, [%rd90];
	add.s32 	%r175, %r17, %r265;
	add.s32 	%r176, %r5, %r175;
	ld.shared.u8 	%rs94, [%r176+24];
	cvt.rn.f32.u16 	%f349, %rs94;
	fma.rn.f32 	%f350, %f348, %f349, %f865;
	ld.global.f32 	%f351, [%rd90+4];
	ld.shared.u8 	%rs95, [%r176+25];
	cvt.rn.f32.u16 	%f352, %rs95;
	fma.rn.f32 	%f353, %f351, %f352, %f350;
	ld.global.f32 	%f354, [%rd90+8];
	ld.shared.u8 	%rs96, [%r176+26];
	cvt.rn.f32.u16 	%f355, %rs96;
	fma.rn.f32 	%f356, %f354, %f355, %f353;
	ld.global.f32 	%f357, [%rd90+12];
	ld.shared.u8 	%rs97, [%r176+27];
	cvt.rn.f32.u16 	%f358, %rs97;
	fma.rn.f32 	%f359, %f357, %f358, %f356;
	ld.global.f32 	%f360, [%rd90+16];
	ld.shared.u8 	%rs98, [%r176+28];
	cvt.rn.f32.u16 	%f361, %rs98;
	fma.rn.f32 	%f362, %f360, %f361, %f359;
	ld.global.f32 	%f363, [%rd90+20];
	ld.shared.u8 	%rs99, [%r176+29];
	cvt.rn.f32.u16 	%f364, %rs99;
	fma.rn.f32 	%f365, %f363, %f364, %f362;
	ld.global.f32 	%f366, [%rd90+24];
	ld.shared.u8 	%rs100, [%r176+30];
	cvt.rn.f32.u16 	%f367, %rs100;
	fma.rn.f32 	%f368, %f366, %f367, %f365;
	ld.global.f32 	%f369, [%rd90+28];
	ld.shared.u8 	%rs101, [%r176+31];
	cvt.rn.f32.u16 	%f370, %rs101;
	fma.rn.f32 	%f865, %f369, %f370, %f368;
	add.s32 	%r265, %r265, 8;
$L__BB3_25:
	setp.eq.s32 	%p26, %r20, 0;
	@%p26 bra 	$L__BB3_32;
	ld.param.u32 	%r244, [conv_vert_kernel_u8_param_4];
	and.b32  	%r49, %r244, 3;
	setp.lt.u32 	%p27, %r20, 4;
	@%p27 bra 	$L__BB3_28;
	mul.wide.u32 	%rd91, %r265, 4;
	add.s64 	%rd92, %rd2, %rd91;
	ld.global.f32 	%f372, [%rd92];
	add.s32 	%r177, %r17, %r265;
	add.s32 	%r178, %r5, %r177;
	ld.shared.u8 	%rs102, [%r178+24];
	cvt.rn.f32.u16 	%f373, %rs102;
	fma.rn.f32 	%f374, %f372, %f373, %f865;
	ld.global.f32 	%f375, [%rd92+4];
	ld.shared.u8 	%rs103, [%r178+25];
	cvt.rn.f32.u16 	%f376, %rs103;
	fma.rn.f32 	%f377, %f375, %f376, %f374;
	ld.global.f32 	%f378, [%rd92+8];
	ld.shared.u8 	%rs104, [%r178+26];
	cvt.rn.f32.u16 	%f379, %rs104;
	fma.rn.f32 	%f380, %f378, %f379, %f377;
	ld.global.f32 	%f381, [%rd92+12];
	ld.shared.u8 	%rs105, [%r178+27];
	cvt.rn.f32.u16 	%f382, %rs105;
	fma.rn.f32 	%f865, %f381, %f382, %f380;
	add.s32 	%r265, %r265, 4;
$L__BB3_28:
	setp.eq.s32 	%p28, %r49, 0;
	@%p28 bra 	$L__BB3_32;
	mul.wide.u32 	%rd93, %r265, 4;
	add.s64 	%rd13, %rd2, %rd93;
	ld.global.f32 	%f383, [%rd13];
	add.s32 	%r179, %r17, %r265;
	add.s32 	%r52, %r5, %r179;
	ld.shared.u8 	%rs106, [%r52+24];
	cvt.rn.f32.u16 	%f384, %rs106;
	fma.rn.f32 	%f865, %f383, %f384, %f865;
	setp.eq.s32 	%p29, %r49, 1;
	@%p29 bra 	$L__BB3_32;
	ld.global.f32 	%f385, [%rd13+4];
	ld.shared.u8 	%rs107, [%r52+25];
	cvt.rn.f32.u16 	%f386, %rs107;
	fma.rn.f32 	%f865, %f385, %f386, %f865;
	setp.eq.s32 	%p30, %r49, 2;
	@%p30 bra 	$L__BB3_32;
	ld.global.f32 	%f387, [%rd13+8];
	ld.shared.u8 	%rs108, [%r52+26];
	cvt.rn.f32.u16 	%f388, %rs108;
	fma.rn.f32 	%f865, %f387, %f388, %f865;
$L__BB3_32:
	setp.lt.u32 	%p31, %r18, 15;
	cvt.u64.u32 	%rd94, %r10;
	cvt.rni.u32.f32 	%r181, %f865;
	add.s64 	%rd95, %rd3, %rd94;
	st.global.u8 	[%rd95], %r181;
	mov.f32 	%f873, 0f00000000;
	mov.b32 	%r270, 0;
	@%p31 bra 	$L__BB3_35;
	ld.param.u32 	%r245, [conv_vert_kernel_u8_param_4];
	and.b32  	%r270, %r245, 2147483632;
	neg.s32 	%r268, %r270;
	add.s64 	%rd134, %rd2, 32;
	mad.lo.s32 	%r182, %r1, 81, %r2;
	sub.s32 	%r183, %r182, %r16;
	mov.u32 	%r184, _ZZ15applyVertKernelIhEvPKT_PS0_jjiPfE5sData;
	add.s32 	%r185, %r183, %r184;
	add.s32 	%r267, %r185, 47;
	mov.f32 	%f873, 0f00000000;
$L__BB3_34:
	.pragma "nounroll";
	ld.global.f32 	%f392, [%rd134+-32];
	ld.shared.u8 	%rs109, [%r267+-15];
	cvt.rn.f32.u16 	%f393, %rs109;
	fma.rn.f32 	%f394, %f392, %f393, %f873;
	ld.global.f32 	%f395, [%rd134+-28];
	ld.shared.u8 	%rs110, [%r267+-14];
	cvt.rn.f32.u16 	%f396, %rs110;
	fma.rn.f32 	%f397, %f395, %f396, %f394;
	ld.global.f32 	%f398, [%rd134+-24];
	ld.shared.u8 	%rs111, [%r267+-13];
	cvt.rn.f32.u16 	%f399, %rs111;
	fma.rn.f32 	%f400, %f398, %f399, %f397;
	ld.global.f32 	%f401, [%rd134+-20];
	ld.shared.u8 	%rs112, [%r267+-12];
	cvt.rn.f32.u16 	%f402, %rs112;
	fma.rn.f32 	%f403, %f401, %f402, %f400;
	ld.global.f32 	%f404, [%rd134+-16];
	ld.shared.u8 	%rs113, [%r267+-11];
	cvt.rn.f32.u16 	%f405, %rs113;
	fma.rn.f32 	%f406, %f404, %f405, %f403;
	ld.global.f32 	%f407, [%rd134+-12];
	ld.shared.u8 	%rs114, [%r267+-10];
	cvt.rn.f32.u16 	%f408, %rs114;
	fma.rn.f32 	%f409, %f407, %f408, %f406;
	ld.global.f32 	%f410, [%rd134+-8];
	ld.shared.u8 	%rs115, [%r267+-9];
	cvt.rn.f32.u16 	%f411, %rs115;
	fma.rn.f32 	%f412, %f410, %f411, %f409;
	ld.global.f32 	%f413, [%rd134+-4];
	ld.shared.u8 	%rs116, [%r267+-8];
	cvt.rn.f32.u16 	%f414, %rs116;
	fma.rn.f32 	%f415, %f413, %f414, %f412;
	ld.global.f32 	%f416, [%rd134];
	ld.shared.u8 	%rs117, [%r267+-7];
	cvt.rn.f32.u16 	%f417, %rs117;
	fma.rn.f32 	%f418, %f416, %f417, %f415;
	ld.global.f32 	%f419, [%rd134+4];
	ld.shared.u8 	%rs118, [%r267+-6];
	cvt.rn.f32.u16 	%f420, %rs118;
	fma.rn.f32 	%f421, %f419, %f420, %f418;
	ld.global.f32 	%f422, [%rd134+8];
	ld.shared.u8 	%rs119, [%r267+-5];
	cvt.rn.f32.u16 	%f423, %rs119;
	fma.rn.f32 	%f424, %f422, %f423, %f421;
	ld.global.f32 	%f425, [%rd134+12];
	ld.shared.u8 	%rs120, [%r267+-4];
	cvt.rn.f32.u16 	%f426, %rs120;
	fma.rn.f32 	%f427, %f425, %f426, %f424;
	ld.global.f32 	%f428, [%rd134+16];
	ld.shared.u8 	%rs121, [%r267+-3];
	cvt.rn.f32.u16 	%f429, %rs121;
	fma.rn.f32 	%f430, %f428, %f429, %f427;
	ld.global.f32 	%f431, [%rd134+20];
	ld.shared.u8 	%rs122, [%r267+-2];
	cvt.rn.f32.u16 	%f432, %rs122;
	fma.rn.f32 	%f433, %f431, %f432, %f430;
	ld.global.f32 	%f434, [%rd134+24];
	ld.shared.u8 	%rs123, [%r267+-1];
	cvt.rn.f32.u16 	%f435, %rs123;
	fma.rn.f32 	%f436, %f434, %f435, %f433;
	ld.global.f32 	%f437, [%rd134+28];
	ld.shared.u8 	%rs124, [%r267];
	cvt.rn.f32.u16 	%f438, %rs124;
	fma.rn.f32 	%f873, %f437, %f438, %f436;
	add.s32 	%r268, %r268, 16;
	add.s64 	%rd134, %rd134, 64;
	add.s32 	%r267, %r267, 16;
	setp.ne.s32 	%p32, %r268, 0;
	@%p32 bra 	$L__BB3_34;
$L__BB3_35:
	setp.eq.s32 	%p33, %r19, 0;
	@%p33 bra 	$L__BB3_45;
	setp.lt.u32 	%p34, %r19, 8;
	@%p34 bra 	$L__BB3_38;
	mul.wide.u32 	%rd96, %r270, 4;
	add.s64 	%rd97, %rd2, %rd96;
	ld.global.f32 	%f440, [%rd97];
	add.s32 	%r186, %r17, %r270;
	add.s32 	%r187, %r5, %r186;
	ld.shared.u8 	%rs125, [%r187+32];
	cvt.rn.f32.u16 	%f441, %rs125;
	fma.rn.f32 	%f442, %f440, %f441, %f873;
	ld.global.f32 	%f443, [%rd97+4];
	ld.shared.u8 	%rs126, [%r187+33];
	cvt.rn.f32.u16 	%f444, %rs126;
	fma.rn.f32 	%f445, %f443, %f444, %f442;
	ld.global.f32 	%f446, [%rd97+8];
	ld.shared.u8 	%rs127, [%r187+34];
	cvt.rn.f32.u16 	%f447, %rs127;
	fma.rn.f32 	%f448, %f446, %f447, %f445;
	ld.global.f32 	%f449, [%rd97+12];
	ld.shared.u8 	%rs128, [%r187+35];
	cvt.rn.f32.u16 	%f450, %rs128;
	fma.rn.f32 	%f451, %f449, %f450, %f448;
	ld.global.f32 	%f452, [%rd97+16];
	ld.shared.u8 	%rs129, [%r187+36];
	cvt.rn.f32.u16 	%f453, %rs129;
	fma.rn.f32 	%f454, %f452, %f453, %f451;
	ld.global.f32 	%f455, [%rd97+20];
	ld.shared.u8 	%rs130, [%r187+37];
	cvt.rn.f32.u16 	%f456, %rs130;
	fma.rn.f32 	%f457, %f455, %f456, %f454;
	ld.global.f32 	%f458, [%rd97+24];
	ld.shared.u8 	%rs131, [%r187+38];
	cvt.rn.f32.u16 	%f459, %rs131;
	fma.rn.f32 	%f460, %f458, %f459, %f457;
	ld.global.f32 	%f461, [%rd97+28];
	ld.shared.u8 	%rs132, [%r187+39];
	cvt.rn.f32.u16 	%f462, %rs132;
	fma.rn.f32 	%f873, %f461, %f462, %f460;
	add.s32 	%r270, %r270, 8;
$L__BB3_38:
	setp.eq.s32 	%p35, %r20, 0;
	@%p35 bra 	$L__BB3_45;
	ld.param.u32 	%r246, [conv_vert_kernel_u8_param_4];
	and.b32  	%r63, %r246, 3;
	setp.lt.u32 	%p36, %r20, 4;
	@%p36 bra 	$L__BB3_41;
	mul.wide.u32 	%rd98, %r270, 4;
	add.s64 	%rd99, %rd2, %rd98;
	ld.global.f32 	%f464, [%rd99];
	add.s32 	%r188, %r17, %r270;
	add.s32 	%r189, %r5, %r188;
	ld.shared.u8 	%rs133, [%r189+32];
	cvt.rn.f32.u16 	%f465, %rs133;
	fma.rn.f32 	%f466, %f464, %f465, %f873;
	ld.global.f32 	%f467, [%rd99+4];
	ld.shared.u8 	%rs134, [%r189+33];
	cvt.rn.f32.u16 	%f468, %rs134;
	fma.rn.f32 	%f469, %f467, %f468, %f466;
	ld.global.f32 	%f470, [%rd99+8];
	ld.shared.u8 	%rs135, [%r189+34];
	cvt.rn.f32.u16 	%f471, %rs135;
	fma.rn.f32 	%f472, %f470, %f471, %f469;
	ld.global.f32 	%f473, [%rd99+12];
	ld.shared.u8 	%rs136, [%r189+35];
	cvt.rn.f32.u16 	%f474, %rs136;
	fma.rn.f32 	%f873, %f473, %f474, %f472;
	add.s32 	%r270, %r270, 4;
$L__BB3_41:
	setp.eq.s32 	%p37, %r63, 0;
	@%p37 bra 	$L__BB3_45;
	mul.wide.u32 	%rd100, %r270, 4;
	add.s64 	%rd17, %rd2, %rd100;
	ld.global.f32 	%f475, [%rd17];
	add.s32 	%r190, %r17, %r270;
	add.s32 	%r66, %r5, %r190;
	ld.shared.u8 	%rs137, [%r66+32];
	cvt.rn.f32.u16 	%f476, %rs137;
	fma.rn.f32 	%f873, %f475, %f476, %f873;
	setp.eq.s32 	%p38, %r63, 1;
	@%p38 bra 	$L__BB3_45;
	ld.global.f32 	%f477, [%rd17+4];
	ld.shared.u8 	%rs138, [%r66+33];
	cvt.rn.f32.u16 	%f478, %rs138;
	fma.rn.f32 	%f873, %f477, %f478, %f873;
	setp.eq.s32 	%p39, %r63, 2;
	@%p39 bra 	$L__BB3_45;
	ld.global.f32 	%f479, [%rd17+8];
	ld.shared.u8 	%rs139, [%r66+34];
	cvt.rn.f32.u16 	%f480, %rs139;
	fma.rn.f32 	%f873, %f479, %f480, %f873;
$L__BB3_45:
	setp.lt.u32 	%p40, %r18, 15;
	cvt.u64.u32 	%rd101, %r11;
	cvt.rni.u32.f32 	%r192, %f873;
	add.s64 	%rd102, %rd3, %rd101;
	st.global.u8 	[%rd102], %r192;
	mov.f32 	%f881, 0f00000000;
	mov.b32 	%r275, 0;
	@%p40 bra 	$L__BB3_48;
	ld.param.u32 	%r247, [conv_vert_kernel_u8_param_4];
	and.b32  	%r275, %r247, 2147483632;
	neg.s32 	%r273, %r275;
	add.s64 	%rd135, %rd2, 32;
	mad.lo.s32 	%r193, %r1, 81, %r2;
	sub.s32 	%r194, %r193, %r16;
	mov.u32 	%r195, _ZZ15applyVertKernelIhEvPKT_PS0_jjiPfE5sData;
	add.s32 	%r196, %r194, %r195;
	add.s32 	%r272, %r196, 55;
	mov.f32 	%f881, 0f00000000;
$L__BB3_47:
	.pragma "nounroll";
	ld.global.f32 	%f484, [%rd135+-32];
	ld.shared.u8 	%rs140, [%r272+-15];
	cvt.rn.f32.u16 	%f485, %rs140;
	fma.rn.f32 	%f486, %f484, %f485, %f881;
	ld.global.f32 	%f487, [%rd135+-28];
	ld.shared.u8 	%rs141, [%r272+-14];
	cvt.rn.f32.u16 	%f488, %rs141;
	fma.rn.f32 	%f489, %f487, %f488, %f486;
	ld.global.f32 	%f490, [%rd135+-24];
	ld.shared.u8 	%rs142, [%r272+-13];
	cvt.rn.f32.u16 	%f491, %rs142;
	fma.rn.f32 	%f492, %f490, %f491, %f489;
	ld.global.f32 	%f493, [%rd135+-20];
	ld.shared.u8 	%rs143, [%r272+-12];
	cvt.rn.f32.u16 	%f494, %rs143;
	fma.rn.f32 	%f495, %f493, %f494, %f492;
	ld.global.f32 	%f496, [%rd135+-16];
	ld.shared.u8 	%rs144, [%r272+-11];
	cvt.rn.f32.u16 	%f497, %rs144;
	fma.rn.f32 	%f498, %f496, %f497, %f495;
	ld.global.f32 	%f499, [%rd135+-12];
	ld.shared.u8 	%rs145, [%r272+-10];
	cvt.rn.f32.u16 	%f500, %rs145;
	fma.rn.f32 	%f501, %f499, %f500, %f498;
	ld.global.f32 	%f502, [%rd135+-8];
	ld.shared.u8 	%rs146, [%r272+-9];
	cvt.rn.f32.u16 	%f503, %rs146;
	fma.rn.f32 	%f504, %f502, %f503, %f501;
	ld.global.f32 	%f505, [%rd135+-4];
	ld.shared.u8 	%rs147, [%r272+-8];
	cvt.rn.f32.u16 	%f506, %rs147;
	fma.rn.f32 	%f507, %f505, %f506, %f504;
	ld.global.f32 	%f508, [%rd135];
	ld.shared.u8 	%rs148, [%r272+-7];
	cvt.rn.f32.u16 	%f509, %rs148;
	fma.rn.f32 	%f510, %f508, %f509, %f507;
	ld.global.f32 	%f511, [%rd135+4];
	ld.shared.u8 	%rs149, [%r272+-6];
	cvt.rn.f32.u16 	%f512, %rs149;
	fma.rn.f32 	%f513, %f511, %f512, %f510;
	ld.global.f32 	%f514, [%rd135+8];
	ld.shared.u8 	%rs150, [%r272+-5];
	cvt.rn.f32.u16 	%f515, %rs150;
	fma.rn.f32 	%f516, %f514, %f515, %f513;
	ld.global.f32 	%f517, [%rd135+12];
	ld.shared.u8 	%rs151, [%r272+-4];
	cvt.rn.f32.u16 	%f518, %rs151;
	fma.rn.f32 	%f519, %f517, %f518, %f516;
	ld.global.f32 	%f520, [%rd135+16];
	ld.shared.u8 	%rs152, [%r272+-3];
	cvt.rn.f32.u16 	%f521, %rs152;
	fma.rn.f32 	%f522, %f520, %f521, %f519;
	ld.global.f32 	%f523, [%rd135+20];
	ld.shared.u8 	%rs153, [%r272+-2];
	cvt.rn.f32.u16 	%f524, %rs153;
	fma.rn.f32 	%f525, %f523, %f524, %f522;
	ld.global.f32 	%f526, [%rd135+24];
	ld.shared.u8 	%rs154, [%r272+-1];
	cvt.rn.f32.u16 	%f527, %rs154;
	fma.rn.f32 	%f528, %f526, %f527, %f525;
	ld.global.f32 	%f529, [%rd135+28];
	ld.shared.u8 	%rs155, [%r272];
	cvt.rn.f32.u16 	%f530, %rs155;
	fma.rn.f32 	%f881, %f529, %f530, %f528;
	add.s32 	%r273, %r273, 16;
	add.s64 	%rd135, %rd135, 64;
	add.s32 	%r272, %r272, 16;
	setp.ne.s32 	%p41, %r273, 0;
	@%p41 bra 	$L__BB3_47;
$L__BB3_48:
	setp.eq.s32 	%p42, %r19, 0;
	@%p42 bra 	$L__BB3_58;
	setp.lt.u32 	%p43, %r19, 8;
	@%p43 bra 	$L__BB3_51;
	mul.wide.u32 	%rd103, %r275, 4;
	add.s64 	%rd104, %rd2, %rd103;
	ld.global.f32 	%f532, [%rd104];
	add.s32 	%r197, %r17, %r275;
	add.s32 	%r198, %r5, %r197;
	ld.shared.u8 	%rs156, [%r198+40];
	cvt.rn.f32.u16 	%f533, %rs156;
	fma.rn.f32 	%f534, %f532, %f533, %f881;
	ld.global.f32 	%f535, [%rd104+4];
	ld.shared.u8 	%rs157, [%r198+41];
	cvt.rn.f32.u16 	%f536, %rs157;
	fma.rn.f32 	%f537, %f535, %f536, %f534;
	ld.global.f32 	%f538, [%rd104+8];
	ld.shared.u8 	%rs158, [%r198+42];
	cvt.rn.f32.u16 	%f539, %rs158;
	fma.rn.f32 	%f540, %f538, %f539, %f537;
	ld.global.f32 	%f541, [%rd104+12];
	ld.shared.u8 	%rs159, [%r198+43];
	cvt.rn.f32.u16 	%f542, %rs159;
	fma.rn.f32 	%f543, %f541, %f542, %f540;
	ld.global.f32 	%f544, [%rd104+16];
	ld.shared.u8 	%rs160, [%r198+44];
	cvt.rn.f32.u16 	%f545, %rs160;
	fma.rn.f32 	%f546, %f544, %f545, %f543;
	ld.global.f32 	%f547, [%rd104+20];
	ld.shared.u8 	%rs161, [%r198+45];
	cvt.rn.f32.u16 	%f548, %rs161;
	fma.rn.f32 	%f549, %f547, %f548, %f546;
	ld.global.f32 	%f550, [%rd104+24];
	ld.shared.u8 	%rs162, [%r198+46];
	cvt.rn.f32.u16 	%f551, %rs162;
	fma.rn.f32 	%f552, %f550, %f551, %f549;
	ld.global.f32 	%f553, [%rd104+28];
	ld.shared.u8 	%rs163, [%r198+47];
	cvt.rn.f32.u16 	%f554, %rs163;
	fma.rn.f32 	%f881, %f553, %f554, %f552;
	add.s32 	%r275, %r275, 8;
$L__BB3_51:
	setp.eq.s32 	%p44, %r20, 0;
	@%p44 bra 	$L__BB3_58;
	ld.param.u32 	%r248, [conv_vert_kernel_u8_param_4];
	and.b32  	%r77, %r248, 3;
	setp.lt.u32 	%p45, %r20, 4;
	@%p45 bra 	$L__BB3_54;
	mul.wide.u32 	%rd105, %r275, 4;
	add.s64 	%rd106, %rd2, %rd105;
	ld.global.f32 	%f556, [%rd106];
	add.s32 	%r199, %r17, %r275;
	add.s32 	%r200, %r5, %r199;
	ld.shared.u8 	%rs164, [%r200+40];
	cvt.rn.f32.u16 	%f557, %rs164;
	fma.rn.f32 	%f558, %f556, %f557, %f881;
	ld.global.f32 	%f559, [%rd106+4];
	ld.shared.u8 	%rs165, [%r200+41];
	cvt.rn.f32.u16 	%f560, %rs165;
	fma.rn.f32 	%f561, %f559, %f560, %f558;
	ld.global.f32 	%f562, [%rd106+8];
	ld.shared.u8 	%rs166, [%r200+42];
	cvt.rn.f32.u16 	%f563, %rs166;
	fma.rn.f32 	%f564, %f562, %f563, %f561;
	ld.global.f32 	%f565, [%rd106+12];
	ld.shared.u8 	%rs167, [%r200+43];
	cvt.rn.f32.u16 	%f566, %rs167;
	fma.rn.f32 	%f881, %f565, %f566, %f564;
	add.s32 	%r275, %r275, 4;
$L__BB3_54:
	setp.eq.s32 	%p46, %r77, 0;
	@%p46 bra 	$L__BB3_58;
	mul.wide.u32 	%rd107, %r275, 4;
	add.s64 	%rd21, %rd2, %rd107;
	ld.global.f32 	%f567, [%rd21];
	add.s32 	%r201, %r17, %r275;
	add.s32 	%r80, %r5, %r201;
	ld.shared.u8 	%rs168, [%r80+40];
	cvt.rn.f32.u16 	%f568, %rs168;
	fma.rn.f32 	%f881, %f567, %f568, %f881;
	setp.eq.s32 	%p47, %r77, 1;
	@%p47 bra 	$L__BB3_58;
	ld.global.f32 	%f569, [%rd21+4];
	ld.shared.u8 	%rs169, [%r80+41];
	cvt.rn.f32.u16 	%f570, %rs169;
	fma.rn.f32 	%f881, %f569, %f570, %f881;
	setp.eq.s32 	%p48, %r77, 2;
	@%p48 bra 	$L__BB3_58;
	ld.global.f32 	%f571, [%rd21+8];
	ld.shared.u8 	%rs170, [%r80+42];
	cvt.rn.f32.u16 	%f572, %rs170;
	fma.rn.f32 	%f881, %f571, %f572, %f881;
$L__BB3_58:
	setp.lt.u32 	%p49, %r18, 15;
	cvt.u64.u32 	%rd108, %r12;
	cvt.rni.u32.f32 	%r203, %f881;
	add.s64 	%rd109, %rd3, %rd108;
	st.global.u8 	[%rd109], %r203;
	mov.f32 	%f889, 0f00000000;
	mov.b32 	%r280, 0;
	@%p49 bra 	$L__BB3_61;
	ld.param.u32 	%r249, [conv_vert_kernel_u8_param_4];
	and.b32  	%r280, %r249, 2147483632;
	neg.s32 	%r278, %r280;
	add.s64 	%rd136, %rd2, 32;
	mad.lo.s32 	%r204, %r1, 81, %r2;
	sub.s32 	%r205, %r204, %r16;
	mov.u32 	%r206, _ZZ15applyVertKernelIhEvPKT_PS0_jjiPfE5sData;
	add.s32 	%r207, %r205, %r206;
	add.s32 	%r277, %r207, 63;
	mov.f32 	%f889, 0f00000000;
$L__BB3_60:
	.pragma "nounroll";
	ld.global.f32 	%f576, [%rd136+-32];
	ld.shared.u8 	%rs171, [%r277+-15];
	cvt.rn.f32.u16 	%f577, %rs171;
	fma.rn.f32 	%f578, %f576, %f577, %f889;
	ld.global.f32 	%f579, [%rd136+-28];
	ld.shared.u8 	%rs172, [%r277+-14];
	cvt.rn.f32.u16 	%f580, %rs172;
	fma.rn.f32 	%f581, %f579, %f580, %f578;
	ld.global.f32 	%f582, [%rd136+-24];
	ld.shared.u8 	%rs173, [%r277+-13];
	cvt.rn.f32.u16 	%f583, %rs173;
	fma.rn.f32 	%f584, %f582, %f583, %f581;
	ld.global.f32 	%f585, [%rd136+-20];
	ld.shared.u8 	%rs174, [%r277+-12];
	cvt.rn.f32.u16 	%f586, %rs174;
	fma.rn.f32 	%f587, %f585, %f586, %f584;
	ld.global.f32 	%f588, [%rd136+-16];
	ld.shared.u8 	%rs175, [%r277+-11];
	cvt.rn.f32.u16 	%f589, %rs175;
	fma.rn.f32 	%f590, %f588, %f589, %f587;
	ld.global.f32 	%f591, [%rd136+-12];
	ld.shared.u8 	%rs176, [%r277+-10];
	cvt.rn.f32.u16 	%f592, %rs176;
	fma.rn.f32 	%f593, %f591, %f592, %f590;
	ld.global.f32 	%f594, [%rd136+-8];
	ld.shared.u8 	%rs177, [%r277+-9];
	cvt.rn.f32.u16 	%f595, %rs177;
	fma.rn.f32 	%f596, %f594, %f595, %f593;
	ld.global.f32 	%f597, [%rd136+-4];
	ld.shared.u8 	%rs178, [%r277+-8];
	cvt.rn.f32.u16 	%f598, %rs178;
	fma.rn.f32 	%f599, %f597, %f598, %f596;
	ld.global.f32 	%f600, [%rd136];
	ld.shared.u8 	%rs179, [%r277+-7];
	cvt.rn.f32.u16 	%f601, %rs179;
	fma.rn.f32 	%f602, %f600, %f601, %f599;
	ld.global.f32 	%f603, [%rd136+4];
	ld.shared.u8 	%rs180, [%r277+-6];
	cvt.rn.f32.u16 	%f604, %rs180;
	fma.rn.f32 	%f605, %f603, %f604, %f602;
	ld.global.f32 	%f606, [%rd136+8];
	ld.shared.u8 	%rs181, [%r277+-5];
	cvt.rn.f32.u16 	%f607, %rs181;
	fma.rn.f32 	%f608, %f606, %f607, %f605;
	ld.global.f32 	%f609, [%rd136+12];
	ld.shared.u8 	%rs182, [%r277+-4];
	cvt.rn.f32.u16 	%f610, %rs182;
	fma.rn.f32 	%f611, %f609, %f610, %f608;
	ld.global.f32 	%f612, [%rd136+16];
	ld.shared.u8 	%rs183, [%r277+-3];
	cvt.rn.f32.u16 	%f613, %rs183;
	fma.rn.f32 	%f614, %f612, %f613, %f611;
	ld.global.f32 	%f615, [%rd136+20];
	ld.shared.u8 	%rs184, [%r277+-2];
	cvt.rn.f32.u16 	%f616, %rs184;
	fma.rn.f32 	%f617, %f615, %f616, %f614;
	ld.global.f32 	%f618, [%rd136+24];
	ld.shared.u8 	%rs185, [%r277+-1];
	cvt.rn.f32.u16 	%f619, %rs185;
	fma.rn.f32 	%f620, %f618, %f619, %f617;
	ld.global.f32 	%f621, [%rd136+28];
	ld.shared.u8 	%rs186, [%r277];
	cvt.rn.f32.u16 	%f622, %rs186;
	fma.rn.f32 	%f889, %f621, %f622, %f620;
	add.s32 	%r278, %r278, 16;
	add.s64 	%rd136, %rd136, 64;
	add.s32 	%r277, %r277, 16;
	setp.ne.s32 	%p50, %r278, 0;
	@%p50 bra 	$L__BB3_60;
$L__BB3_61:
	setp.eq.s32 	%p51, %r19, 0;
	@%p51 bra 	$L__BB3_71;
	setp.lt.u32 	%p52, %r19, 8;
	@%p52 bra 	$L__BB3_64;
	mul.wide.u32 	%rd110, %r280, 4;
	add.s64 	%rd111, %rd2, %rd110;
	ld.global.f32 	%f624, [%rd111];
	add.s32 	%r208, %r17, %r280;
	add.s32 	%r209, %r5, %r208;
	ld.shared.u8 	%rs187, [%r209+48];
	cvt.rn.f32.u16 	%f625, %rs187;
	fma.rn.f32 	%f626, %f624, %f625, %f889;
	ld.global.f32 	%f627, [%rd111+4];
	ld.shared.u8 	%rs188, [%r209+49];
	cvt.rn.f32.u16 	%f628, %rs188;
	fma.rn.f32 	%f629, %f627, %f628, %f626;
	ld.global.f32 	%f630, [%rd111+8];
	ld.shared.u8 	%rs189, [%r209+50];
	cvt.rn.f32.u16 	%f631, %rs189;
	fma.rn.f32 	%f632, %f630, %f631, %f629;
	ld.global.f32 	%f633, [%rd111+12];
	ld.shared.u8 	%rs190, [%r209+51];
	cvt.rn.f32.u16 	%f634, %rs190;
	fma.rn.f32 	%f635, %f633, %f634, %f632;
	ld.global.f32 	%f636, [%rd111+16];
	ld.shared.u8 	%rs191, [%r209+52];
	cvt.rn.f32.u16 	%f637, %rs191;
	fma.rn.f32 	%f638, %f636, %f637, %f635;
	ld.global.f32 	%f639, [%rd111+20];
	ld.shared.u8 	%rs192, [%r209+53];
	cvt.rn.f32.u16 	%f640, %rs192;
	fma.rn.f32 	%f641, %f639, %f640, %f638;
	ld.global.f32 	%f642, [%rd111+24];
	ld.shared.u8 	%rs193, [%r209+54];
	cvt.rn.f32.u16 	%f643, %rs193;
	fma.rn.f32 	%f644, %f642, %f643, %f641;
	ld.global.f32 	%f645, [%rd111+28];
	ld.shared.u8 	%rs194, [%r209+55];
	cvt.rn.f32.u16 	%f646, %rs194;
	fma.rn.f32 	%f889, %f645, %f646, %f644;
	add.s32 	%r280, %r280, 8;
$L__BB3_64:
	setp.eq.s32 	%p53, %r20, 0;
	@%p53 bra 	$L__BB3_71;
	ld.param.u32 	%r250, [conv_vert_kernel_u8_param_4];
	and.b32  	%r91, %r250, 3;
	setp.lt.u32 	%p54, %r20, 4;
	@%p54 bra 	$L__BB3_67;
	mul.wide.u32 	%rd112, %r280, 4;
	add.s64 	%rd113, %rd2, %rd112;
	ld.global.f32 	%f648, [%rd113];
	add.s32 	%r210, %r17, %r280;
	add.s32 	%r211, %r5, %r210;
	ld.shared.u8 	%rs195, [%r211+48];
	cvt.rn.f32.u16 	%f649, %rs195;
	fma.rn.f32 	%f650, %f648, %f649, %f889;
	ld.global.f32 	%f651, [%rd113+4];
	ld.shared.u8 	%rs196, [%r211+49];
	cvt.rn.f32.u16 	%f652, %rs196;
	fma.rn.f32 	%f653, %f651, %f652, %f650;
	ld.global.f32 	%f654, [%rd113+8];
	ld.shared.u8 	%rs197, [%r211+50];
	cvt.rn.f32.u16 	%f655, %rs197;
	fma.rn.f32 	%f656, %f654, %f655, %f653;
	ld.global.f32 	%f657, [%rd113+12];
	ld.shared.u8 	%rs198, [%r211+51];
	cvt.rn.f32.u16 	%f658, %rs198;
	fma.rn.f32 	%f889, %f657, %f658, %f656;
	add.s32 	%r280, %r280, 4;
$L__BB3_67:
	setp.eq.s32 	%p55, %r91, 0;
	@%p55 bra 	$L__BB3_71;
	mul.wide.u32 	%rd114, %r280, 4;
	add.s64 	%rd25, %rd2, %rd114;
	ld.global.f32 	%f659, [%rd25];
	add.s32 	%r212, %r17, %r280;
	add.s32 	%r94, %r5, %r212;
	ld.shared.u8 	%rs199, [%r94+48];
	cvt.rn.f32.u16 	%f660, %rs199;
	fma.rn.f32 	%f889, %f659, %f660, %f889;
	setp.eq.s32 	%p56, %r91, 1;
	@%p56 bra 	$L__BB3_71;
	ld.global.f32 	%f661, [%rd25+4];
	ld.shared.u8 	%rs200, [%r94+49];
	cvt.rn.f32.u16 	%f662, %rs200;
	fma.rn.f32 	%f889, %f661, %f662, %f889;
	setp.eq.s32 	%p57, %r91, 2;
	@%p57 bra 	$L__BB3_71;
	ld.global.f32 	%f663, [%rd25+8];
	ld.shared.u8 	%rs201, [%r94+50];
	cvt.rn.f32.u16 	%f664, %rs201;
	fma.rn.f32 	%f889, %f663, %f664, %f889;
$L__BB3_71:
	setp.lt.u32 	%p58, %r18, 15;
	cvt.u64.u32 	%rd115, %r13;
	cvt.rni.u32.f32 	%r214, %f889;
	add.s64 	%rd116, %rd3, %rd115;
	st.global.u8 	[%rd116], %r214;
	mov.f32 	%f897, 0f00000000;
	mov.b32 	%r285, 0;
	@%p58 bra 	$L__BB3_74;
	ld.param.u32 	%r251, [conv_vert_kernel_u8_param_4];
	and.b32  	%r285, %r251, 2147483632;
	neg.s32 	%r283, %r285;
	add.s64 	%rd137, %rd2, 32;
	mad.lo.s32 	%r215, %r1, 81, %r2;
	sub.s32 	%r216, %r215, %r16;
	mov.u32 	%r217, _ZZ15applyVertKernelIhEvPKT_PS0_jjiPfE5sData;
	add.s32 	%r218, %r216, %r217;
	add.s32 	%r282, %r218, 71;
	mov.f32 	%f897, 0f00000000;
$L__BB3_73:
	.pragma "nounroll";
	ld.global.f32 	%f668, [%rd137+-32];
	ld.shared.u8 	%rs202, [%r282+-15];
	cvt.rn.f32.u16 	%f669, %rs202;
	fma.rn.f32 	%f670, %f668, %f669, %f897;
	ld.global.f32 	%f671, [%rd137+-28];
	ld.shared.u8 	%rs203, [%r282+-14];
	cvt.rn.f32.u16 	%f672, %rs203;
	fma.rn.f32 	%f673, %f671, %f672, %f670;
	ld.global.f32 	%f674, [%rd137+-24];
	ld.shared.u8 	%rs204, [%r282+-13];
	cvt.rn.f32.u16 	%f675, %rs204;
	fma.rn.f32 	%f676, %f674, %f675, %f673;
	ld.global.f32 	%f677, [%rd137+-20];
	ld.shared.u8 	%rs205, [%r282+-12];
	cvt.rn.f32.u16 	%f678, %rs205;
	fma.rn.f32 	%f679, %f677, %f678, %f676;
	ld.global.f32 	%f680, [%rd137+-16];
	ld.shared.u8 	%rs206, [%r282+-11];
	cvt.rn.f32.u16 	%f681, %rs206;
	fma.rn.f32 	%f682, %f680, %f681, %f679;
	ld.global.f32 	%f683, [%rd137+-12];
	ld.shared.u8 	%rs207, [%r282+-10];
	cvt.rn.f32.u16 	%f684, %rs207;
	fma.rn.f32 	%f685, %f683, %f684, %f682;
	ld.global.f32 	%f686, [%rd137+-8];
	ld.shared.u8 	%rs208, [%r282+-9];
	cvt.rn.f32.u16 	%f687, %rs208;
	fma.rn.f32 	%f688, %f686, %f687, %f685;
	ld.global.f32 	%f689, [%rd137+-4];
	ld.shared.u8 	%rs209, [%r282+-8];
	cvt.rn.f32.u16 	%f690, %rs209;
	fma.rn.f32 	%f691, %f689, %f690, %f688;
	ld.global.f32 	%f692, [%rd137];
	ld.shared.u8 	%rs210, [%r282+-7];
	cvt.rn.f32.u16 	%f693, %rs210;
	fma.rn.f32 	%f694, %f692, %f693, %f691;
	ld.global.f32 	%f695, [%rd137+4];
	ld.shared.u8 	%rs211, [%r282+-6];
	cvt.rn.f32.u16 	%f696, %rs211;
	fma.rn.f32 	%f697, %f695, %f696, %f694;
	ld.global.f32 	%f698, [%rd137+8];
	ld.shared.u8 	%rs212, [%r282+-5];
	cvt.rn.f32.u16 	%f699, %rs212;
	fma.rn.f32 	%f700, %f698, %f699, %f697;
	ld.global.f32 	%f701, [%rd137+12];
	ld.shared.u8 	%rs213, [%r282+-4];
	cvt.rn.f32.u16 	%f702, %rs213;
	fma.rn.f32 	%f703, %f701, %f702, %f700;
	ld.global.f32 	%f704, [%rd137+16];
	ld.shared.u8 	%rs214, [%r282+-3];
	cvt.rn.f32.u16 	%f705, %rs214;
	fma.rn.f32 	%f706, %f704, %f705, %f703;
	ld.global.f32 	%f707, [%rd137+20];
	ld.shared.u8 	%rs215, [%r282+-2];
	cvt.rn.f32.u16 	%f708, %rs215;
	fma.rn.f32 	%f709, %f707, %f708, %f706;
	ld.global.f32 	%f710, [%rd137+24];
	ld.shared.u8 	%rs216, [%r282+-1];
	cvt.rn.f32.u16 	%f711, %rs216;
	fma.rn.f32 	%f712, %f710, %f711, %f709;
	ld.global.f32 	%f713, [%rd137+28];
	ld.shared.u8 	%rs217, [%r282];
	cvt.rn.f32.u16 	%f714, %rs217;
	fma.rn.f32 	%f897, %f713, %f714, %f712;
	add.s32 	%r283, %r283, 16;
	add.s64 	%rd137, %rd137, 64;
	add.s32 	%r282, %r282, 16;
	setp.ne.s32 	%p59, %r283, 0;
	@%p59 bra 	$L__BB3_73;
$L__BB3_74:
	setp.eq.s32 	%p60, %r19, 0;
	@%p60 bra 	$L__BB3_84;
	setp.lt.u32 	%p61, %r19, 8;
	@%p61 bra 	$L__BB3_77;
	mul.wide.u32 	%rd117, %r285, 4;
	add.s64 	%rd118, %rd2, %rd117;
	ld.global.f32 	%f716, [%rd118];
	add.s32 	%r219, %r17, %r285;
	add.s32 	%r220, %r5, %r219;
	ld.shared.u8 	%rs218, [%r220+56];
	cvt.rn.f32.u16 	%f717, %rs218;
	fma.rn.f32 	%f718, %f716, %f717, %f897;
	ld.global.f32 	%f719, [%rd118+4];
	ld.shared.u8 	%rs219, [%r220+57];
	cvt.rn.f32.u16 	%f720, %rs219;
	fma.rn.f32 	%f721, %f719, %f720, %f718;
	ld.global.f32 	%f722, [%rd118+8];
	ld.shared.u8 	%rs220, [%r220+58];
	cvt.rn.f32.u16 	%f723, %rs220;
	fma.rn.f32 	%f724, %f722, %f723, %f721;
	ld.global.f32 	%f725, [%rd118+12];
	ld.shared.u8 	%rs221, [%r220+59];
	cvt.rn.f32.u16 	%f726, %rs221;
	fma.rn.f32 	%f727, %f725, %f726, %f724;
	ld.global.f32 	%f728, [%rd118+16];
	ld.shared.u8 	%rs222, [%r220+60];
	cvt.rn.f32.u16 	%f729, %rs222;
	fma.rn.f32 	%f730, %f728, %f729, %f727;
	ld.global.f32 	%f731, [%rd118+20];
	ld.shared.u8 	%rs223, [%r220+61];
	cvt.rn.f32.u16 	%f732, %rs223;
	fma.rn.f32 	%f733, %f731, %f732, %f730;
	ld.global.f32 	%f734, [%rd118+24];
	ld.shared.u8 	%rs224, [%r220+62];
	cvt.rn.f32.u16 	%f735, %rs224;
	fma.rn.f32 	%f736, %f734, %f735, %f733;
	ld.global.f32 	%f737, [%rd118+28];
	ld.shared.u8 	%rs225, [%r220+63];
	cvt.rn.f32.u16 	%f738, %rs225;
	fma.rn.f32 	%f897, %f737, %f738, %f736;
	add.s32 	%r285, %r285, 8;
$L__BB3_77:
	setp.eq.s32 	%p62, %r20, 0;
	@%p62 bra 	$L__BB3_84;
	ld.param.u32 	%r252, [conv_vert_kernel_u8_param_4];
	and.b32  	%r105, %r252, 3;
	setp.lt.u32 	%p63, %r20, 4;
	@%p63 bra 	$L__BB3_80;
	mul.wide.u32 	%rd119, %r285, 4;
	add.s64 	%rd120, %rd2, %rd119;
	ld.global.f32 	%f740, [%rd120];
	add.s32 	%r221, %r17, %r285;
	add.s32 	%r222, %r5, %r221;
	ld.shared.u8 	%rs226, [%r222+56];
	cvt.rn.f32.u16 	%f741, %rs226;
	fma.rn.f32 	%f742, %f740, %f741, %f897;
	ld.global.f32 	%f743, [%rd120+4];
	ld.shared.u8 	%rs227, [%r222+57];
	cvt.rn.f32.u16 	%f744, %rs227;
	fma.rn.f32 	%f745, %f743, %f744, %f742;
	ld.global.f32 	%f746, [%rd120+8];
	ld.shared.u8 	%rs228, [%r222+58];
	cvt.rn.f32.u16 	%f747, %rs228;
	fma.rn.f32 	%f748, %f746, %f747, %f745;
	ld.global.f32 	%f749, [%rd120+12];
	ld.shared.u8 	%rs229, [%r222+59];
	cvt.rn.f32.u16 	%f750, %rs229;
	fma.rn.f32 	%f897, %f749, %f750, %f748;
	add.s32 	%r285, %r285, 4;
$L__BB3_80:
	setp.eq.s32 	%p64, %r105, 0;
	@%p64 bra 	$L__BB3_84;
	mul.wide.u32 	%rd121, %r285, 4;
	add.s64 	%rd29, %rd2, %rd121;
	ld.global.f32 	%f751, [%rd29];
	add.s32 	%r223, %r17, %r285;
	add.s32 	%r108, %r5, %r223;
	ld.shared.u8 	%rs230, [%r108+56];
	cvt.rn.f32.u16 	%f752, %rs230;
	fma.rn.f32 	%f897, %f751, %f752, %f897;
	setp.eq.s32 	%p65, %r105, 1;
	@%p65 bra 	$L__BB3_84;
	ld.global.f32 	%f753, [%rd29+4];
	ld.shared.u8 	%rs231, [%r108+57];
	cvt.rn.f32.u16 	%f754, %rs231;
	fma.rn.f32 	%f897, %f753, %f754, %f897;
	setp.eq.s32 	%p66, %r105, 2;
	@%p66 bra 	$L__BB3_84;
	ld.global.f32 	%f755, [%rd29+8];
	ld.shared.u8 	%rs232, [%r108+58];
	cvt.rn.f32.u16 	%f756, %rs232;
	fma.rn.f32 	%f897, %f755, %f756, %f897;
$L__BB3_84:
	setp.lt.u32 	%p67, %r18, 15;
	cvt.u64.u32 	%rd122, %r14;
	cvt.rni.u32.f32 	%r225, %f897;
	add.s64 	%rd123, %rd3, %rd122;
	st.global.u8 	[%rd123], %r225;
	mov.f32 	%f905, 0f00000000;
	mov.b32 	%r290, 0;
	@%p67 bra 	$L__BB3_87;
	ld.param.u32 	%r253, [conv_vert_kernel_u8_param_4];
	and.b32  	%r290, %r253, 2147483632;
	neg.s32 	%r288, %r290;
	add.s64 	%rd138, %rd2, 32;
	mad.lo.s32 	%r226, %r1, 81, %r2;
	sub.s32 	%r227, %r226, %r16;
	mov.u32 	%r228, _ZZ15applyVertKernelIhEvPKT_PS0_jjiPfE5sData;
	add.s32 	%r229, %r227, %r228;
	add.s32 	%r287, %r229, 79;
	mov.f32 	%f905, 0f00000000;
$L__BB3_86:
	.pragma "nounroll";
	ld.global.f32 	%f760, [%rd138+-32];
	ld.shared.u8 	%rs233, [%r287+-15];
	cvt.rn.f32.u16 	%f761, %rs233;
	fma.rn.f32 	%f762, %f760, %f761, %f905;
	ld.global.f32 	%f763, [%rd138+-28];
	ld.shared.u8 	%rs234, [%r287+-14];
	cvt.rn.f32.u16 	%f764, %rs234;
	fma.rn.f32 	%f765, %f763, %f764, %f762;
	ld.global.f32 	%f766, [%rd138+-24];
	ld.shared.u8 	%rs235, [%r287+-13];
	cvt.rn.f32.u16 	%f767, %rs235;
	fma.rn.f32 	%f768, %f766, %f767, %f765;
	ld.global.f32 	%f769, [%rd138+-20];
	ld.shared.u8 	%rs236, [%r287+-12];
	cvt.rn.f32.u16 	%f770, %rs236;
	fma.rn.f32 	%f771, %f769, %f770, %f768;
	ld.global.f32 	%f772, [%rd138+-16];
	ld.shared.u8 	%rs237, [%r287+-11];
	cvt.rn.f32.u16 	%f773, %rs237;
	fma.rn.f32 	%f774, %f772, %f773, %f771;
	ld.global.f32 	%f775, [%rd138+-12];
	ld.shared.u8 	%rs238, [%r287+-10];
	cvt.rn.f32.u16 	%f776, %rs238;
	fma.rn.f32 	%f777, %f775, %f776, %f774;
	ld.global.f32 	%f778, [%rd138+-8];
	ld.shared.u8 	%rs239, [%r287+-9];
	cvt.rn.f32.u16 	%f779, %rs239;
	fma.rn.f32 	%f780, %f778, %f779, %f777;
	ld.global.f32 	%f781, [%rd138+-4];
	ld.shared.u8 	%rs240, [%r287+-8];
	cvt.rn.f32.u16 	%f782, %rs240;
	fma.rn.f32 	%f783, %f781, %f782, %f780;
	ld.global.f32 	%f784, [%rd138];
	ld.shared.u8 	%rs241, [%r287+-7];
	cvt.rn.f32.u16 	%f785, %rs241;
	fma.rn.f32 	%f786, %f784, %f785, %f783;
	ld.global.f32 	%f787, [%rd138+4];
	ld.shared.u8 	%rs242, [%r287+-6];
	cvt.rn.f32.u16 	%f788, %rs242;
	fma.rn.f32 	%f789, %f787, %f788, %f786;
	ld.global.f32 	%f790, [%rd138+8];
	ld.shared.u8 	%rs243, [%r287+-5];
	cvt.rn.f32.u16 	%f791, %rs243;
	fma.rn.f32 	%f792, %f790, %f791, %f789;
	ld.global.f32 	%f793, [%rd138+12];
	ld.shared.u8 	%rs244, [%r287+-4];
	cvt.rn.f32.u16 	%f794, %rs244;
	fma.rn.f32 	%f795, %f793, %f794, %f792;
	ld.global.f32 	%f796, [%rd138+16];
	ld.shared.u8 	%rs245, [%r287+-3];
	cvt.rn.f32.u16 	%f797, %rs245;
	fma.rn.f32 	%f798, %f796, %f797, %f795;
	ld.global.f32 	%f799, [%rd138+20];
	ld.shared.u8 	%rs246, [%r287+-2];
	cvt.rn.f32.u16 	%f800, %rs246;
	fma.rn.f32 	%f801, %f799, %f800, %f798;
	ld.global.f32 	%f802, [%rd138+24];
	ld.shared.u8 	%rs247, [%r287+-1];
	cvt.rn.f32.u16 	%f803, %rs247;
	fma.rn.f32 	%f804, %f802, %f803, %f801;
	ld.global.f32 	%f805, [%rd138+28];
	ld.shared.u8 	%rs248, [%r287];
	cvt.rn.f32.u16 	%f806, %rs248;
	fma.rn.f32 	%f905, %f805, %f806, %f804;
	add.s32 	%r288, %r288, 16;
	add.s64 	%rd138, %rd138, 64;
	add.s32 	%r287, %r287, 16;
	setp.ne.s32 	%p68, %r288, 0;
	@%p68 bra 	$L__BB3_86;
$L__BB3_87:
	setp.eq.s32 	%p69, %r19, 0;
	@%p69 bra 	$L__BB3_97;
	setp.lt.u32 	%p70, %r19, 8;
	@%p70 bra 	$L__BB3_90;
	mul.wide.u32 	%rd124, %r290, 4;
	add.s64 	%rd125, %rd2, %rd124;
	ld.global.f32 	%f808, [%rd125];
	add.s32 	%r230, %r17, %r290;
	add.s32 	%r231, %r5, %r230;
	ld.shared.u8 	%rs249, [%r231+64];
	cvt.rn.f32.u16 	%f809, %rs249;
	fma.rn.f32 	%f810, %f808, %f809, %f905;
	ld.global.f32 	%f811, [%rd125+4];
	ld.shared.u8 	%rs250, [%r231+65];
	cvt.rn.f32.u16 	%f812, %rs250;
	fma.rn.f32 	%f813, %f811, %f812, %f810;
	ld.global.f32 	%f814, [%rd125+8];
	ld.shared.u8 	%rs251, [%r231+66];
	cvt.rn.f32.u16 	%f815, %rs251;
	fma.rn.f32 	%f816, %f814, %f815, %f813;
	ld.global.f32 	%f817, [%rd125+12];
	ld.shared.u8 	%rs252, [%r231+67];
	cvt.rn.f32.u16 	%f818, %rs252;
	fma.rn.f32 	%f819, %f817, %f818, %f816;
	ld.global.f32 	%f820, [%rd125+16];
	ld.shared.u8 	%rs253, [%r231+68];
	cvt.rn.f32.u16 	%f821, %rs253;
	fma.rn.f32 	%f822, %f820, %f821, %f819;
	ld.global.f32 	%f823, [%rd125+20];
	ld.shared.u8 	%rs254, [%r231+69];
	cvt.rn.f32.u16 	%f824, %rs254;
	fma.rn.f32 	%f825, %f823, %f824, %f822;
	ld.global.f32 	%f826, [%rd125+24];
	ld.shared.u8 	%rs255, [%r231+70];
	cvt.rn.f32.u16 	%f827, %rs255;
	fma.rn.f32 	%f828, %f826, %f827, %f825;
	ld.global.f32 	%f829, [%rd125+28];
	ld.shared.u8 	%rs256, [%r231+71];
	cvt.rn.f32.u16 	%f830, %rs256;
	fma.rn.f32 	%f905, %f829, %f830, %f828;
	add.s32 	%r290, %r290, 8;
$L__BB3_90:
	setp.eq.s32 	%p71, %r20, 0;
	@%p71 bra 	$L__BB3_97;
	ld.param.u32 	%r254, [conv_vert_kernel_u8_param_4];
	and.b32  	%r119, %r254, 3;
	setp.lt.u32 	%p72, %r20, 4;
	@%p72 bra 	$L__BB3_93;
	mul.wide.u32 	%rd126, %r290, 4;
	add.s64 	%rd127, %rd2, %rd126;
	ld.global.f32 	%f832, [%rd127];
	add.s32 	%r232, %r17, %r290;
	add.s32 	%r233, %r5, %r232;
	ld.shared.u8 	%rs257, [%r233+64];
	cvt.rn.f32.u16 	%f833, %rs257;
	fma.rn.f32 	%f834, %f832, %f833, %f905;
	ld.global.f32 	%f835, [%rd127+4];
	ld.shared.u8 	%rs258, [%r233+65];
	cvt.rn.f32.u16 	%f836, %rs258;
	fma.rn.f32 	%f837, %f835, %f836, %f834;
	ld.global.f32 	%f838, [%rd127+8];
	ld.shared.u8 	%rs259, [%r233+66];
	cvt.rn.f32.u16 	%f839, %rs259;
	fma.rn.f32 	%f840, %f838, %f839, %f837;
	ld.global.f32 	%f841, [%rd127+12];
	ld.shared.u8 	%rs260, [%r233+67];
	cvt.rn.f32.u16 	%f842, %rs260;
	fma.rn.f32 	%f905, %f841, %f842, %f840;
	add.s32 	%r290, %r290, 4;
$L__BB3_93:
	setp.eq.s32 	%p73, %r119, 0;
	@%p73 bra 	$L__BB3_97;
	mul.wide.u32 	%rd128, %r290, 4;
	add.s64 	%rd33, %rd2, %rd128;
	ld.global.f32 	%f843, [%rd33];
	add.s32 	%r234, %r17, %r290;
	add.s32 	%r122, %r5, %r234;
	ld.shared.u8 	%rs261, [%r122+64];
	cvt.rn.f32.u16 	%f844, %rs261;
	fma.rn.f32 	%f905, %f843, %f844, %f905;
	setp.eq.s32 	%p74, %r119, 1;
	@%p74 bra 	$L__BB3_97;
	ld.global.f32 	%f845, [%rd33+4];
	ld.shared.u8 	%rs262, [%r122+65];
	cvt.rn.f32.u16 	%f846, %rs262;
	fma.rn.f32 	%f905, %f845, %f846, %f905;
	setp.eq.s32 	%p75, %r119, 2;
	@%p75 bra 	$L__BB3_97;
	ld.global.f32 	%f847, [%rd33+8];
	ld.shared.u8 	%rs263, [%r122+66];
	cvt.rn.f32.u16 	%f848, %rs263;
	fma.rn.f32 	%f905, %f847, %f848, %f905;
$L__BB3_97:
	cvt.u64.u32 	%rd129, %r15;
	cvt.rni.u32.f32 	%r235, %f905;
	add.s64 	%rd130, %rd3, %rd129;
	st.global.u8 	[%rd130], %r235;
	bra.uni 	$L__BB3_111;
$L__BB3_98:
	.pragma "nounroll";
	ld.global.f32 	%f116, [%rd131+-32];
	ld.shared.u8 	%rs16, [%r255+-3];
	cvt.rn.f32.u16 	%f117, %rs16;
	fma.rn.f32 	%f118, %f116, %f117, %f912;
	ld.global.f32 	%f119, [%rd131+-28];
	ld.shared.u8 	%rs17, [%r255+-2];
	cvt.rn.f32.u16 	%f120, %rs17;
	fma.rn.f32 	%f121, %f119, %f120, %f118;
	ld.global.f32 	%f122, [%rd131+-24];
	ld.shared.u8 	%rs18, [%r255+-1];
	cvt.rn.f32.u16 	%f123, %rs18;
	fma.rn.f32 	%f124, %f122, %f123, %f121;
	ld.global.f32 	%f125, [%rd131+-20];
	ld.shared.u8 	%rs19, [%r255];
	cvt.rn.f32.u16 	%f126, %rs19;
	fma.rn.f32 	%f127, %f125, %f126, %f124;
	ld.global.f32 	%f128, [%rd131+-16];
	ld.shared.u8 	%rs20, [%r255+1];
	cvt.rn.f32.u16 	%f129, %rs20;
	fma.rn.f32 	%f130, %f128, %f129, %f127;
	ld.global.f32 	%f131, [%rd131+-12];
	ld.shared.u8 	%rs21, [%r255+2];
	cvt.rn.f32.u16 	%f132, %rs21;
	fma.rn.f32 	%f133, %f131, %f132, %f130;
	ld.global.f32 	%f134, [%rd131+-8];
	ld.shared.u8 	%rs22, [%r255+3];
	cvt.rn.f32.u16 	%f135, %rs22;
	fma.rn.f32 	%f136, %f134, %f135, %f133;
	ld.global.f32 	%f137, [%rd131+-4];
	ld.shared.u8 	%rs23, [%r255+4];
	cvt.rn.f32.u16 	%f138, %rs23;
	fma.rn.f32 	%f139, %f137, %f138, %f136;
	ld.global.f32 	%f140, [%rd131];
	ld.shared.u8 	%rs24, [%r255+5];
	cvt.rn.f32.u16 	%f141, %rs24;
	fma.rn.f32 	%f142, %f140, %f141, %f139;
	ld.global.f32 	%f143, [%rd131+4];
	ld.shared.u8 	%rs25, [%r255+6];
	cvt.rn.f32.u16 	%f144, %rs25;
	fma.rn.f32 	%f145, %f143, %f144, %f142;
	ld.global.f32 	%f146, [%rd131+8];
	ld.shared.u8 	%rs26, [%r255+7];
	cvt.rn.f32.u16 	%f147, %rs26;
	fma.rn.f32 	%f148, %f146, %f147, %f145;
	ld.global.f32 	%f149, [%rd131+12];
	ld.shared.u8 	%rs27, [%r255+8];
	cvt.rn.f32.u16 	%f150, %rs27;
	fma.rn.f32 	%f151, %f149, %f150, %f148;
	ld.global.f32 	%f152, [%rd131+16];
	ld.shared.u8 	%rs28, [%r255+9];
	cvt.rn.f32.u16 	%f153, %rs28;
	fma.rn.f32 	%f154, %f152, %f153, %f151;
	ld.global.f32 	%f155, [%rd131+20];
	ld.shared.u8 	%rs29, [%r255+10];
	cvt.rn.f32.u16 	%f156, %rs29;
	fma.rn.f32 	%f157, %f155, %f156, %f154;
	ld.global.f32 	%f158, [%rd131+24];
	ld.shared.u8 	%rs30, [%r255+11];
	cvt.rn.f32.u16 	%f159, %rs30;
	fma.rn.f32 	%f160, %f158, %f159, %f157;
	ld.global.f32 	%f161, [%rd131+28];
	ld.shared.u8 	%rs31, [%r255+12];
	cvt.rn.f32.u16 	%f162, %rs31;
	fma.rn.f32 	%f912, %f161, %f162, %f160;
	add.s32 	%r256, %r256, 16;
	add.s64 	%rd131, %rd131, 64;
	add.s32 	%r255, %r255, 16;
	setp.eq.s32 	%p5, %r256, 0;
	@%p5 bra 	$L__BB3_99;
	bra.uni 	$L__BB3_98;
$L__BB3_99:
	setp.eq.s32 	%p6, %r19, 0;
	@%p6 bra 	$L__BB3_109;
	setp.lt.u32 	%p7, %r19, 8;
	@%p7 bra 	$L__BB3_102;
	mul.wide.u32 	%rd75, %r292, 4;
	add.s64 	%rd76, %rd2, %rd75;
	ld.global.f32 	%f164, [%rd76];
	add.s32 	%r153, %r17, %r292;
	add.s32 	%r154, %r5, %r153;
	ld.shared.u8 	%rs32, [%r154+8];
	cvt.rn.f32.u16 	%f165, %rs32;
	fma.rn.f32 	%f166, %f164, %f165, %f912;
	ld.global.f32 	%f167, [%rd76+4];
	ld.shared.u8 	%rs33, [%r154+9];
	cvt.rn.f32.u16 	%f168, %rs33;
	fma.rn.f32 	%f169, %f167, %f168, %f166;
	ld.global.f32 	%f170, [%rd76+8];
	ld.shared.u8 	%rs34, [%r154+10];
	cvt.rn.f32.u16 	%f171, %rs34;
	fma.rn.f32 	%f172, %f170, %f171, %f169;
	ld.global.f32 	%f173, [%rd76+12];
	ld.shared.u8 	%rs35, [%r154+11];
	cvt.rn.f32.u16 	%f174, %rs35;
	fma.rn.f32 	%f175, %f173, %f174, %f172;
	ld.global.f32 	%f176, [%rd76+16];
	ld.shared.u8 	%rs36, [%r154+12];
	cvt.rn.f32.u16 	%f177, %rs36;
	fma.rn.f32 	%f178, %f176, %f177, %f175;
	ld.global.f32 	%f179, [%rd76+20];
	ld.shared.u8 	%rs37, [%r154+13];
	cvt.rn.f32.u16 	%f180, %rs37;
	fma.rn.f32 	%f181, %f179, %f180, %f178;
	ld.global.f32 	%f182, [%rd76+24];
	ld.shared.u8 	%rs38, [%r154+14];
	cvt.rn.f32.u16 	%f183, %rs38;
	fma.rn.f32 	%f184, %f182, %f183, %f181;
	ld.global.f32 	%f185, [%rd76+28];
	ld.shared.u8 	%rs39, [%r154+15];
	cvt.rn.f32.u16 	%f186, %rs39;
	fma.rn.f32 	%f912, %f185, %f186, %f184;
	add.s32 	%r292, %r292, 8;
$L__BB3_102:
	setp.eq.s32 	%p8, %r20, 0;
	@%p8 bra 	$L__BB3_109;
	ld.param.u32 	%r240, [conv_vert_kernel_u8_param_4];
	and.b32  	%r129, %r240, 3;
	setp.lt.u32 	%p9, %r20, 4;
	@%p9 bra 	$L__BB3_105;
	mul.wide.u32 	%rd77, %r292, 4;
	add.s64 	%rd78, %rd2, %rd77;
	ld.global.f32 	%f188, [%rd78];
	add.s32 	%r155, %r17, %r292;
	add.s32 	%r156, %r5, %r155;
	ld.shared.u8 	%rs40, [%r156+8];
	cvt.rn.f32.u16 	%f189, %rs40;
	fma.rn.f32 	%f190, %f188, %f189, %f912;
	ld.global.f32 	%f191, [%rd78+4];
	ld.shared.u8 	%rs41, [%r156+9];
	cvt.rn.f32.u16 	%f192, %rs41;
	fma.rn.f32 	%f193, %f191, %f192, %f190;
	ld.global.f32 	%f194, [%rd78+8];
	ld.shared.u8 	%rs42, [%r156+10];
	cvt.rn.f32.u16 	%f195, %rs42;
	fma.rn.f32 	%f196, %f194, %f195, %f193;
	ld.global.f32 	%f197, [%rd78+12];
	ld.shared.u8 	%rs43, [%r156+11];
	cvt.rn.f32.u16 	%f198, %rs43;
	fma.rn.f32 	%f912, %f197, %f198, %f196;
	add.s32 	%r292, %r292, 4;
$L__BB3_105:
	setp.eq.s32 	%p10, %r129, 0;
	@%p10 bra 	$L__BB3_109;
	mul.wide.u32 	%rd79, %r292, 4;
	add.s64 	%rd35, %rd2, %rd79;
	ld.global.f32 	%f199, [%rd35];
	add.s32 	%r157, %r17, %r292;
	add.s32 	%r132, %r5, %r157;
	ld.shared.u8 	%rs44, [%r132+8];
	cvt.rn.f32.u16 	%f200, %rs44;
	fma.rn.f32 	%f912, %f199, %f200, %f912;
	setp.eq.s32 	%p11, %r129, 1;
	@%p11 bra 	$L__BB3_109;
	ld.global.f32 	%f201, [%rd35+4];
	ld.shared.u8 	%rs45, [%r132+9];
	cvt.rn.f32.u16 	%f202, %rs45;
	fma.rn.f32 	%f912, %f201, %f202, %f912;
	setp.eq.s32 	%p12, %r129, 2;
	@%p12 bra 	$L__BB3_109;
	ld.global.f32 	%f203, [%rd35+8];
	ld.shared.u8 	%rs46, [%r132+10];
	cvt.rn.f32.u16 	%f204, %rs46;
	fma.rn.f32 	%f912, %f203, %f204, %f912;
$L__BB3_109:
	setp.lt.u32 	%p13, %r18, 15;
	cvt.u64.u32 	%rd80, %r7;
	cvt.rni.u32.f32 	%r159, %f912;
	add.s64 	%rd81, %rd3, %rd80;
	st.global.u8 	[%rd81], %r159;
	mov.f32 	%f857, 0f00000000;
	mov.b32 	%r260, 0;
	@%p13 bra 	$L__BB3_9;
	bra.uni 	$L__BB3_7;
$L__BB3_110:
	cvt.u64.u32 	%rd64, %r10;
	cvt.u64.u32 	%rd65, %r9;
	cvt.u64.u32 	%rd66, %r7;
	add.s64 	%rd67, %rd3, %rd66;
	mov.b16 	%rs15, 0;
	st.global.u8 	[%rd67], %rs15;
	add.s64 	%rd68, %rd3, %rd65;
	st.global.u8 	[%rd68], %rs15;
	add.s64 	%rd69, %rd3, %rd64;
	st.global.u8 	[%rd69], %rs15;
	add.s64 	%rd70, %rd3, %rd45;
	st.global.u8 	[%rd70], %rs15;
	add.s64 	%rd71, %rd3, %rd47;
	st.global.u8 	[%rd71], %rs15;
	add.s64 	%rd72, %rd3, %rd49;
	st.global.u8 	[%rd72], %rs15;
	add.s64 	%rd73, %rd3, %rd51;
	st.global.u8 	[%rd73], %rs15;
	add.s64 	%rd74, %rd3, %rd53;
	st.global.u8 	[%rd74], %rs15;
$L__BB3_111:
	ret;

}
	// .globl	conv_vert_kernel_u16
.visible .entry conv_vert_kernel_u16(
	.param .u64 .ptr .align 1 conv_vert_kernel_u16_param_0,
	.param .u64 .ptr .align 1 conv_vert_kernel_u16_param_1,
	.param .u32 conv_vert_kernel_u16_param_2,
	.param .u32 conv_vert_kernel_u16_param_3,
	.param .u32 conv_vert_kernel_u16_param_4,
	.param .u64 .ptr .align 1 conv_vert_kernel_u16_param_5
)
{
	.reg .pred 	%p<76>;
	.reg .b16 	%rs<266>;
	.reg .b32 	%r<336>;
	.reg .b32 	%f<913>;
	.reg .b64 	%rd<139>;
	// demoted variable
	.shared .align 2 .b8 _ZZ15applyVertKernelItEvPKT_PS0_jjiPfE5sData[2592];
	ld.param.u64 	%rd36, [conv_vert_kernel_u16_param_0];
	ld.param.u64 	%rd37, [conv_vert_kernel_u16_param_1];
	ld.param.u32 	%r135, [conv_vert_kernel_u16_param_2];
	ld.param.u64 	%rd38, [conv_vert_kernel_u16_param_5];
	cvta.to.global.u64 	%rd1, %rd36;
	cvta.to.global.u64 	%rd2, %rd38;
	cvta.to.global.u64 	%rd3, %rd37;
	mov.u32 	%r136, %ctaid.x;
	shl.b32 	%r137, %r136, 4;
	mov.u32 	%r1, %tid.x;
	add.s32 	%r138, %r137, %r1;
	mov.u32 	%r139, %ctaid.y;
	shl.b32 	%r140, %r139, 6;
	mov.u32 	%r2, %tid.y;
	add.s32 	%r141, %r2, %r140;
	add.s32 	%r3, %r141, -8;
	mad.lo.s32 	%r4, %r135, %r3, %r138;
	mov.u32 	%r142, _ZZ15applyVertKernelItEvPKT_PS0_jjiPfE5sData;
	mad.lo.s32 	%r5, %r1, 162, %r142;
	shl.b32 	%r6, %r135, 3;
	add.s32 	%r7, %r6, %r4;
	mul.wide.u32 	%rd39, %r7, 2;
	add.s64 	%rd40, %rd1, %rd39;
	ld.global.u16 	%rs6, [%rd40];
	shl.b32 	%r143, %r2, 1;
	add.s32 	%r8, %r5, %r143;
	st.shared.u16 	[%r8+16], %rs6;
	shl.b32 	%r144, %r135, 4;
	add.s32 	%r9, %r144, %r4;
	mul.wide.u32 	%rd41, %r9, 2;
	add.s64 	%rd42, %rd1, %rd41;
	ld.global.u16 	%rs7, [%rd42];
	st.shared.u16 	[%r8+32], %rs7;
	add.s32 	%r10, %r9, %r6;
	mul.wide.u32 	%rd43, %r10, 2;
	add.s64 	%rd44, %rd1, %rd43;
	ld.global.u16 	%rs8, [%rd44];
	st.shared.u16 	[%r8+48], %rs8;
	shl.b32 	%r145, %r135, 5;
	add.s32 	%r11, %r145, %r4;
	mul.wide.u32 	%rd45, %r11, 2;
	add.s64 	%rd46, %rd1, %rd45;
	ld.global.u16 	%rs9, [%rd46];
	st.shared.u16 	[%r8+64], %rs9;
	add.s32 	%r12, %r11, %r6;
	mul.wide.u32 	%rd47, %r12, 2;
	add.s64 	%rd48, %rd1, %rd47;
	ld.global.u16 	%rs10, [%rd48];
	st.shared.u16 	[%r8+80], %rs10;
	add.s32 	%r13, %r144, %r11;
	mul.wide.u32 	%rd49, %r13, 2;
	add.s64 	%rd50, %rd1, %rd49;
	ld.global.u16 	%rs11, [%rd50];
	st.shared.u16 	[%r8+96], %rs11;
	add.s32 	%r14, %r13, %r6;
	mul.wide.u32 	%rd51, %r14, 2;
	add.s64 	%rd52, %rd1, %rd51;
	ld.global.u16 	%rs12, [%rd52];
	st.shared.u16 	[%r8+112], %rs12;
	shl.b32 	%r146, %r135, 6;
	add.s32 	%r15, %r146, %r4;
	mul.wide.u32 	%rd53, %r15, 2;
	add.s64 	%rd54, %rd1, %rd53;
	ld.global.u16 	%rs13, [%rd54];
	st.shared.u16 	[%r8+128], %rs13;
	setp.lt.s32 	%p1, %r3, 0;
	mov.b16 	%rs264, 0;
	@%p1 bra 	$L__BB4_2;
	mul.wide.u32 	%rd55, %r4, 2;
	add.s64 	%rd56, %rd1, %rd55;
	ld.global.u16 	%rs264, [%rd56];
$L__BB4_2:
	ld.param.u32 	%r277, [conv_vert_kernel_u16_param_3];
	st.shared.u16 	[%r8], %rs264;
	sub.s32 	%r147, %r277, %r3;
	setp.lt.u32 	%p2, %r147, 73;
	mov.b16 	%rs265, 0;
	@%p2 bra 	$L__BB4_4;
	add.s32 	%r148, %r15, %r6;
	mul.wide.u32 	%rd57, %r148, 2;
	add.s64 	%rd58, %rd1, %rd57;
	ld.global.u16 	%rs265, [%rd58];
$L__BB4_4:
	ld.param.u32 	%r278, [conv_vert_kernel_u16_param_4];
	st.shared.u16 	[%r8+144], %rs265;
	barrier.sync 	0;
	setp.lt.s32 	%p3, %r278, 1;
	shr.u32 	%r16, %r278, 1;
	sub.s32 	%r17, %r2, %r16;
	@%p3 bra 	$L__BB4_110;
	ld.param.u32 	%r279, [conv_vert_kernel_u16_param_4];
	add.s32 	%r18, %r279, -1;
	and.b32  	%r19, %r279, 15;
	and.b32  	%r20, %r279, 7;
	setp.lt.u32 	%p4, %r18, 15;
	mov.f32 	%f912, 0f00000000;
	mov.b32 	%r333, 0;
	@%p4 bra 	$L__BB4_99;
	ld.param.u32 	%r280, [conv_vert_kernel_u16_param_4];
	and.b32  	%r333, %r280, 2147483632;
	neg.s32 	%r297, %r333;
	add.s64 	%rd131, %rd2, 32;
	shl.b32 	%r150, %r2, 1;
	mad.lo.s32 	%r151, %r1, 162, %r150;
	shl.b32 	%r152, %r16, 1;
	sub.s32 	%r153, %r151, %r152;
	mov.u32 	%r154, _ZZ15applyVertKernelItEvPKT_PS0_jjiPfE5sData;
	add.s32 	%r155, %r153, %r154;
	add.s32 	%r296, %r155, 24;
	mov.f32 	%f912, 0f00000000;
	bra.uni 	$L__BB4_98;
$L__BB4_7:
	ld.param.u32 	%r282, [conv_vert_kernel_u16_param_4];
	and.b32  	%r301, %r282, 2147483632;
	neg.s32 	%r299, %r301;
	add.s64 	%rd132, %rd2, 32;
	shl.b32 	%r166, %r2, 1;
	mad.lo.s32 	%r167, %r1, 162, %r166;
	shl.b32 	%r168, %r16, 1;
	sub.s32 	%r169, %r167, %r168;
	mov.u32 	%r170, _ZZ15applyVertKernelItEvPKT_PS0_jjiPfE5sData;
	add.s32 	%r171, %r169, %r170;
	add.s32 	%r298, %r171, 62;
	mov.f32 	%f857, 0f00000000;
$L__BB4_8:
	.pragma "nounroll";
	ld.global.f32 	%f208, [%rd132+-32];
	ld.shared.u16 	%rs47, [%r298+-30];
	cvt.rn.f32.u16 	%f209, %rs47;
	fma.rn.f32 	%f210, %f208, %f209, %f857;
	ld.global.f32 	%f211, [%rd132+-28];
	ld.shared.u16 	%rs48, [%r298+-28];
	cvt.rn.f32.u16 	%f212, %rs48;
	fma.rn.f32 	%f213, %f211, %f212, %f210;
	ld.global.f32 	%f214, [%rd132+-24];
	ld.shared.u16 	%rs49, [%r298+-26];
	cvt.rn.f32.u16 	%f215, %rs49;
	fma.rn.f32 	%f216, %f214, %f215, %f213;
	ld.global.f32 	%f217, [%rd132+-20];
	ld.shared.u16 	%rs50, [%r298+-24];
	cvt.rn.f32.u16 	%f218, %rs50;
	fma.rn.f32 	%f219, %f217, %f218, %f216;
	ld.global.f32 	%f220, [%rd132+-16];
	ld.shared.u16 	%rs51, [%r298+-22];
	cvt.rn.f32.u16 	%f221, %rs51;
	fma.rn.f32 	%f222, %f220, %f221, %f219;
	ld.global.f32 	%f223, [%rd132+-12];
	ld.shared.u16 	%rs52, [%r298+-20];
	cvt.rn.f32.u16 	%f224, %rs52;
	fma.rn.f32 	%f225, %f223, %f224, %f222;
	ld.global.f32 	%f226, [%rd132+-8];
	ld.shared.u16 	%rs53, [%r298+-18];
	cvt.rn.f32.u16 	%f227, %rs53;
	fma.rn.f32 	%f228, %f226, %f227, %f225;
	ld.global.f32 	%f229, [%rd132+-4];
	ld.shared.u16 	%rs54, [%r298+-16];
	cvt.rn.f32.u16 	%f230, %rs54;
	fma.rn.f32 	%f231, %f229, %f230, %f228;
	ld.global.f32 	%f232, [%rd132];
	ld.shared.u16 	%rs55, [%r298+-14];
	cvt.rn.f32.u16 	%f233, %rs55;
	fma.rn.f32 	%f234, %f232, %f233, %f231;
	ld.global.f32 	%f235, [%rd132+4];
	ld.shared.u16 	%rs56, [%r298+-12];
	cvt.rn.f32.u16 	%f236, %rs56;
	fma.rn.f32 	%f237, %f235, %f236, %f234;
	ld.global.f32 	%f238, [%rd132+8];
	ld.shared.u16 	%rs57, [%r298+-10];
	cvt.rn.f32.u16 	%f239, %rs57;
	fma.rn.f32 	%f240, %f238, %f239, %f237;
	ld.global.f32 	%f241, [%rd132+12];
	ld.shared.u16 	%rs58, [%r298+-8];
	cvt.rn.f32.u16 	%f242, %rs58;
	fma.rn.f32 	%f243, %f241, %f242, %f240;
	ld.global.f32 	%f244, [%rd132+16];
	ld.shared.u16 	%rs59, [%r298+-6];
	cvt.rn.f32.u16 	%f245, %rs59;
	fma.rn.f32 	%f246, %f244, %f245, %f243;
	ld.global.f32 	%f247, [%rd132+20];
	ld.shared.u16 	%rs60, [%r298+-4];
	cvt.rn.f32.u16 	%f248, %rs60;
	fma.rn.f32 	%f249, %f247, %f248, %f246;
	ld.global.f32 	%f250, [%rd132+24];
	ld.shared.u16 	%rs61, [%r298+-2];
	cvt.rn.f32.u16 	%f251, %rs61;
	fma.rn.f32 	%f252, %f250, %f251, %f249;
	ld.global.f32 	%f253, [%rd132+28];
	ld.shared.u16 	%rs62, [%r298];
	cvt.rn.f32.u16 	%f254, %rs62;
	fma.rn.f32 	%f857, %f253, %f254, %f252;
	add.s32 	%r299, %r299, 16;
	add.s64 	%rd132, %rd132, 64;
	add.s32 	%r298, %r298, 32;
	setp.ne.s32 	%p14, %r299, 0;
	@%p14 bra 	$L__BB4_8;
$L__BB4_9:
	setp.eq.s32 	%p15, %r19, 0;
	@%p15 bra 	$L__BB4_19;
	setp.lt.u32 	%p16, %r19, 8;
	@%p16 bra 	$L__BB4_12;
	mul.wide.u32 	%rd82, %r301, 4;
	add.s64 	%rd83, %rd2, %rd82;
	ld.global.f32 	%f256, [%rd83];
	add.s32 	%r172, %r17, %r301;
	shl.b32 	%r173, %r172, 1;
	add.s32 	%r174, %r5, %r173;
	ld.shared.u16 	%rs63, [%r174+32];
	cvt.rn.f32.u16 	%f257, %rs63;
	fma.rn.f32 	%f258, %f256, %f257, %f857;
	ld.global.f32 	%f259, [%rd83+4];
	ld.shared.u16 	%rs64, [%r174+34];
	cvt.rn.f32.u16 	%f260, %rs64;
	fma.rn.f32 	%f261, %f259, %f260, %f258;
	ld.global.f32 	%f262, [%rd83+8];
	ld.shared.u16 	%rs65, [%r174+36];
	cvt.rn.f32.u16 	%f263, %rs65;
	fma.rn.f32 	%f264, %f262, %f263, %f261;
	ld.global.f32 	%f265, [%rd83+12];
	ld.shared.u16 	%rs66, [%r174+38];
	cvt.rn.f32.u16 	%f266, %rs66;
	fma.rn.f32 	%f267, %f265, %f266, %f264;
	ld.global.f32 	%f268, [%rd83+16];
	ld.shared.u16 	%rs67, [%r174+40];
	cvt.rn.f32.u16 	%f269, %rs67;
	fma.rn.f32 	%f270, %f268, %f269, %f267;
	ld.global.f32 	%f271, [%rd83+20];
	ld.shared.u16 	%rs68, [%r174+42];
	cvt.rn.f32.u16 	%f272, %rs68;
	fma.rn.f32 	%f273, %f271, %f272, %f270;
	ld.global.f32 	%f274, [%rd83+24];
	ld.shared.u16 	%rs69, [%r174+44];
	cvt.rn.f32.u16 	%f275, %rs69;
	fma.rn.f32 	%f276, %f274, %f275, %f273;
	ld.global.f32 	%f277, [%rd83+28];
	ld.shared.u16 	%rs70, [%r174+46];
	cvt.rn.f32.u16 	%f278, %rs70;
	fma.rn.f32 	%f857, %f277, %f278, %f276;
	add.s32 	%r301, %r301, 8;
$L__BB4_12:
	setp.eq.s32 	%p17, %r20, 0;
	@%p17 bra 	$L__BB4_19;
	ld.param.u32 	%r283, [conv_vert_kernel_u16_param_4];
	and.b32  	%r35, %r283, 3;
	setp.lt.u32 	%p18, %r20, 4;
	@%p18 bra 	$L__BB4_15;
	mul.wide.u32 	%rd84, %r301, 4;
	add.s64 	%rd85, %rd2, %rd84;
	ld.global.f32 	%f280, [%rd85];
	add.s32 	%r175, %r17, %r301;
	shl.b32 	%r176, %r175, 1;
	add.s32 	%r177, %r5, %r176;
	ld.shared.u16 	%rs71, [%r177+32];
	cvt.rn.f32.u16 	%f281, %rs71;
	fma.rn.f32 	%f282, %f280, %f281, %f857;
	ld.global.f32 	%f283, [%rd85+4];
	ld.shared.u16 	%rs72, [%r177+34];
	cvt.rn.f32.u16 	%f284, %rs72;
	fma.rn.f32 	%f285, %f283, %f284, %f282;
	ld.global.f32 	%f286, [%rd85+8];
	ld.shared.u16 	%rs73, [%r177+36];
	cvt.rn.f32.u16 	%f287, %rs73;
	fma.rn.f32 	%f288, %f286, %f287, %f285;
	ld.global.f32 	%f289, [%rd85+12];
	ld.shared.u16 	%rs74, [%r177+38];
	cvt.rn.f32.u16 	%f290, %rs74;
	fma.rn.f32 	%f857, %f289, %f290, %f288;
	add.s32 	%r301, %r301, 4;
$L__BB4_15:
	setp.eq.s32 	%p19, %r35, 0;
	@%p19 bra 	$L__BB4_19;
	mul.wide.u32 	%rd86, %r301, 4;
	add.s64 	%rd9, %rd2, %rd86;
	ld.global.f32 	%f291, [%rd9];
	add.s32 	%r178, %r17, %r301;
	shl.b32 	%r179, %r178, 1;
	add.s32 	%r38, %r5, %r179;
	ld.shared.u16 	%rs75, [%r38+32];
	cvt.rn.f32.u16 	%f292, %rs75;
	fma.rn.f32 	%f857, %f291, %f292, %f857;
	setp.eq.s32 	%p20, %r35, 1;
	@%p20 bra 	$L__BB4_19;
	ld.global.f32 	%f293, [%rd9+4];
	ld.shared.u16 	%rs76, [%r38+34];
	cvt.rn.f32.u16 	%f294, %rs76;
	fma.rn.f32 	%f857, %f293, %f294, %f857;
	setp.eq.s32 	%p21, %r35, 2;
	@%p21 bra 	$L__BB4_19;
	ld.global.f32 	%f295, [%rd9+8];
	ld.shared.u16 	%rs77, [%r38+36];
	cvt.rn.f32.u16 	%f296, %rs77;
	fma.rn.f32 	%f857, %f295, %f296, %f857;
$L__BB4_19:
	setp.lt.u32 	%p22, %r18, 15;
	cvt.rni.u32.f32 	%r181, %f857;
	mul.wide.u32 	%rd87, %r9, 2;
	add.s64 	%rd88, %rd3, %rd87;
	st.global.u16 	[%rd88], %r181;
	mov.f32 	%f865, 0f00000000;
	mov.b32 	%r306, 0;
	@%p22 bra 	$L__BB4_22;
	ld.param.u32 	%r284, [conv_vert_kernel_u16_param_4];
	and.b32  	%r306, %r284, 2147483632;
	neg.s32 	%r304, %r306;
	add.s64 	%rd133, %rd2, 32;
	shl.b32 	%r182, %r2, 1;
	mad.lo.s32 	%r183, %r1, 162, %r182;
	shl.b32 	%r184, %r16, 1;
	sub.s32 	%r185, %r183, %r184;
	mov.u32 	%r186, _ZZ15applyVertKernelItEvPKT_PS0_jjiPfE5sData;
	add.s32 	%r187, %r185, %r186;
	add.s32 	%r303, %r187, 78;
	mov.f32 	%f865, 0f00000000;
$L__BB4_21:
	.pragma "nounroll";
	ld.global.f32 	%f300, [%rd133+-32];
	ld.shared.u16 	%rs78, [%r303+-30];
	cvt.rn.f32.u16 	%f301, %rs78;
	fma.rn.f32 	%f302, %f300, %f301, %f865;
	ld.global.f32 	%f303, [%rd133+-28];
	ld.shared.u16 	%rs79, [%r303+-28];
	cvt.rn.f32.u16 	%f304, %rs79;
	fma.rn.f32 	%f305, %f303, %f304, %f302;
	ld.global.f32 	%f306, [%rd133+-24];
	ld.shared.u16 	%rs80, [%r303+-26];
	cvt.rn.f32.u16 	%f307, %rs80;
	fma.rn.f32 	%f308, %f306, %f307, %f305;
	ld.global.f32 	%f309, [%rd133+-20];
	ld.shared.u16 	%rs81, [%r303+-24];
	cvt.rn.f32.u16 	%f310, %rs81;
	fma.rn.f32 	%f311, %f309, %f310, %f308;
	ld.global.f32 	%f312, [%rd133+-16];
	ld.shared.u16 	%rs82, [%r303+-22];
	cvt.rn.f32.u16 	%f313, %rs82;
	fma.rn.f32 	%f314, %f312, %f313, %f311;
	ld.global.f32 	%f315, [%rd133+-12];
	ld.shared.u16 	%rs83, [%r303+-20];
	cvt.rn.f32.u16 	%f316, %rs83;
	fma.rn.f32 	%f317, %f315, %f316, %f314;
	ld.global.f32 	%f318, [%rd133+-8];
	ld.shared.u16 	%rs84, [%r303+-18];
	cvt.rn.f32.u16 	%f319, %rs84;
	fma.rn.f32 	%f320, %f318, %f319, %f317;
	ld.global.f32 	%f321, [%rd133+-4];
	ld.shared.u16 	%rs85, [%r303+-16];
	cvt.rn.f32.u16 	%f322, %rs85;
	fma.rn.f32 	%f323, %f321, %f322, %f320;
	ld.global.f32 	%f324, [%rd133];
	ld.shared.u16 	%rs86, [%r303+-14];
	cvt.rn.f32.u16 	%f325, %rs86;
	fma.rn.f32 	%f326, %f324, %f325, %f323;
	ld.global.f32 	%f327, [%rd133+4];
	ld.shared.u16 	%rs87, [%r303+-12];
	cvt.rn.f32.u16 	%f328, %rs87;
	fma.rn.f32 	%f329, %f327, %f328, %f326;
	ld.global.f32 	%f330, [%rd133+8];
	ld.shared.u16 	%rs88, [%r303+-10];
	cvt.rn.f32.u16 	%f331, %rs88;
	fma.rn.f32 	%f332, %f330, %f331, %f329;
	ld.global.f32 	%f333, [%rd133+12];
	ld.shared.u16 	%rs89, [%r303+-8];
	cvt.rn.f32.u16 	%f334, %rs89;
	fma.rn.f32 	%f335, %f333, %f334, %f332;
	ld.global.f32 	%f336, [%rd133+16];
	ld.shared.u16 	%rs90, [%r303+-6];
	cvt.rn.f32.u16 	%f337, %rs90;
	fma.rn.f32 	%f338, %f336, %f337, %f335;
	ld.global.f32 	%f339, [%rd133+20];
	ld.shared.u16 	%rs91, [%r303+-4];
	cvt.rn.f32.u16 	%f340, %rs91;
	fma.rn.f32 	%f341, %f339, %f340, %f338;
	ld.global.f32 	%f342, [%rd133+24];
	ld.shared.u16 	%rs92, [%r303+-2];
	cvt.rn.f32.u16 	%f343, %rs92;
	fma.rn.f32 	%f344, %f342, %f343, %f341;
	ld.global.f32 	%f345, [%rd133+28];
	ld.shared.u16 	%rs93, [%r303];
	cvt.rn.f32.u16 	%f346, %rs93;
	fma.rn.f32 	%f865, %f345, %f346, %f344;
	add.s32 	%r304, %r304, 16;
	add.s64 	%rd133, %rd133, 64;
	add.s32 	%r303, %r303, 32;
	setp.ne.s32 	%p23, %r304, 0;
	@%p23 bra 	$L__BB4_21;
$L__BB4_22:
	setp.eq.s32 	%p24, %r19, 0;
	@%p24 bra 	$L__BB4_32;
	setp.lt.u32 	%p25, %r19, 8;
	@%p25 bra 	$L__BB4_25;
	mul.wide.u32 	%rd89, %r306, 4;
	add.s64 	%rd90, %rd2, %rd89;
	ld.global.f32 	%f348, [%rd90];
	add.s32 	%r188, %r17, %r306;
	shl.b32 	%r189, %r188, 1;
	add.s32 	%r190, %r5, %r189;
	ld.shared.u16 	%rs94, [%r190+48];
	cvt.rn.f32.u16 	%f349, %rs94;
	fma.rn.f32 	%f350, %f348, %f349, %f865;
	ld.global.f32 	%f351, [%rd90+4];
	ld.shared.u16 	%rs95, [%r190+50];
	cvt.rn.f32.u16 	%f352, %rs95;
	fma.rn.f32 	%f353, %f351, %f352, %f350;
	ld.global.f32 	%f354, [%rd90+8];
	ld.shared.u16 	%rs96, [%r190+52];
	cvt.rn.f32.u16 	%f355, %rs96;
	fma.rn.f32 	%f356, %f354, %f355, %f353;
	ld.global.f32 	%f357, [%rd90+12];
	ld.shared.u16 	%rs97, [%r190+54];
	cvt.rn.f32.u16 	%f358, %rs97;
	fma.rn.f32 	%f359, %f357, %f358, %f356;
	ld.global.f32 	%f360, [%rd90+16];
	ld.shared.u16 	%rs98, [%r190+56];
	cvt.rn.f32.u16 	%f361, %rs98;
	fma.rn.f32 	%f362, %f360, %f361, %f359;
	ld.global.f32 	%f363, [%rd90+20];
	ld.shared.u16 	%rs99, [%r190+58];
	cvt.rn.f32.u16 	%f364, %rs99;
	fma.rn.f32 	%f365, %f363, %f364, %f362;
	ld.global.f32 	%f366, [%rd90+24];
	ld.shared.u16 	%rs100, [%r190+60];
	cvt.rn.f32.u16 	%f367, %rs100;
	fma.rn.f32 	%f368, %f366, %f367, %f365;
	ld.global.f32 	%f369, [%rd90+28];
	ld.shared.u16 	%rs101, [%r190+62];
	cvt.rn.f32.u16 	%f370, %rs101;
	fma.rn.f32 	%f865, %f369, %f370, %f368;
	add.s32 	%r306, %r306, 8;
$L__BB4_25:
	setp.eq.s32 	%p26, %r20, 0;
	@%p26 bra 	$L__BB4_32;
	ld.param.u32 	%r285, [conv_vert_kernel_u16_param_4];
	and.b32  	%r49, %r285, 3;
	setp.lt.u32 	%p27, %r20, 4;
	@%p27 bra 	$L__BB4_28;
	mul.wide.u32 	%rd91, %r306, 4;
	add.s64 	%rd92, %rd2, %rd91;
	ld.global.f32 	%f372, [%rd92];
	add.s32 	%r191, %r17, %r306;
	shl.b32 	%r192, %r191, 1;
	add.s32 	%r193, %r5, %r192;
	ld.shared.u16 	%rs102, [%r193+48];
	cvt.rn.f32.u16 	%f373, %rs102;
	fma.rn.f32 	%f374, %f372, %f373, %f865;
	ld.global.f32 	%f375, [%rd92+4];
	ld.shared.u16 	%rs103, [%r193+50];
	cvt.rn.f32.u16 	%f376, %rs103;
	fma.rn.f32 	%f377, %f375, %f376, %f374;
	ld.global.f32 	%f378, [%rd92+8];
	ld.shared.u16 	%rs104, [%r193+52];
	cvt.rn.f32.u16 	%f379, %rs104;
	fma.rn.f32 	%f380, %f378, %f379, %f377;
	ld.global.f32 	%f381, [%rd92+12];
	ld.shared.u16 	%rs105, [%r193+54];
	cvt.rn.f32.u16 	%f382, %rs105;
	fma.rn.f32 	%f865, %f381, %f382, %f380;
	add.s32 	%r306, %r306, 4;
$L__BB4_28:
	setp.eq.s32 	%p28, %r49, 0;
	@%p28 bra 	$L__BB4_32;
	mul.wide.u32 	%rd93, %r306, 4;
	add.s64 	%rd13, %rd2, %rd93;
	ld.global.f32 	%f383, [%rd13];
	add.s32 	%r194, %r17, %r306;
	shl.b32 	%r195, %r194, 1;
	add.s32 	%r52, %r5, %r195;
	ld.shared.u16 	%rs106, [%r52+48];
	cvt.rn.f32.u16 	%f384, %rs106;
	fma.rn.f32 	%f865, %f383, %f384, %f865;
	setp.eq.s32 	%p29, %r49, 1;
	@%p29 bra 	$L__BB4_32;
	ld.global.f32 	%f385, [%rd13+4];
	ld.shared.u16 	%rs107, [%r52+50];
	cvt.rn.f32.u16 	%f386, %rs107;
	fma.rn.f32 	%f865, %f385, %f386, %f865;
	setp.eq.s32 	%p30, %r49, 2;
	@%p30 bra 	$L__BB4_32;
	ld.global.f32 	%f387, [%rd13+8];
	ld.shared.u16 	%rs108, [%r52+52];
	cvt.rn.f32.u16 	%f388, %rs108;
	fma.rn.f32 	%f865, %f387, %f388, %f865;
$L__BB4_32:
	setp.lt.u32 	%p31, %r18, 15;
	cvt.rni.u32.f32 	%r197, %f865;
	mul.wide.u32 	%rd94, %r10, 2;
	add.s64 	%rd95, %rd3, %rd94;
	st.global.u16 	[%rd95], %r197;
	mov.f32 	%f873, 0f00000000;
	mov.b32 	%r311, 0;
	@%p31 bra 	$L__BB4_35;
	ld.param.u32 	%r286, [conv_vert_kernel_u16_param_4];
	and.b32  	%r311, %r286, 2147483632;
	neg.s32 	%r309, %r311;
	add.s64 	%rd134, %rd2, 32;
	shl.b32 	%r198, %r2, 1;
	mad.lo.s32 	%r199, %r1, 162, %r198;
	shl.b32 	%r200, %r16, 1;
	sub.s32 	%r201, %r199, %r200;
	mov.u32 	%r202, _ZZ15applyVertKernelItEvPKT_PS0_jjiPfE5sData;
	add.s32 	%r203, %r201, %r202;
	add.s32 	%r308, %r203, 94;
	mov.f32 	%f873, 0f00000000;
$L__BB4_34:
	.pragma "nounroll";
	ld.global.f32 	%f392, [%rd134+-32];
	ld.shared.u16 	%rs109, [%r308+-30];
	cvt.rn.f32.u16 	%f393, %rs109;
	fma.rn.f32 	%f394, %f392, %f393, %f873;
	ld.global.f32 	%f395, [%rd134+-28];
	ld.shared.u16 	%rs110, [%r308+-28];
	cvt.rn.f32.u16 	%f396, %rs110;
	fma.rn.f32 	%f397, %f395, %f396, %f394;
	ld.global.f32 	%f398, [%rd134+-24];
	ld.shared.u16 	%rs111, [%r308+-26];
	cvt.rn.f32.u16 	%f399, %rs111;
	fma.rn.f32 	%f400, %f398, %f399, %f397;
	ld.global.f32 	%f401, [%rd134+-20];
	ld.shared.u16 	%rs112, [%r308+-24];
	cvt.rn.f32.u16 	%f402, %rs112;
	fma.rn.f32 	%f403, %f401, %f402, %f400;
	ld.global.f32 	%f404, [%rd134+-16];
	ld.shared.u16 	%rs113, [%r308+-22];
	cvt.rn.f32.u16 	%f405, %rs113;
	fma.rn.f32 	%f406, %f404, %f405, %f403;
	ld.global.f32 	%f407, [%rd134+-12];
	ld.shared.u16 	%rs114, [%r308+-20];
	cvt.rn.f32.u16 	%f408, %rs114;
	fma.rn.f32 	%f409, %f407, %f408, %f406;
	ld.global.f32 	%f410, [%rd134+-8];
	ld.shared.u16 	%rs115, [%r308+-18];
	cvt.rn.f32.u16 	%f411, %rs115;
	fma.rn.f32 	%f412, %f410, %f411, %f409;
	ld.global.f32 	%f413, [%rd134+-4];
	ld.shared.u16 	%rs116, [%r308+-16];
	cvt.rn.f32.u16 	%f414, %rs116;
	fma.rn.f32 	%f415, %f413, %f414, %f412;
	ld.global.f32 	%f416, [%rd134];
	ld.shared.u16 	%rs117, [%r308+-14];
	cvt.rn.f32.u16 	%f417, %rs117;
	fma.rn.f32 	%f418, %f416, %f417, %f415;
	ld.global.f32 	%f419, [%rd134+4];
	ld.shared.u16 	%rs118, [%r308+-12];
	cvt.rn.f32.u16 	%f420, %rs118;
	fma.rn.f32 	%f421, %f419, %f420, %f418;
	ld.global.f32 	%f422, [%rd134+8];
	ld.shared.u16 	%rs119, [%r308+-10];
	cvt.rn.f32.u16 	%f423, %rs119;
	fma.rn.f32 	%f424, %f422, %f423, %f421;
	ld.global.f32 	%f425, [%rd134+12];
	ld.shared.u16 	%rs120, [%r308+-8];
	cvt.rn.f32.u16 	%f426, %rs120;
	fma.rn.f32 	%f427, %f425, %f426, %f424;
	ld.global.f32 	%f428, [%rd134+16];
	ld.shared.u16 	%rs121, [%r308+-6];
	cvt.rn.f32.u16 	%f429, %rs121;
	fma.rn.f32 	%f430, %f428, %f429, %f427;
	ld.global.f32 	%f431, [%rd134+20];
	ld.shared.u16 	%rs122, [%r308+-4];
	cvt.rn.f32.u16 	%f432, %rs122;
	fma.rn.f32 	%f433, %f431, %f432, %f430;
	ld.global.f32 	%f434, [%rd134+24];
	ld.shared.u16 	%rs123, [%r308+-2];
	cvt.rn.f32.u16 	%f435, %rs123;
	fma.rn.f32 	%f436, %f434, %f435, %f433;
	ld.global.f32 	%f437, [%rd134+28];
	ld.shared.u16 	%rs124, [%r308];
	cvt.rn.f32.u16 	%f438, %rs124;
	fma.rn.f32 	%f873, %f437, %f438, %f436;
	add.s32 	%r309, %r309, 16;
	add.s64 	%rd134, %rd134, 64;
	add.s32 	%r308, %r308, 32;
	setp.ne.s32 	%p32, %r309, 0;
	@%p32 bra 	$L__BB4_34;
$L__BB4_35:
	setp.eq.s32 	%p33, %r19, 0;
	@%p33 bra 	$L__BB4_45;
	setp.lt.u32 	%p34, %r19, 8;
	@%p34 bra 	$L__BB4_38;
	mul.wide.u32 	%rd96, %r311, 4;
	add.s64 	%rd97, %rd2, %rd96;
	ld.global.f32 	%f440, [%rd97];
	add.s32 	%r204, %r17, %r311;
	shl.b32 	%r205, %r204, 1;
	add.s32 	%r206, %r5, %r205;
	ld.shared.u16 	%rs125, [%r206+64];
	cvt.rn.f32.u16 	%f441, %rs125;
	fma.rn.f32 	%f442, %f440, %f441, %f873;
	ld.global.f32 	%f443, [%rd97+4];
	ld.shared.u16 	%rs126, [%r206+66];
	cvt.rn.f32.u16 	%f444, %rs126;
	fma.rn.f32 	%f445, %f443, %f444, %f442;
	ld.global.f32 	%f446, [%rd97+8];
	ld.shared.u16 	%rs127, [%r206+68];
	cvt.rn.f32.u16 	%f447, %rs127;
	fma.rn.f32 	%f448, %f446, %f447, %f445;
	ld.global.f32 	%f449, [%rd97+12];
	ld.shared.u16 	%rs128, [%r206+70];
	cvt.rn.f32.u16 	%f450, %rs128;
	fma.rn.f32 	%f451, %f449, %f450, %f448;
	ld.global.f32 	%f452, [%rd97+16];
	ld.shared.u16 	%rs129, [%r206+72];
	cvt.rn.f32.u16 	%f453, %rs129;
	fma.rn.f32 	%f454, %f452, %f453, %f451;
	ld.global.f32 	%f455, [%rd97+20];
	ld.shared.u16 	%rs130, [%r206+74];
	cvt.rn.f32.u16 	%f456, %rs130;
	fma.rn.f32 	%f457, %f455, %f456, %f454;
	ld.global.f32 	%f458, [%rd97+24];
	ld.shared.u16 	%rs131, [%r206+76];
	cvt.rn.f32.u16 	%f459, %rs131;
	fma.rn.f32 	%f460, %f458, %f459, %f457;
	ld.global.f32 	%f461, [%rd97+28];
	ld.shared.u16 	%rs132, [%r206+78];
	cvt.rn.f32.u16 	%f462, %rs132;
	fma.rn.f32 	%f873, %f461, %f462, %f460;
	add.s32 	%r311, %r311, 8;
$L__BB4_38:
	setp.eq.s32 	%p35, %r20, 0;
	@%p35 bra 	$L__BB4_45;
	ld.param.u32 	%r287, [conv_vert_kernel_u16_param_4];
	and.b32  	%r63, %r287, 3;
	setp.lt.u32 	%p36, %r20, 4;
	@%p36 bra 	$L__BB4_41;
	mul.wide.u32 	%rd98, %r311, 4;
	add.s64 	%rd99, %rd2, %rd98;
	ld.global.f32 	%f464, [%rd99];
	add.s32 	%r207, %r17, %r311;
	shl.b32 	%r208, %r207, 1;
	add.s32 	%r209, %r5, %r208;
	ld.shared.u16 	%rs133, [%r209+64];
	cvt.rn.f32.u16 	%f465, %rs133;
	fma.rn.f32 	%f466, %f464, %f465, %f873;
	ld.global.f32 	%f467, [%rd99+4];
	ld.shared.u16 	%rs134, [%r209+66];
	cvt.rn.f32.u16 	%f468, %rs134;
	fma.rn.f32 	%f469, %f467, %f468, %f466;
	ld.global.f32 	%f470, [%rd99+8];
	ld.shared.u16 	%rs135, [%r209+68];
	cvt.rn.f32.u16 	%f471, %rs135;
	fma.rn.f32 	%f472, %f470, %f471, %f469;
	ld.global.f32 	%f473, [%rd99+12];
	ld.shared.u16 	%rs136, [%r209+70];
	cvt.rn.f32.u16 	%f474, %rs136;
	fma.rn.f32 	%f873, %f473, %f474, %f472;
	add.s32 	%r311, %r311, 4;
$L__BB4_41:
	setp.eq.s32 	%p37, %r63, 0;
	@%p37 bra 	$L__BB4_45;
	mul.wide.u32 	%rd100, %r311, 4;
	add.s64 	%rd17, %rd2, %rd100;
	ld.global.f32 	%f475, [%rd17];
	add.s32 	%r210, %r17, %r311;
	shl.b32 	%r211, %r210, 1;
	add.s32 	%r66, %r5, %r211;
	ld.shared.u16 	%rs137, [%r66+64];
	cvt.rn.f32.u16 	%f476, %rs137;
	fma.rn.f32 	%f873, %f475, %f476, %f873;
	setp.eq.s32 	%p38, %r63, 1;
	@%p38 bra 	$L__BB4_45;
	ld.global.f32 	%f477, [%rd17+4];
	ld.shared.u16 	%rs138, [%r66+66];
	cvt.rn.f32.u16 	%f478, %rs138;
	fma.rn.f32 	%f873, %f477, %f478, %f873;
	setp.eq.s32 	%p39, %r63, 2;
	@%p39 bra 	$L__BB4_45;
	ld.global.f32 	%f479, [%rd17+8];
	ld.shared.u16 	%rs139, [%r66+68];
	cvt.rn.f32.u16 	%f480, %rs139;
	fma.rn.f32 	%f873, %f479, %f480, %f873;
$L__BB4_45:
	setp.lt.u32 	%p40, %r18, 15;
	cvt.rni.u32.f32 	%r213, %f873;
	mul.wide.u32 	%rd101, %r11, 2;
	add.s64 	%rd102, %rd3, %rd101;
	st.global.u16 	[%rd102], %r213;
	mov.f32 	%f881, 0f00000000;
	mov.b32 	%r316, 0;
	@%p40 bra 	$L__BB4_48;
	ld.param.u32 	%r288, [conv_vert_kernel_u16_param_4];
	and.b32  	%r316, %r288, 2147483632;
	neg.s32 	%r314, %r316;
	add.s64 	%rd135, %rd2, 32;
	shl.b32 	%r214, %r2, 1;
	mad.lo.s32 	%r215, %r1, 162, %r214;
	shl.b32 	%r216, %r16, 1;
	sub.s32 	%r217, %r215, %r216;
	mov.u32 	%r218, _ZZ15applyVertKernelItEvPKT_PS0_jjiPfE5sData;
	add.s32 	%r219, %r217, %r218;
	add.s32 	%r313, %r219, 110;
	mov.f32 	%f881, 0f00000000;
$L__BB4_47:
	.pragma "nounroll";
	ld.global.f32 	%f484, [%rd135+-32];
	ld.shared.u16 	%rs140, [%r313+-30];
	cvt.rn.f32.u16 	%f485, %rs140;
	fma.rn.f32 	%f486, %f484, %f485, %f881;
	ld.global.f32 	%f487, [%rd135+-28];
	ld.shared.u16 	%rs141, [%r313+-28];
	cvt.rn.f32.u16 	%f488, %rs141;
	fma.rn.f32 	%f489, %f487, %f488, %f486;
	ld.global.f32 	%f490, [%rd135+-24];
	ld.shared.u16 	%rs142, [%r313+-26];
	cvt.rn.f32.u16 	%f491, %rs142;
	fma.rn.f32 	%f492, %f490, %f491, %f489;
	ld.global.f32 	%f493, [%rd135+-20];
	ld.shared.u16 	%rs143, [%r313+-24];
	cvt.rn.f32.u16 	%f494, %rs143;
	fma.rn.f32 	%f495, %f493, %f494, %f492;
	ld.global.f32 	%f496, [%rd135+-16];
	ld.shared.u16 	%rs144, [%r313+-22];
	cvt.rn.f32.u16 	%f497, %rs144;
	fma.rn.f32 	%f498, %f496, %f497, %f495;
	ld.global.f32 	%f499, [%rd135+-12];
	ld.shared.u16 	%rs145, [%r313+-20];
	cvt.rn.f32.u16 	%f500, %rs145;
	fma.rn.f32 	%f501, %f499, %f500, %f498;
	ld.global.f32 	%f502, [%rd135+-8];
	ld.shared.u16 	%rs146, [%r313+-18];
	cvt.rn.f32.u16 	%f503, %rs146;
	fma.rn.f32 	%f504, %f502, %f503, %f501;
	ld.global.f32 	%f505, [%rd135+-4];
	ld.shared.u16 	%rs147, [%r313+-16];
	cvt.rn.f32.u16 	%f506, %rs147;
	fma.rn.f32 	%f507, %f505, %f506, %f504;
	ld.global.f32 	%f508, [%rd135];
	ld.shared.u16 	%rs148, [%r313+-14];
	cvt.rn.f32.u16 	%f509, %rs148;
	fma.rn.f32 	%f510, %f508, %f509, %f507;
	ld.global.f32 	%f511, [%rd135+4];
	ld.shared.u16 	%rs149, [%r313+-12];
	cvt.rn.f32.u16 	%f512, %rs149;
	fma.rn.f32 	%f513, %f511, %f512, %f510;
	ld.global.f32 	%f514, [%rd135+8];
	ld.shared.u16 	%rs150, [%r313+-10];
	cvt.rn.f32.u16 	%f515, %rs150;
	fma.rn.f32 	%f516, %f514, %f515, %f513;
	ld.global.f32 	%f517, [%rd135+12];
	ld.shared.u16 	%rs151, [%r313+-8];
	cvt.rn.f32.u16 	%f518, %rs151;
	fma.rn.f32 	%f519, %f517, %f518, %f516;
	ld.global.f32 	%f520, [%rd135+16];
	ld.shared.u16 	%rs152, [%r313+-6];
	cvt.rn.f32.u16 	%f521, %rs152;
	fma.rn.f32 	%f522, %f520, %f521, %f519;
	ld.global.f32 	%f523, [%rd135+20];
	ld.shared.u16 	%rs153, [%r313+-4];
	cvt.rn.f32.u16 	%f524, %rs153;
	fma.rn.f32 	%f525, %f523, %f524, %f522;
	ld.global.f32 	%f526, [%rd135+24];
	ld.shared.u16 	%rs154, [%r313+-2];
	cvt.rn.f32.u16 	%f527, %rs154;
	fma.rn.f32 	%f528, %f526, %f527, %f525;
	ld.global.f32 	%f529, [%rd135+28];
	ld.shared.u16 	%rs155, [%r313];
	cvt.rn.f32.u16 	%f530, %rs155;
	fma.rn.f32 	%f881, %f529, %f530, %f528;
	add.s32 	%r314, %r314, 16;
	add.s64 	%rd135, %rd135, 64;
	add.s32 	%r313, %r313, 32;
	setp.ne.s32 	%p41, %r314, 0;
	@%p41 bra 	$L__BB4_47;
$L__BB4_48:
	setp.eq.s32 	%p42, %r19, 0;
	@%p42 bra 	$L__BB4_58;
	setp.lt.u32 	%p43, %r19, 8;
	@%p43 bra 	$L__BB4_51;
	mul.wide.u32 	%rd103, %r316, 4;
	add.s64 	%rd104, %rd2, %rd103;
	ld.global.f32 	%f532, [%rd104];
	add.s32 	%r220, %r17, %r316;
	shl.b32 	%r221, %r220, 1;
	add.s32 	%r222, %r5, %r221;
	ld.shared.u16 	%rs156, [%r222+80];
	cvt.rn.f32.u16 	%f533, %rs156;
	fma.rn.f32 	%f534, %f532, %f533, %f881;
	ld.global.f32 	%f535, [%rd104+4];
	ld.shared.u16 	%rs157, [%r222+82];
	cvt.rn.f32.u16 	%f536, %rs157;
	fma.rn.f32 	%f537, %f535, %f536, %f534;
	ld.global.f32 	%f538, [%rd104+8];
	ld.shared.u16 	%rs158, [%r222+84];
	cvt.rn.f32.u16 	%f539, %rs158;
	fma.rn.f32 	%f540, %f538, %f539, %f537;
	ld.global.f32 	%f541, [%rd104+12];
	ld.shared.u16 	%rs159, [%r222+86];
	cvt.rn.f32.u16 	%f542, %rs159;
	fma.rn.f32 	%f543, %f541, %f542, %f540;
	ld.global.f32 	%f544, [%rd104+16];
	ld.shared.u16 	%rs160, [%r222+88];
	cvt.rn.f32.u16 	%f545, %rs160;
	fma.rn.f32 	%f546, %f544, %f545, %f543;
	ld.global.f32 	%f547, [%rd104+20];
	ld.shared.u16 	%rs161, [%r222+90];
	cvt.rn.f32.u16 	%f548, %rs161;
	fma.rn.f32 	%f549, %f547, %f548, %f546;
	ld.global.f32 	%f550, [%rd104+24];
	ld.shared.u16 	%rs162, [%r222+92];
	cvt.rn.f32.u16 	%f551, %rs162;
	fma.rn.f32 	%f552, %f550, %f551, %f549;
	ld.global.f32 	%f553, [%rd104+28];
	ld.shared.u16 	%rs163, [%r222+94];
	cvt.rn.f32.u16 	%f554, %rs163;
	fma.rn.f32 	%f881, %f553, %f554, %f552;
	add.s32 	%r316, %r316, 8;
$L__BB4_51:
	setp.eq.s32 	%p44, %r20, 0;
	@%p44 bra 	$L__BB4_58;
	ld.param.u32 	%r289, [conv_vert_kernel_u16_param_4];
	and.b32  	%r77, %r289, 3;
	setp.lt.u32 	%p45, %r20, 4;
	@%p45 bra 	$L__BB4_54;
	mul.wide.u32 	%rd105, %r316, 4;
	add.s64 	%rd106, %rd2, %rd105;
	ld.global.f32 	%f556, [%rd106];
	add.s32 	%r223, %r17, %r316;
	shl.b32 	%r224, %r223, 1;
	add.s32 	%r225, %r5, %r224;
	ld.shared.u16 	%rs164, [%r225+80];
	cvt.rn.f32.u16 	%f557, %rs164;
	fma.rn.f32 	%f558, %f556, %f557, %f881;
	ld.global.f32 	%f559, [%rd106+4];
	ld.shared.u16 	%rs165, [%r225+82];
	cvt.rn.f32.u16 	%f560, %rs165;
	fma.rn.f32 	%f561, %f559, %f560, %f558;
	ld.global.f32 	%f562, [%rd106+8];
	ld.shared.u16 	%rs166, [%r225+84];
	cvt.rn.f32.u16 	%f563, %rs166;
	fma.rn.f32 	%f564, %f562, %f563, %f561;
	ld.global.f32 	%f565, [%rd106+12];
	ld.shared.u16 	%rs167, [%r225+86];
	cvt.rn.f32.u16 	%f566, %rs167;
	fma.rn.f32 	%f881, %f565, %f566, %f564;
	add.s32 	%r316, %r316, 4;
$L__BB4_54:
	setp.eq.s32 	%p46, %r77, 0;
	@%p46 bra 	$L__BB4_58;
	mul.wide.u32 	%rd107, %r316, 4;
	add.s64 	%rd21, %rd2, %rd107;
	ld.global.f32 	%f567, [%rd21];
	add.s32 	%r226, %r17, %r316;
	shl.b32 	%r227, %r226, 1;
	add.s32 	%r80, %r5, %r227;
	ld.shared.u16 	%rs168, [%r80+80];
	cvt.rn.f32.u16 	%f568, %rs168;
	fma.rn.f32 	%f881, %f567, %f568, %f881;
	setp.eq.s32 	%p47, %r77, 1;
	@%p47 bra 	$L__BB4_58;
	ld.global.f32 	%f569, [%rd21+4];
	ld.shared.u16 	%rs169, [%r80+82];
	cvt.rn.f32.u16 	%f570, %rs169;
	fma.rn.f32 	%f881, %f569, %f570, %f881;
	setp.eq.s32 	%p48, %r77, 2;
	@%p48 bra 	$L__BB4_58;
	ld.global.f32 	%f571, [%rd21+8];
	ld.shared.u16 	%rs170, [%r80+84];
	cvt.rn.f32.u16 	%f572, %rs170;
	fma.rn.f32 	%f881, %f571, %f572, %f881;
$L__BB4_58:
	setp.lt.u32 	%p49, %r18, 15;
	cvt.rni.u32.f32 	%r229, %f881;
	mul.wide.u32 	%rd108, %r12, 2;
	add.s64 	%rd109, %rd3, %rd108;
	st.global.u16 	[%rd109], %r229;
	mov.f32 	%f889, 0f00000000;
	mov.b32 	%r321, 0;
	@%p49 bra 	$L__BB4_61;
	ld.param.u32 	%r290, [conv_vert_kernel_u16_param_4];
	and.b32  	%r321, %r290, 2147483632;
	neg.s32 	%r319, %r321;
	add.s64 	%rd136, %rd2, 32;
	shl.b32 	%r230, %r2, 1;
	mad.lo.s32 	%r231, %r1, 162, %r230;
	shl.b32 	%r232, %r16, 1;
	sub.s32 	%r233, %r231, %r232;
	mov.u32 	%r234, _ZZ15applyVertKernelItEvPKT_PS0_jjiPfE5sData;
	add.s32 	%r235, %r233, %r234;
	add.s32 	%r318, %r235, 126;
	mov.f32 	%f889, 0f00000000;
$L__BB4_60:
	.pragma "nounroll";
	ld.global.f32 	%f576, [%rd136+-32];
	ld.shared.u16 	%rs171, [%r318+-30];
	cvt.rn.f32.u16 	%f577, %rs171;
	fma.rn.f32 	%f578, %f576, %f577, %f889;
	ld.global.f32 	%f579, [%rd136+-28];
	ld.shared.u16 	%rs172, [%r318+-28];
	cvt.rn.f32.u16 	%f580, %rs172;
	fma.rn.f32 	%f581, %f579, %f580, %f578;
	ld.global.f32 	%f582, [%rd136+-24];
	ld.shared.u16 	%rs173, [%r318+-26];
	cvt.rn.f32.u16 	%f583, %rs173;
	fma.rn.f32 	%f584, %f582, %f583, %f581;
	ld.global.f32 	%f585, [%rd136+-20];
	ld.shared.u16 	%rs174, [%r318+-24];
	cvt.rn.f32.u16 	%f586, %rs174;
	fma.rn.f32 	%f587, %f585, %f586, %f584;
	ld.global.f32 	%f588, [%rd136+-16];
	ld.shared.u16 	%rs175, [%r318+-22];
	cvt.rn.f32.u16 	%f589, %rs175;
	fma.rn.f32 	%f590, %f588, %f589, %f587;
	ld.global.f32 	%f591, [%rd136+-12];
	ld.shared.u16 	%rs176, [%r318+-20];
	cvt.rn.f32.u16 	%f592, %rs176;
	fma.rn.f32 	%f593, %f591, %f592, %f590;
	ld.global.f32 	%f594, [%rd136+-8];
	ld.shared.u16 	%rs177, [%r318+-18];
	cvt.rn.f32.u16 	%f595, %rs177;
	fma.rn.f32 	%f596, %f594, %f595, %f593;
	ld.global.f32 	%f597, [%rd136+-4];
	ld.shared.u16 	%rs178, [%r318+-16];
	cvt.rn.f32.u16 	%f598, %rs178;
	fma.rn.f32 	%f599, %f597, %f598, %f596;
	ld.global.f32 	%f600, [%rd136];
	ld.shared.u16 	%rs179, [%r318+-14];
	cvt.rn.f32.u16 	%f601, %rs179;
	fma.rn.f32 	%f602, %f600, %f601, %f599;
	ld.global.f32 	%f603, [%rd136+4];
	ld.shared.u16 	%rs180, [%r318+-12];
	cvt.rn.f32.u16 	%f604, %rs180;
	fma.rn.f32 	%f605, %f603, %f604, %f602;
	ld.global.f32 	%f606, [%rd136+8];
	ld.shared.u16 	%rs181, [%r318+-10];
	cvt.rn.f32.u16 	%f607, %rs181;
	fma.rn.f32 	%f608, %f606, %f607, %f605;
	ld.global.f32 	%f609, [%rd136+12];
	ld.shared.u16 	%rs182, [%r318+-8];
	cvt.rn.f32.u16 	%f610, %rs182;
	fma.rn.f32 	%f611, %f609, %f610, %f608;
	ld.global.f32 	%f612, [%rd136+16];
	ld.shared.u16 	%rs183, [%r318+-6];
	cvt.rn.f32.u16 	%f613, %rs183;
	fma.rn.f32 	%f614, %f612, %f613, %f611;
	ld.global.f32 	%f615, [%rd136+20];
	ld.shared.u16 	%rs184, [%r318+-4];
	cvt.rn.f32.u16 	%f616, %rs184;
	fma.rn.f32 	%f617, %f615, %f616, %f614;
	ld.global.f32 	%f618, [%rd136+24];
	ld.shared.u16 	%rs185, [%r318+-2];
	cvt.rn.f32.u16 	%f619, %rs185;
	fma.rn.f32 	%f620, %f618, %f619, %f617;
	ld.global.f32 	%f621, [%rd136+28];
	ld.shared.u16 	%rs186, [%r318];
	cvt.rn.f32.u16 	%f622, %rs186;
	fma.rn.f32 	%f889, %f621, %f622, %f620;
	add.s32 	%r319, %r319, 16;
	add.s64 	%rd136, %rd136, 64;
	add.s32 	%r318, %r318, 32;
	setp.ne.s32 	%p50, %r319, 0;
	@%p50 bra 	$L__BB4_60;
$L__BB4_61:
	setp.eq.s32 	%p51, %r19, 0;
	@%p51 bra 	$L__BB4_71;
	setp.lt.u32 	%p52, %r19, 8;
	@%p52 bra 	$L__BB4_64;
	mul.wide.u32 	%rd110, %r321, 4;
	add.s64 	%rd111, %rd2, %rd110;
	ld.global.f32 	%f624, [%rd111];
	add.s32 	%r236, %r17, %r321;
	shl.b32 	%r237, %r236, 1;
	add.s32 	%r238, %r5, %r237;
	ld.shared.u16 	%rs187, [%r238+96];
	cvt.rn.f32.u16 	%f625, %rs187;
	fma.rn.f32 	%f626, %f624, %f625, %f889;
	ld.global.f32 	%f627, [%rd111+4];
	ld.shared.u16 	%rs188, [%r238+98];
	cvt.rn.f32.u16 	%f628, %rs188;
	fma.rn.f32 	%f629, %f627, %f628, %f626;
	ld.global.f32 	%f630, [%rd111+8];
	ld.shared.u16 	%rs189, [%r238+100];
	cvt.rn.f32.u16 	%f631, %rs189;
	fma.rn.f32 	%f632, %f630, %f631, %f629;
	ld.global.f32 	%f633, [%rd111+12];
	ld.shared.u16 	%rs190, [%r238+102];
	cvt.rn.f32.u16 	%f634, %rs190;
	fma.rn.f32 	%f635, %f633, %f634, %f632;
	ld.global.f32 	%f636, [%rd111+16];
	ld.shared.u16 	%rs191, [%r238+104];
	cvt.rn.f32.u16 	%f637, %rs191;
	fma.rn.f32 	%f638, %f636, %f637, %f635;
	ld.global.f32 	%f639, [%rd111+20];
	ld.shared.u16 	%rs192, [%r238+106];
	cvt.rn.f32.u16 	%f640, %rs192;
	fma.rn.f32 	%f641, %f639, %f640, %f638;
	ld.global.f32 	%f642, [%rd111+24];
	ld.shared.u16 	%rs193, [%r238+108];
	cvt.rn.f32.u16 	%f643, %rs193;
	fma.rn.f32 	%f644, %f642, %f643, %f641;
	ld.global.f32 	%f645, [%rd111+28];
	ld.shared.u16 	%rs194, [%r238+110];
	cvt.rn.f32.u16 	%f646, %rs194;
	fma.rn.f32 	%f889, %f645, %f646, %f644;
	add.s32 	%r321, %r321, 8;
$L__BB4_64:
	setp.eq.s32 	%p53, %r20, 0;
	@%p53 bra 	$L__BB4_71;
	ld.param.u32 	%r291, [conv_vert_kernel_u16_param_4];
	and.b32  	%r91, %r291, 3;
	setp.lt.u32 	%p54, %r20, 4;
	@%p54 bra 	$L__BB4_67;
	mul.wide.u32 	%rd112, %r321, 4;
	add.s64 	%rd113, %rd2, %rd112;
	ld.global.f32 	%f648, [%rd113];
	add.s32 	%r239, %r17, %r321;
	shl.b32 	%r240, %r239, 1;
	add.s32 	%r241, %r5, %r240;
	ld.shared.u16 	%rs195, [%r241+96];
	cvt.rn.f32.u16 	%f649, %rs195;
	fma.rn.f32 	%f650, %f648, %f649, %f889;
	ld.global.f32 	%f651, [%rd113+4];
	ld.shared.u16 	%rs196, [%r241+98];
	cvt.rn.f32.u16 	%f652, %rs196;
	fma.rn.f32 	%f653, %f651, %f652, %f650;
	ld.global.f32 	%f654, [%rd113+8];
	ld.shared.u16 	%rs197, [%r241+100];
	cvt.rn.f32.u16 	%f655, %rs197;
	fma.rn.f32 	%f656, %f654, %f655, %f653;
	ld.global.f32 	%f657, [%rd113+12];
	ld.shared.u16 	%rs198, [%r241+102];
	cvt.rn.f32.u16 	%f658, %rs198;
	fma.rn.f32 	%f889, %f657, %f658, %f656;
	add.s32 	%r321, %r321, 4;
$L__BB4_67:
	setp.eq.s32 	%p55, %r91, 0;
	@%p55 bra 	$L__BB4_71;
	mul.wide.u32 	%rd114, %r321, 4;
	add.s64 	%rd25, %rd2, %rd114;
	ld.global.f32 	%f659, [%rd25];
	add.s32 	%r242, %r17, %r321;
	shl.b32 	%r243, %r242, 1;
	add.s32 	%r94, %r5, %r243;
	ld.shared.u16 	%rs199, [%r94+96];
	cvt.rn.f32.u16 	%f660, %rs199;
	fma.rn.f32 	%f889, %f659, %f660, %f889;
	setp.eq.s32 	%p56, %r91, 1;
	@%p56 bra 	$L__BB4_71;
	ld.global.f32 	%f661, [%rd25+4];
	ld.shared.u16 	%rs200, [%r94+98];
	cvt.rn.f32.u16 	%f662, %rs200;
	fma.rn.f32 	%f889, %f661, %f662, %f889;
	setp.eq.s32 	%p57, %r91, 2;
	@%p57 bra 	$L__BB4_71;
	ld.global.f32 	%f663, [%rd25+8];
	ld.shared.u16 	%rs201, [%r94+100];
	cvt.rn.f32.u16 	%f664, %rs201;
	fma.rn.f32 	%f889, %f663, %f664, %f889;
$L__BB4_71:
	setp.lt.u32 	%p58, %r18, 15;
	cvt.rni.u32.f32 	%r245, %f889;
	mul.wide.u32 	%rd115, %r13, 2;
	add.s64 	%rd116, %rd3, %rd115;
	st.global.u16 	[%rd116], %r245;
	mov.f32 	%f897, 0f00000000;
	mov.b32 	%r326, 0;
	@%p58 bra 	$L__BB4_74;
	ld.param.u32 	%r292, [conv_vert_kernel_u16_param_4];
	and.b32  	%r326, %r292, 2147483632;
	neg.s32 	%r324, %r326;
	add.s64 	%rd137, %rd2, 32;
	shl.b32 	%r246, %r2, 1;
	mad.lo.s32 	%r247, %r1, 162, %r246;
	shl.b32 	%r248, %r16, 1;
	sub.s32 	%r249, %r247, %r248;
	mov.u32 	%r250, _ZZ15applyVertKernelItEvPKT_PS0_jjiPfE5sData;
	add.s32 	%r251, %r249, %r250;
	add.s32 	%r323, %r251, 142;
	mov.f32 	%f897, 0f00000000;
$L__BB4_73:
	.pragma "nounroll";
	ld.global.f32 	%f668, [%rd137+-32];
	ld.shared.u16 	%rs202, [%r323+-30];
	cvt.rn.f32.u16 	%f669, %rs202;
	fma.rn.f32 	%f670, %f668, %f669, %f897;
	ld.global.f32 	%f671, [%rd137+-28];
	ld.shared.u16 	%rs203, [%r323+-28];
	cvt.rn.f32.u16 	%f672, %rs203;
	fma.rn.f32 	%f673, %f671, %f672, %f670;
	ld.global.f32 	%f674, [%rd137+-24];
	ld.shared.u16 	%rs204, [%r323+-26];
	cvt.rn.f32.u16 	%f675, %rs204;
	fma.rn.f32 	%f676, %f674, %f675, %f673;
	ld.global.f32 	%f677, [%rd137+-20];
	ld.shared.u16 	%rs205, [%r323+-24];
	cvt.rn.f32.u16 	%f678, %rs205;
	fma.rn.f32 	%f679, %f677, %f678, %f676;
	ld.global.f32 	%f680, [%rd137+-16];
	ld.shared.u16 	%rs206, [%r323+-22];
	cvt.rn.f32.u16 	%f681, %rs206;
	fma.rn.f32 	%f682, %f680, %f681, %f679;
	ld.global.f32 	%f683, [%rd137+-12];
	ld.shared.u16 	%rs207, [%r323+-20];
	cvt.rn.f32.u16 	%f684, %rs207;
	fma.rn.f32 	%f685, %f683, %f684, %f682;
	ld.global.f32 	%f686, [%rd137+-8];
	ld.shared.u16 	%rs208, [%r323+-18];
	cvt.rn.f32.u16 	%f687, %rs208;
	fma.rn.f32 	%f688, %f686, %f687, %f685;
	ld.global.f32 	%f689, [%rd137+-4];
	ld.shared.u16 	%rs209, [%r323+-16];
	cvt.rn.f32.u16 	%f690, %rs209;
	fma.rn.f32 	%f691, %f689, %f690, %f688;
	ld.global.f32 	%f692, [%rd137];
	ld.shared.u16 	%rs210, [%r323+-14];
	cvt.rn.f32.u16 	%f693, %rs210;
	fma.rn.f32 	%f694, %f692, %f693, %f691;
	ld.global.f32 	%f695, [%rd137+4];
	ld.shared.u16 	%rs211, [%r323+-12];
	cvt.rn.f32.u16 	%f696, %rs211;
	fma.rn.f32 	%f697, %f695, %f696, %f694;
	ld.global.f32 	%f698, [%rd137+8];
	ld.shared.u16 	%rs212, [%r323+-10];
	cvt.rn.f32.u16 	%f699, %rs212;
	fma.rn.f32 	%f700, %f698, %f699, %f697;
	ld.global.f32 	%f701, [%rd137+12];
	ld.shared.u16 	%rs213, [%r323+-8];
	cvt.rn.f32.u16 	%f702, %rs213;
	fma.rn.f32 	%f703, %f701, %f702, %f700;
	ld.global.f32 	%f704, [%rd137+16];
	ld.shared.u16 	%rs214, [%r323+-6];
	cvt.rn.f32.u16 	%f705, %rs214;
	fma.rn.f32 	%f706, %f704, %f705, %f703;
	ld.global.f32 	%f707, [%rd137+20];
	ld.shared.u16 	%rs215, [%r323+-4];
	cvt.rn.f32.u16 	%f708, %rs215;
	fma.rn.f32 	%f709, %f707, %f708, %f706;
	ld.global.f32 	%f710, [%rd137+24];
	ld.shared.u16 	%rs216, [%r323+-2];
	cvt.rn.f32.u16 	%f711, %rs216;
	fma.rn.f32 	%f712, %f710, %f711, %f709;
	ld.global.f32 	%f713, [%rd137+28];
	ld.shared.u16 	%rs217, [%r323];
	cvt.rn.f32.u16 	%f714, %rs217;
	fma.rn.f32 	%f897, %f713, %f714, %f712;
	add.s32 	%r324, %r324, 16;
	add.s64 	%rd137, %rd137, 64;
	add.s32 	%r323, %r323, 32;
	setp.ne.s32 	%p59, %r324, 0;
	@%p59 bra 	$L__BB4_73;
$L__BB4_74:
	setp.eq.s32 	%p60, %r19, 0;
	@%p60 bra 	$L__BB4_84;
	setp.lt.u32 	%p61, %r19, 8;
	@%p61 bra 	$L__BB4_77;
	mul.wide.u32 	%rd117, %r326, 4;
	add.s64 	%rd118, %rd2, %rd117;
	ld.global.f32 	%f716, [%rd118];
	add.s32 	%r252, %r17, %r326;
	shl.b32 	%r253, %r252, 1;
	add.s32 	%r254, %r5, %r253;
	ld.shared.u16 	%rs218, [%r254+112];
	cvt.rn.f32.u16 	%f717, %rs218;
	fma.rn.f32 	%f718, %f716, %f717, %f897;
	ld.global.f32 	%f719, [%rd118+4];
	ld.shared.u16 	%rs219, [%r254+114];
	cvt.rn.f32.u16 	%f720, %rs219;
	fma.rn.f32 	%f721, %f719, %f720, %f718;
	ld.global.f32 	%f722, [%rd118+8];
	ld.shared.u16 	%rs220, [%r254+116];
	cvt.rn.f32.u16 	%f723, %rs220;
	fma.rn.f32 	%f724, %f722, %f723, %f721;
	ld.global.f32 	%f725, [%rd118+12];
	ld.shared.u16 	%rs221, [%r254+118];
	cvt.rn.f32.u16 	%f726, %rs221;
	fma.rn.f32 	%f727, %f725, %f726, %f724;
	ld.global.f32 	%f728, [%rd118+16];
	ld.shared.u16 	%rs222, [%r254+120];
	cvt.rn.f32.u16 	%f729, %rs222;
	fma.rn.f32 	%f730, %f728, %f729, %f727;
	ld.global.f32 	%f731, [%rd118+20];
	ld.shared.u16 	%rs223, [%r254+122];
	cvt.rn.f32.u16 	%f732, %rs223;
	fma.rn.f32 	%f733, %f731, %f732, %f730;
	ld.global.f32 	%f734, [%rd118+24];
	ld.shared.u16 	%rs224, [%r254+124];
	cvt.rn.f32.u16 	%f735, %rs224;
	fma.rn.f32 	%f736, %f734, %f735, %f733;
	ld.global.f32 	%f737, [%rd118+28];
	ld.shared.u16 	%rs225, [%r254+126];
	cvt.rn.f32.u16 	%f738, %rs225;
	fma.rn.f32 	%f897, %f737, %f738, %f736;
	add.s32 	%r326, %r326, 8;
$L__BB4_77:
	setp.eq.s32 	%p62, %r20, 0;
	@%p62 bra 	$L__BB4_84;
	ld.param.u32 	%r293, [conv_vert_kernel_u16_param_4];
	and.b32  	%r105, %r293, 3;
	setp.lt.u32 	%p63, %r20, 4;
	@%p63 bra 	$L__BB4_80;
	mul.wide.u32 	%rd119, %r326, 4;
	add.s64 	%rd120, %rd2, %rd119;
	ld.global.f32 	%f740, [%rd120];
	add.s32 	%r255, %r17, %r326;
	shl.b32 	%r256, %r255, 1;
	add.s32 	%r257, %r5, %r256;
	ld.shared.u16 	%rs226, [%r257+112];
	cvt.rn.f32.u16 	%f741, %rs226;
	fma.rn.f32 	%f742, %f740, %f741, %f897;
	ld.global.f32 	%f743, [%rd120+4];
	ld.shared.u16 	%rs227, [%r257+114];
	cvt.rn.f32.u16 	%f744, %rs227;
	fma.rn.f32 	%f745, %f743, %f744, %f742;
	ld.global.f32 	%f746, [%rd120+8];
	ld.shared.u16 	%rs228, [%r257+116];
	cvt.rn.f32.u16 	%f747, %rs228;
	fma.rn.f32 	%f748, %f746, %f747, %f745;
	ld.global.f32 	%f749, [%rd120+12];
	ld.shared.u16 	%rs229, [%r257+118];
	cvt.rn.f32.u16 	%f750, %rs229;
	fma.rn.f32 	%f897, %f749, %f750, %f748;
	add.s32 	%r326, %r326, 4;
$L__BB4_80:
	setp.eq.s32 	%p64, %r105, 0;
	@%p64 bra 	$L__BB4_84;
	mul.wide.u32 	%rd121, %r326, 4;
	add.s64 	%rd29, %rd2, %rd121;
	ld.global.f32 	%f751, [%rd29];
	add.s32 	%r258, %r17, %r326;
	shl.b32 	%r259, %r258, 1;
	add.s32 	%r108, %r5, %r259;
	ld.shared.u16 	%rs230, [%r108+112];
	cvt.rn.f32.u16 	%f752, %rs230;
	fma.rn.f32 	%f897, %f751, %f752, %f897;
	setp.eq.s32 	%p65, %r105, 1;
	@%p65 bra 	$L__BB4_84;
	ld.global.f32 	%f753, [%rd29+4];
	ld.shared.u16 	%rs231, [%r108+114];
	cvt.rn.f32.u16 	%f754, %rs231;
	fma.rn.f32 	%f897, %f753, %f754, %f897;
	setp.eq.s32 	%p66, %r105, 2;
	@%p66 bra 	$L__BB4_84;
	ld.global.f32 	%f755, [%rd29+8];
	ld.shared.u16 	%rs232, [%r108+116];
	cvt.rn.f32.u16 	%f756, %rs232;
	fma.rn.f32 	%f897, %f755, %f756, %f897;
$L__BB4_84:
	setp.lt.u32 	%p67, %r18, 15;
	cvt.rni.u32.f32 	%r261, %f897;
	mul.wide.u32 	%rd122, %r14, 2;
	add.s64 	%rd123, %rd3, %rd122;
	st.global.u16 	[%rd123], %r261;
	mov.f32 	%f905, 0f00000000;
	mov.b32 	%r331, 0;
	@%p67 bra 	$L__BB4_87;
	ld.param.u32 	%r294, [conv_vert_kernel_u16_param_4];
	and.b32  	%r331, %r294, 2147483632;
	neg.s32 	%r329, %r331;
	add.s64 	%rd138, %rd2, 32;
	shl.b32 	%r262, %r2, 1;
	mad.lo.s32 	%r263, %r1, 162, %r262;
	shl.b32 	%r264, %r16, 1;
	sub.s32 	%r265, %r263, %r264;
	mov.u32 	%r266, _ZZ15applyVertKernelItEvPKT_PS0_jjiPfE5sData;
	add.s32 	%r267, %r265, %r266;
	add.s32 	%r328, %r267, 158;
	mov.f32 	%f905, 0f00000000;
$L__BB4_86:
	.pragma "nounroll";
	ld.global.f32 	%f760, [%rd138+-32];
	ld.shared.u16 	%rs233, [%r328+-30];
	cvt.rn.f32.u16 	%f761, %rs233;
	fma.rn.f32 	%f762, %f760, %f761, %f905;
	ld.global.f32 	%f763, [%rd138+-28];
	ld.shared.u16 	%rs234, [%r328+-28];
	cvt.rn.f32.u16 	%f764, %rs234;
	fma.rn.f32 	%f765, %f763, %f764, %f762;
	ld.global.f32 	%f766, [%rd138+-24];
	ld.shared.u16 	%rs235, [%r328+-26];
	cvt.rn.f32.u16 	%f767, %rs235;
	fma.rn.f32 	%f768, %f766, %f767, %f765;
	ld.global.f32 	%f769, [%rd138+-20];
	ld.shared.u16 	%rs236, [%r328+-24];
	cvt.rn.f32.u16 	%f770, %rs236;
	fma.rn.f32 	%f771, %f769, %f770, %f768;
	ld.global.f32 	%f772, [%rd138+-16];
	ld.shared.u16 	%rs237, [%r328+-22];
	cvt.rn.f32.u16 	%f773, %rs237;
	fma.rn.f32 	%f774, %f772, %f773, %f771;
	ld.global.f32 	%f775, [%rd138+-12];
	ld.shared.u16 	%rs238, [%r328+-20];
	cvt.rn.f32.u16 	%f776, %rs238;
	fma.rn.f32 	%f777, %f775, %f776, %f774;
	ld.global.f32 	%f778, [%rd138+-8];
	ld.shared.u16 	%rs239, [%r328+-18];
	cvt.rn.f32.u16 	%f779, %rs239;
	fma.rn.f32 	%f780, %f778, %f779, %f777;
	ld.global.f32 	%f781, [%rd138+-4];
	ld.shared.u16 	%rs240, [%r328+-16];
	cvt.rn.f32.u16 	%f782, %rs240;
	fma.rn.f32 	%f783, %f781, %f782, %f780;
	ld.global.f32 	%f784, [%rd138];
	ld.shared.u16 	%rs241, [%r328+-14];
	cvt.rn.f32.u16 	%f785, %rs241;
	fma.rn.f32 	%f786, %f784, %f785, %f783;
	ld.global.f32 	%f787, [%rd138+4];
	ld.shared.u16 	%rs242, [%r328+-12];
	cvt.rn.f32.u16 	%f788, %rs242;
	fma.rn.f32 	%f789, %f787, %f788, %f786;
	ld.global.f32 	%f790, [%rd138+8];
	ld.shared.u16 	%rs243, [%r328+-10];
	cvt.rn.f32.u16 	%f791, %rs243;
	fma.rn.f32 	%f792, %f790, %f791, %f789;
	ld.global.f32 	%f793, [%rd138+12];
	ld.shared.u16 	%rs244, [%r328+-8];
	cvt.rn.f32.u16 	%f794, %rs244;
	fma.rn.f32 	%f795, %f793, %f794, %f792;
	ld.global.f32 	%f796, [%rd138+16];
	ld.shared.u16 	%rs245, [%r328+-6];
	cvt.rn.f32.u16 	%f797, %rs245;
	fma.rn.f32 	%f798, %f796, %f797, %f795;
	ld.global.f32 	%f799, [%rd138+20];
	ld.shared.u16 	%rs246, [%r328+-4];
	cvt.rn.f32.u16 	%f800, %rs246;
	fma.rn.f32 	%f801, %f799, %f800, %f798;
	ld.global.f32 	%f802, [%rd138+24];
	ld.shared.u16 	%rs247, [%r328+-2];
	cvt.rn.f32.u16 	%f803, %rs247;
	fma.rn.f32 	%f804, %f802, %f803, %f801;
	ld.global.f32 	%f805, [%rd138+28];
	ld.shared.u16 	%rs248, [%r328];
	cvt.rn.f32.u16 	%f806, %rs248;
	fma.rn.f32 	%f905, %f805, %f806, %f804;
	add.s32 	%r329, %r329, 16;
	add.s64 	%rd138, %rd138, 64;
	add.s32 	%r328, %r328, 32;
	setp.ne.s32 	%p68, %r329, 0;
	@%p68 bra 	$L__BB4_86;
$L__BB4_87:
	setp.eq.s32 	%p69, %r19, 0;
	@%p69 bra 	$L__BB4_97;
	setp.lt.u32 	%p70, %r19, 8;
	@%p70 bra 	$L__BB4_90;
	mul.wide.u32 	%rd124, %r331, 4;
	add.s64 	%rd125, %rd2, %rd124;
	ld.global.f32 	%f808, [%rd125];
	add.s32 	%r268, %r17, %r331;
	shl.b32 	%r269, %r268, 1;
	add.s32 	%r270, %r5, %r269;
	ld.shared.u16 	%rs249, [%r270+128];
	cvt.rn.f32.u16 	%f809, %rs249;
	fma.rn.f32 	%f810, %f808, %f809, %f905;
	ld.global.f32 	%f811, [%rd125+4];
	ld.shared.u16 	%rs250, [%r270+130];
	cvt.rn.f32.u16 	%f812, %rs250;
	fma.rn.f32 	%f813, %f811, %f812, %f810;
	ld.global.f32 	%f814, [%rd125+8];
	ld.shared.u16 	%rs251, [%r270+132];
	cvt.rn.f32.u16 	%f815, %rs251;
	fma.rn.f32 	%f816, %f814, %f815, %f813;
	ld.global.f32 	%f817, [%rd125+12];
	ld.shared.u16 	%rs252, [%r270+134];
	cvt.rn.f32.u16 	%f818, %rs252;
	fma.rn.f32 	%f819, %f817, %f818, %f816;
	ld.global.f32 	%f820, [%rd125+16];
	ld.shared.u16 	%rs253, [%r270+136];
	cvt.rn.f32.u16 	%f821, %rs253;
	fma.rn.f32 	%f822, %f820, %f821, %f819;
	ld.global.f32 	%f823, [%rd125+20];
	ld.shared.u16 	%rs254, [%r270+138];
	cvt.rn.f32.u16 	%f824, %rs254;
	fma.rn.f32 	%f825, %f823, %f824, %f822;
	ld.global.f32 	%f826, [%rd125+24];
	ld.shared.u16 	%rs255, [%r270+140];
	cvt.rn.f32.u16 	%f827, %rs255;
	fma.rn.f32 	%f828, %f826, %f827, %f825;
	ld.global.f32 	%f829, [%rd125+28];
	ld.shared.u16 	%rs256, [%r270+142];
	cvt.rn.f32.u16 	%f830, %rs256;
	fma.rn.f32 	%f905, %f829, %f830, %f828;
	add.s32 	%r331, %r331, 8;
$L__BB4_90:
	setp.eq.s32 	%p71, %r20, 0;
	@%p71 bra 	$L__BB4_97;
	ld.param.u32 	%r295, [conv_vert_kernel_u16_param_4];
	and.b32  	%r119, %r295, 3;
	setp.lt.u32 	%p72, %r20, 4;
	@%p72 bra 	$L__BB4_93;
	mul.wide.u32 	%rd126, %r331, 4;
	add.s64 	%rd127, %rd2, %rd126;
	ld.global.f32 	%f832, [%rd127];
	add.s32 	%r271, %r17, %r331;
	shl.b32 	%r272, %r271, 1;
	add.s32 	%r273, %r5, %r272;
	ld.shared.u16 	%rs257, [%r273+128];
	cvt.rn.f32.u16 	%f833, %rs257;
	fma.rn.f32 	%f834, %f832, %f833, %f905;
	ld.global.f32 	%f835, [%rd127+4];
	ld.shared.u16 	%rs258, [%r273+130];
	cvt.rn.f32.u16 	%f836, %rs258;
	fma.rn.f32 	%f837, %f835, %f836, %f834;
	ld.global.f32 	%f838, [%rd127+8];
	ld.shared.u16 	%rs259, [%r273+132];
	cvt.rn.f32.u16 	%f839, %rs259;
	fma.rn.f32 	%f840, %f838, %f839, %f837;
	ld.global.f32 	%f841, [%rd127+12];
	ld.shared.u16 	%rs260, [%r273+134];
	cvt.rn.f32.u16 	%f842, %rs260;
	fma.rn.f32 	%f905, %f841, %f842, %f840;
	add.s32 	%r331, %r331, 4;
$L__BB4_93:
	setp.eq.s32 	%p73, %r119, 0;
	@%p73 bra 	$L__BB4_97;
	mul.wide.u32 	%rd128, %r331, 4;
	add.s64 	%rd33, %rd2, %rd128;
	ld.global.f32 	%f843, [%rd33];
	add.s32 	%r274, %r17, %r331;
	shl.b32 	%r275, %r274, 1;
	add.s32 	%r122, %r5, %r275;
	ld.shared.u16 	%rs261, [%r122+128];
	cvt.rn.f32.u16 	%f844, %rs261;
	fma.rn.f32 	%f905, %f843, %f844, %f905;
	setp.eq.s32 	%p74, %r119, 1;
	@%p74 bra 	$L__BB4_97;
	ld.global.f32 	%f845, [%rd33+4];
	ld.shared.u16 	%rs262, [%r122+130];
	cvt.rn.f32.u16 	%f846, %rs262;
	fma.rn.f32 	%f905, %f845, %f846, %f905;
	setp.eq.s32 	%p75, %r119, 2;
	@%p75 bra 	$L__BB4_97;
	ld.global.f32 	%f847, [%rd33+8];
	ld.shared.u16 	%rs263, [%r122+132];
	cvt.rn.f32.u16 	%f848, %rs263;
	fma.rn.f32 	%f905, %f847, %f848, %f905;
$L__BB4_97:
	cvt.rni.u32.f32 	%r276, %f905;
	mul.wide.u32 	%rd129, %r15, 2;
	add.s64 	%rd130, %rd3, %rd129;
	st.global.u16 	[%rd130], %r276;
	bra.uni 	$L__BB4_111;
$L__BB4_98:
	.pragma "nounroll";
	ld.global.f32 	%f116, [%rd131+-32];
	ld.shared.u16 	%rs16, [%r296+-8];
	cvt.rn.f32.u16 	%f117, %rs16;
	fma.rn.f32 	%f118, %f116, %f117, %f912;
	ld.global.f32 	%f119, [%rd131+-28];
	ld.shared.u16 	%rs17, [%r296+-6];
	cvt.rn.f32.u16 	%f120, %rs17;
	fma.rn.f32 	%f121, %f119, %f120, %f118;
	ld.global.f32 	%f122, [%rd131+-24];
	ld.shared.u16 	%rs18, [%r296+-4];
	cvt.rn.f32.u16 	%f123, %rs18;
	fma.rn.f32 	%f124, %f122, %f123, %f121;
	ld.global.f32 	%f125, [%rd131+-20];
	ld.shared.u16 	%rs19, [%r296+-2];
	cvt.rn.f32.u16 	%f126, %rs19;
	fma.rn.f32 	%f127, %f125, %f126, %f124;
	ld.global.f32 	%f128, [%rd131+-16];
	ld.shared.u16 	%rs20, [%r296];
	cvt.rn.f32.u16 	%f129, %rs20;
	fma.rn.f32 	%f130, %f128, %f129, %f127;
	ld.global.f32 	%f131, [%rd131+-12];
	ld.shared.u16 	%rs21, [%r296+2];
	cvt.rn.f32.u16 	%f132, %rs21;
	fma.rn.f32 	%f133, %f131, %f132, %f130;
	ld.global.f32 	%f134, [%rd131+-8];
	ld.shared.u16 	%rs22, [%r296+4];
	cvt.rn.f32.u16 	%f135, %rs22;
	fma.rn.f32 	%f136, %f134, %f135, %f133;
	ld.global.f32 	%f137, [%rd131+-4];
	ld.shared.u16 	%rs23, [%r296+6];
	cvt.rn.f32.u16 	%f138, %rs23;
	fma.rn.f32 	%f139, %f137, %f138, %f136;
	ld.global.f32 	%f140, [%rd131];
	ld.shared.u16 	%rs24, [%r296+8];
	cvt.rn.f32.u16 	%f141, %rs24;
	fma.rn.f32 	%f142, %f140, %f141, %f139;
	ld.global.f32 	%f143, [%rd131+4];
	ld.shared.u16 	%rs25, [%r296+10];
	cvt.rn.f32.u16 	%f144, %rs25;
	fma.rn.f32 	%f145, %f143, %f144, %f142;
	ld.global.f32 	%f146, [%rd131+8];
	ld.shared.u16 	%rs26, [%r296+12];
	cvt.rn.f32.u16 	%f147, %rs26;
	fma.rn.f32 	%f148, %f146, %f147, %f145;
	ld.global.f32 	%f149, [%rd131+12];
	ld.shared.u16 	%rs27, [%r296+14];
	cvt.rn.f32.u16 	%f150, %rs27;
	fma.rn.f32 	%f151, %f149, %f150, %f148;
	ld.global.f32 	%f152, [%rd131+16];
	ld.shared.u16 	%rs28, [%r296+16];
	cvt.rn.f32.u16 	%f153, %rs28;
	fma.rn.f32 	%f154, %f152, %f153, %f151;
	ld.global.f32 	%f155, [%rd131+20];
	ld.shared.u16 	%rs29, [%r296+18];
	cvt.rn.f32.u16 	%f156, %rs29;
	fma.rn.f32 	%f157, %f155, %f156, %f154;
	ld.global.f32 	%f158, [%rd131+24];
	ld.shared.u16 	%rs30, [%r296+20];
	cvt.rn.f32.u16 	%f159, %rs30;
	fma.rn.f32 	%f160, %f158, %f159, %f157;
	ld.global.f32 	%f161, [%rd131+28];
	ld.shared.u16 	%rs31, [%r296+22];
	cvt.rn.f32.u16 	%f162, %rs31;
	fma.rn.f32 	%f912, %f161, %f162, %f160;
	add.s32 	%r297, %r297, 16;
	add.s64 	%rd131, %rd131, 64;
	add.s32 	%r296, %r296, 32;
	setp.eq.s32 	%p5, %r297, 0;
	@%p5 bra 	$L__BB4_99;
	bra.uni 	$L__BB4_98;
$L__BB4_99:
	setp.eq.s32 	%p6, %r19, 0;
	@%p6 bra 	$L__BB4_109;
	setp.lt.u32 	%p7, %r19, 8;
	@%p7 bra 	$L__BB4_102;
	mul.wide.u32 	%rd75, %r333, 4;
	add.s64 	%rd76, %rd2, %rd75;
	ld.global.f32 	%f164, [%rd76];
	add.s32 	%r156, %r17, %r333;
	shl.b32 	%r157, %r156, 1;
	add.s32 	%r158, %r5, %r157;
	ld.shared.u16 	%rs32, [%r158+16];
	cvt.rn.f32.u16 	%f165, %rs32;
	fma.rn.f32 	%f166, %f164, %f165, %f912;
	ld.global.f32 	%f167, [%rd76+4];
	ld.shared.u16 	%rs33, [%r158+18];
	cvt.rn.f32.u16 	%f168, %rs33;
	fma.rn.f32 	%f169, %f167, %f168, %f166;
	ld.global.f32 	%f170, [%rd76+8];
	ld.shared.u16 	%rs34, [%r158+20];
	cvt.rn.f32.u16 	%f171, %rs34;
	fma.rn.f32 	%f172, %f170, %f171, %f169;
	ld.global.f32 	%f173, [%rd76+12];
	ld.shared.u16 	%rs35, [%r158+22];
	cvt.rn.f32.u16 	%f174, %rs35;
	fma.rn.f32 	%f175, %f173, %f174, %f172;
	ld.global.f32 	%f176, [%rd76+16];
	ld.shared.u16 	%rs36, [%r158+24];
	cvt.rn.f32.u16 	%f177, %rs36;
	fma.rn.f32 	%f178, %f176, %f177, %f175;
	ld.global.f32 	%f179, [%rd76+20];
	ld.shared.u16 	%rs37, [%r158+26];
	cvt.rn.f32.u16 	%f180, %rs37;
	fma.rn.f32 	%f181, %f179, %f180, %f178;
	ld.global.f32 	%f182, [%rd76+24];
	ld.shared.u16 	%rs38, [%r158+28];
	cvt.rn.f32.u16 	%f183, %rs38;
	fma.rn.f32 	%f184, %f182, %f183, %f181;
	ld.global.f32 	%f185, [%rd76+28];
	ld.shared.u16 	%rs39, [%r158+30];
	cvt.rn.f32.u16 	%f186, %rs39;
	fma.rn.f32 	%f912, %f185, %f186, %f184;
	add.s32 	%r333, %r333, 8;
$L__BB4_102:
	setp.eq.s32 	%p8, %r20, 0;
	@%p8 bra 	$L__BB4_109;
	ld.param.u32 	%r281, [conv_vert_kernel_u16_param_4];
	and.b32  	%r129, %r281, 3;
	setp.lt.u32 	%p9, %r20, 4;
	@%p9 bra 	$L__BB4_105;
	mul.wide.u32 	%rd77, %r333, 4;
	add.s64 	%rd78, %rd2, %rd77;
	ld.global.f32 	%f188, [%rd78];
	add.s32 	%r159, %r17, %r333;
	shl.b32 	%r160, %r159, 1;
	add.s32 	%r161, %r5, %r160;
	ld.shared.u16 	%rs40, [%r161+16];
	cvt.rn.f32.u16 	%f189, %rs40;
	fma.rn.f32 	%f190, %f188, %f189, %f912;
	ld.global.f32 	%f191, [%rd78+4];
	ld.shared.u16 	%rs41, [%r161+18];
	cvt.rn.f32.u16 	%f192, %rs41;
	fma.rn.f32 	%f193, %f191, %f192, %f190;
	ld.global.f32 	%f194, [%rd78+8];
	ld.shared.u16 	%rs42, [%r161+20];
	cvt.rn.f32.u16 	%f195, %rs42;
	fma.rn.f32 	%f196, %f194, %f195, %f193;
	ld.global.f32 	%f197, [%rd78+12];
	ld.shared.u16 	%rs43, [%r161+22];
	cvt.rn.f32.u16 	%f198, %rs43;
	fma.rn.f32 	%f912, %f197, %f198, %f196;
	add.s32 	%r333, %r333, 4;
$L__BB4_105:
	setp.eq.s32 	%p10, %r129, 0;
	@%p10 bra 	$L__BB4_109;
	mul.wide.u32 	%rd79, %r333, 4;
	add.s64 	%rd35, %rd2, %rd79;
	ld.global.f32 	%f199, [%rd35];
	add.s32 	%r162, %r17, %r333;
	shl.b32 	%r163, %r162, 1;
	add.s32 	%r132, %r5, %r163;
	ld.shared.u16 	%rs44, [%r132+16];
	cvt.rn.f32.u16 	%f200, %rs44;
	fma.rn.f32 	%f912, %f199, %f200, %f912;
	setp.eq.s32 	%p11, %r129, 1;
	@%p11 bra 	$L__BB4_109;
	ld.global.f32 	%f201, [%rd35+4];
	ld.shared.u16 	%rs45, [%r132+18];
	cvt.rn.f32.u16 	%f202, %rs45;
	fma.rn.f32 	%f912, %f201, %f202, %f912;
	setp.eq.s32 	%p12, %r129, 2;
	@%p12 bra 	$L__BB4_109;
	ld.global.f32 	%f203, [%rd35+8];
	ld.shared.u16 	%rs46, [%r132+20];
	cvt.rn.f32.u16 	%f204, %rs46;
	fma.rn.f32 	%f912, %f203, %f204, %f912;
$L__BB4_109:
	setp.lt.u32 	%p13, %r18, 15;
	cvt.rni.u32.f32 	%r165, %f912;
	mul.wide.u32 	%rd80, %r7, 2;
	add.s64 	%rd81, %rd3, %rd80;
	st.global.u16 	[%rd81], %r165;
	mov.f32 	%f857, 0f00000000;
	mov.b32 	%r301, 0;
	@%p13 bra 	$L__BB4_9;
	bra.uni 	$L__BB4_7;
$L__BB4_110:
	add.s64 	%rd60, %rd3, %rd39;
	mov.b16 	%rs15, 0;
	st.global.u16 	[%rd60], %rs15;
	add.s64 	%rd62, %rd3, %rd41;
	st.global.u16 	[%rd62], %rs15;
	add.s64 	%rd64, %rd3, %rd43;
	st.global.u16 	[%rd64], %rs15;
	add.s64 	%rd66, %rd3, %rd45;
	st.global.u16 	[%rd66], %rs15;
	add.s64 	%rd68, %rd3, %rd47;
	st.global.u16 	[%rd68], %rs15;
	mul.wide.u32 	%rd69, %r13, 2;
	add.s64 	%rd70, %rd3, %rd69;
	st.global.u16 	[%rd70], %rs15;
	add.s64 	%rd72, %rd3, %rd51;
	st.global.u16 	[%rd72], %rs15;
	mul.wide.u32 	%rd73, %r15, 2;
	add.s64 	%rd74, %rd3, %rd73;
	st.global.u16 	[%rd74], %rs15;
$L__BB4_111:
	ret;

}
	// .globl	conv_vert_kernel_f32
.visible .entry conv_vert_kernel_f32(
	.param .u64 .ptr .align 1 conv_vert_kernel_f32_param_0,
	.param .u64 .ptr .align 1 conv_vert_kernel_f32_param_1,
	.param .u32 conv_vert_kernel_f32_param_2,
	.param .u32 conv_vert_kernel_f32_param_3,
	.param .u32 conv_vert_kernel_f32_param_4,
	.param .u64 .ptr .align 1 conv_vert_kernel_f32_param_5
)
{
	.reg .pred 	%p<76>;
	.reg .b32 	%r<329>;
	.reg .b32 	%f<929>;
	.reg .b64 	%rd<139>;
	// demoted variable
	.shared .align 4 .b8 _ZZ15applyVertKernelIfEvPKT_PS0_jjiPfE5sData[5184];
	ld.param.u64 	%rd36, [conv_vert_kernel_f32_param_0];
	ld.param.u64 	%rd37, [conv_vert_kernel_f32_param_1];
	ld.param.u32 	%r135, [conv_vert_kernel_f32_param_2];
	ld.param.u64 	%rd38, [conv_vert_kernel_f32_param_5];
	cvta.to.global.u64 	%rd1, %rd36;
	cvta.to.global.u64 	%rd2, %rd38;
	cvta.to.global.u64 	%rd3, %rd37;
	mov.u32 	%r136, %ctaid.x;
	shl.b32 	%r137, %r136, 4;
	mov.u32 	%r1, %tid.x;
	add.s32 	%r138, %r137, %r1;
	mov.u32 	%r139, %ctaid.y;
	shl.b32 	%r140, %r139, 6;
	mov.u32 	%r2, %tid.y;
	add.s32 	%r141, %r2, %r140;
	add.s32 	%r3, %r141, -8;
	mad.lo.s32 	%r4, %r135, %r3, %r138;
	mov.u32 	%r142, _ZZ15applyVertKernelIfEvPKT_PS0_jjiPfE5sData;
	mad.lo.s32 	%r5, %r1, 324, %r142;
	shl.b32 	%r6, %r135, 3;
	add.s32 	%r7, %r6, %r4;
	mul.wide.u32 	%rd39, %r7, 4;
	add.s64 	%rd40, %rd1, %rd39;
	ld.global.f32 	%f118, [%rd40];
	shl.b32 	%r143, %r2, 2;
	add.s32 	%r8, %r5, %r143;
	st.shared.f32 	[%r8+32], %f118;
	shl.b32 	%r144, %r135, 4;
	add.s32 	%r9, %r144, %r4;
	mul.wide.u32 	%rd41, %r9, 4;
	add.s64 	%rd42, %rd1, %rd41;
	ld.global.f32 	%f119, [%rd42];
	st.shared.f32 	[%r8+64], %f119;
	add.s32 	%r10, %r9, %r6;
	mul.wide.u32 	%rd43, %r10, 4;
	add.s64 	%rd44, %rd1, %rd43;
	ld.global.f32 	%f120, [%rd44];
	st.shared.f32 	[%r8+96], %f120;
	shl.b32 	%r145, %r135, 5;
	add.s32 	%r11, %r145, %r4;
	mul.wide.u32 	%rd45, %r11, 4;
	add.s64 	%rd46, %rd1, %rd45;
	ld.global.f32 	%f121, [%rd46];
	st.shared.f32 	[%r8+128], %f121;
	add.s32 	%r12, %r11, %r6;
	mul.wide.u32 	%rd47, %r12, 4;
	add.s64 	%rd48, %rd1, %rd47;
	ld.global.f32 	%f122, [%rd48];
	st.shared.f32 	[%r8+160], %f122;
	add.s32 	%r13, %r144, %r11;
	mul.wide.u32 	%rd49, %r13, 4;
	add.s64 	%rd50, %rd1, %rd49;
	ld.global.f32 	%f123, [%rd50];
	st.shared.f32 	[%r8+192], %f123;
	add.s32 	%r14, %r13, %r6;
	mul.wide.u32 	%rd51, %r14, 4;
	add.s64 	%rd52, %rd1, %rd51;
	ld.global.f32 	%f124, [%rd52];
	st.shared.f32 	[%r8+224], %f124;
	shl.b32 	%r146, %r135, 6;
	add.s32 	%r15, %r146, %r4;
	mul.wide.u32 	%rd53, %r15, 4;
	add.s64 	%rd54, %rd1, %rd53;
	ld.global.f32 	%f125, [%rd54];
	st.shared.f32 	[%r8+256], %f125;
	setp.lt.s32 	%p1, %r3, 0;
	mov.f32 	%f863, 0f00000000;
	@%p1 bra 	$L__BB5_2;
	mul.wide.u32 	%rd55, %r4, 4;
	add.s64 	%rd56, %rd1, %rd55;
	ld.global.f32 	%f863, [%rd56];
$L__BB5_2:
	ld.param.u32 	%r270, [conv_vert_kernel_f32_param_3];
	st.shared.f32 	[%r8], %f863;
	sub.s32 	%r147, %r270, %r3;
	setp.lt.u32 	%p2, %r147, 73;
	mov.f32 	%f864, 0f00000000;
	@%p2 bra 	$L__BB5_4;
	add.s32 	%r148, %r15, %r6;
	mul.wide.u32 	%rd57, %r148, 4;
	add.s64 	%rd58, %rd1, %rd57;
	ld.global.f32 	%f864, [%rd58];
$L__BB5_4:
	ld.param.u32 	%r271, [conv_vert_kernel_f32_param_4];
	st.shared.f32 	[%r8+288], %f864;
	barrier.sync 	0;
	setp.lt.s32 	%p3, %r271, 1;
	shr.u32 	%r16, %r271, 1;
	sub.s32 	%r17, %r2, %r16;
	@%p3 bra 	$L__BB5_110;
	ld.param.u32 	%r272, [conv_vert_kernel_f32_param_4];
	add.s32 	%r18, %r272, -1;
	and.b32  	%r19, %r272, 15;
	and.b32  	%r20, %r272, 7;
	setp.lt.u32 	%p4, %r18, 15;
	mov.f32 	%f928, 0f00000000;
	mov.b32 	%r326, 0;
	@%p4 bra 	$L__BB5_99;
	ld.param.u32 	%r273, [conv_vert_kernel_f32_param_4];
	and.b32  	%r326, %r273, 2147483632;
	neg.s32 	%r290, %r326;
	add.s64 	%rd131, %rd2, 32;
	shl.b32 	%r151, %r2, 2;
	mad.lo.s32 	%r152, %r1, 324, %r151;
	shl.b32 	%r153, %r16, 2;
	sub.s32 	%r154, %r152, %r153;
	mov.u32 	%r155, _ZZ15applyVertKernelIfEvPKT_PS0_jjiPfE5sData;
	add.s32 	%r156, %r154, %r155;
	add.s32 	%r289, %r156, 48;
	mov.f32 	%f928, 0f00000000;
	bra.uni 	$L__BB5_98;
$L__BB5_7:
	ld.param.u32 	%r275, [conv_vert_kernel_f32_param_4];
	and.b32  	%r294, %r275, 2147483632;
	neg.s32 	%r292, %r294;
	add.s64 	%rd132, %rd2, 32;
	shl.b32 	%r166, %r2, 2;
	mad.lo.s32 	%r167, %r1, 324, %r166;
	shl.b32 	%r168, %r16, 2;
	sub.s32 	%r169, %r167, %r168;
	mov.u32 	%r170, _ZZ15applyVertKernelIfEvPKT_PS0_jjiPfE5sData;
	add.s32 	%r171, %r169, %r170;
	add.s32 	%r291, %r171, 124;
	mov.f32 	%f873, 0f00000000;
$L__BB5_8:
	.pragma "nounroll";
	ld.global.f32 	%f222, [%rd132+-32];
	ld.shared.f32 	%f223, [%r291+-60];
	fma.rn.f32 	%f224, %f222, %f223, %f873;
	ld.global.f32 	%f225, [%rd132+-28];
	ld.shared.f32 	%f226, [%r291+-56];
	fma.rn.f32 	%f227, %f225, %f226, %f224;
	ld.global.f32 	%f228, [%rd132+-24];
	ld.shared.f32 	%f229, [%r291+-52];
	fma.rn.f32 	%f230, %f228, %f229, %f227;
	ld.global.f32 	%f231, [%rd132+-20];
	ld.shared.f32 	%f232, [%r291+-48];
	fma.rn.f32 	%f233, %f231, %f232, %f230;
	ld.global.f32 	%f234, [%rd132+-16];
	ld.shared.f32 	%f235, [%r291+-44];
	fma.rn.f32 	%f236, %f234, %f235, %f233;
	ld.global.f32 	%f237, [%rd132+-12];
	ld.shared.f32 	%f238, [%r291+-40];
	fma.rn.f32 	%f239, %f237, %f238, %f236;
	ld.global.f32 	%f240, [%rd132+-8];
	ld.shared.f32 	%f241, [%r291+-36];
	fma.rn.f32 	%f242, %f240, %f241, %f239;
	ld.global.f32 	%f243, [%rd132+-4];
	ld.shared.f32 	%f244, [%r291+-32];
	fma.rn.f32 	%f245, %f243, %f244, %f242;
	ld.global.f32 	%f246, [%rd132];
	ld.shared.f32 	%f247, [%r291+-28];
	fma.rn.f32 	%f248, %f246, %f247, %f245;
	ld.global.f32 	%f249, [%rd132+4];
	ld.shared.f32 	%f250, [%r291+-24];
	fma.rn.f32 	%f251, %f249, %f250, %f248;
	ld.global.f32 	%f252, [%rd132+8];
	ld.shared.f32 	%f253, [%r291+-20];
	fma.rn.f32 	%f254, %f252, %f253, %f251;
	ld.global.f32 	%f255, [%rd132+12];
	ld.shared.f32 	%f256, [%r291+-16];
	fma.rn.f32 	%f257, %f255, %f256, %f254;
	ld.global.f32 	%f258, [%rd132+16];
	ld.shared.f32 	%f259, [%r291+-12];
	fma.rn.f32 	%f260, %f258, %f259, %f257;
	ld.global.f32 	%f261, [%rd132+20];
	ld.shared.f32 	%f262, [%r291+-8];
	fma.rn.f32 	%f263, %f261, %f262, %f260;
	ld.global.f32 	%f264, [%rd132+24];
	ld.shared.f32 	%f265, [%r291+-4];
	fma.rn.f32 	%f266, %f264, %f265, %f263;
	ld.global.f32 	%f267, [%rd132+28];
	ld.shared.f32 	%f268, [%r291];
	fma.rn.f32 	%f873, %f267, %f268, %f266;
	add.s32 	%r292, %r292, 16;
	add.s64 	%rd132, %rd132, 64;
	add.s32 	%r291, %r291, 64;
	setp.ne.s32 	%p14, %r292, 0;
	@%p14 bra 	$L__BB5_8;
$L__BB5_9:
	setp.eq.s32 	%p15, %r19, 0;
	@%p15 bra 	$L__BB5_19;
	setp.lt.u32 	%p16, %r19, 8;
	@%p16 bra 	$L__BB5_12;
	mul.wide.u32 	%rd82, %r294, 4;
	add.s64 	%rd83, %rd2, %rd82;
	ld.global.f32 	%f270, [%rd83];
	add.s32 	%r172, %r17, %r294;
	shl.b32 	%r173, %r172, 2;
	add.s32 	%r174, %r5, %r173;
	ld.shared.f32 	%f271, [%r174+64];
	fma.rn.f32 	%f272, %f270, %f271, %f873;
	ld.global.f32 	%f273, [%rd83+4];
	ld.shared.f32 	%f274, [%r174+68];
	fma.rn.f32 	%f275, %f273, %f274, %f272;
	ld.global.f32 	%f276, [%rd83+8];
	ld.shared.f32 	%f277, [%r174+72];
	fma.rn.f32 	%f278, %f276, %f277, %f275;
	ld.global.f32 	%f279, [%rd83+12];
	ld.shared.f32 	%f280, [%r174+76];
	fma.rn.f32 	%f281, %f279, %f280, %f278;
	ld.global.f32 	%f282, [%rd83+16];
	ld.shared.f32 	%f283, [%r174+80];
	fma.rn.f32 	%f284, %f282, %f283, %f281;
	ld.global.f32 	%f285, [%rd83+20];
	ld.shared.f32 	%f286, [%r174+84];
	fma.rn.f32 	%f287, %f285, %f286, %f284;
	ld.global.f32 	%f288, [%rd83+24];
	ld.shared.f32 	%f289, [%r174+88];
	fma.rn.f32 	%f290, %f288, %f289, %f287;
	ld.global.f32 	%f291, [%rd83+28];
	ld.shared.f32 	%f292, [%r174+92];
	fma.rn.f32 	%f873, %f291, %f292, %f290;
	add.s32 	%r294, %r294, 8;
$L__BB5_12:
	setp.eq.s32 	%p17, %r20, 0;
	@%p17 bra 	$L__BB5_19;
	ld.param.u32 	%r276, [conv_vert_kernel_f32_param_4];
	and.b32  	%r35, %r276, 3;
	setp.lt.u32 	%p18, %r20, 4;
	@%p18 bra 	$L__BB5_15;
	mul.wide.u32 	%rd84, %r294, 4;
	add.s64 	%rd85, %rd2, %rd84;
	ld.global.f32 	%f294, [%rd85];
	add.s32 	%r175, %r17, %r294;
	shl.b32 	%r176, %r175, 2;
	add.s32 	%r177, %r5, %r176;
	ld.shared.f32 	%f295, [%r177+64];
	fma.rn.f32 	%f296, %f294, %f295, %f873;
	ld.global.f32 	%f297, [%rd85+4];
	ld.shared.f32 	%f298, [%r177+68];
	fma.rn.f32 	%f299, %f297, %f298, %f296;
	ld.global.f32 	%f300, [%rd85+8];
	ld.shared.f32 	%f301, [%r177+72];
	fma.rn.f32 	%f302, %f300, %f301, %f299;
	ld.global.f32 	%f303, [%rd85+12];
	ld.shared.f32 	%f304, [%r177+76];
	fma.rn.f32 	%f873, %f303, %f304, %f302;
	add.s32 	%r294, %r294, 4;
$L__BB5_15:
	setp.eq.s32 	%p19, %r35, 0;
	@%p19 bra 	$L__BB5_19;
	mul.wide.u32 	%rd86, %r294, 4;
	add.s64 	%rd9, %rd2, %rd86;
	ld.global.f32 	%f305, [%rd9];
	add.s32 	%r178, %r17, %r294;
	shl.b32 	%r179, %r178, 2;
	add.s32 	%r38, %r5, %r179;
	ld.shared.f32 	%f306, [%r38+64];
	fma.rn.f32 	%f873, %f305, %f306, %f873;
	setp.eq.s32 	%p20, %r35, 1;
	@%p20 bra 	$L__BB5_19;
	ld.global.f32 	%f307, [%rd9+4];
	ld.shared.f32 	%f308, [%r38+68];
	fma.rn.f32 	%f873, %f307, %f308, %f873;
	setp.eq.s32 	%p21, %r35, 2;
	@%p21 bra 	$L__BB5_19;
	ld.global.f32 	%f309, [%rd9+8];
	ld.shared.f32 	%f310, [%r38+72];
	fma.rn.f32 	%f873, %f309, %f310, %f873;
$L__BB5_19:
	setp.lt.u32 	%p22, %r18, 15;
	mul.wide.u32 	%rd87, %r9, 4;
	add.s64 	%rd88, %rd3, %rd87;
	st.global.f32 	[%rd88], %f873;
	mov.f32 	%f881, 0f00000000;
	mov.b32 	%r299, 0;
	@%p22 bra 	$L__BB5_22;
	ld.param.u32 	%r277, [conv_vert_kernel_f32_param_4];
	and.b32  	%r299, %r277, 2147483632;
	neg.s32 	%r297, %r299;
	add.s64 	%rd133, %rd2, 32;
	shl.b32 	%r181, %r2, 2;
	mad.lo.s32 	%r182, %r1, 324, %r181;
	shl.b32 	%r183, %r16, 2;
	sub.s32 	%r184, %r182, %r183;
	mov.u32 	%r185, _ZZ15applyVertKernelIfEvPKT_PS0_jjiPfE5sData;
	add.s32 	%r186, %r184, %r185;
	add.s32 	%r296, %r186, 156;
	mov.f32 	%f881, 0f00000000;
$L__BB5_21:
	.pragma "nounroll";
	ld.global.f32 	%f314, [%rd133+-32];
	ld.shared.f32 	%f315, [%r296+-60];
	fma.rn.f32 	%f316, %f314, %f315, %f881;
	ld.global.f32 	%f317, [%rd133+-28];
	ld.shared.f32 	%f318, [%r296+-56];
	fma.rn.f32 	%f319, %f317, %f318, %f316;
	ld.global.f32 	%f320, [%rd133+-24];
	ld.shared.f32 	%f321, [%r296+-52];
	fma.rn.f32 	%f322, %f320, %f321, %f319;
	ld.global.f32 	%f323, [%rd133+-20];
	ld.shared.f32 	%f324, [%r296+-48];
	fma.rn.f32 	%f325, %f323, %f324, %f322;
	ld.global.f32 	%f326, [%rd133+-16];
	ld.shared.f32 	%f327, [%r296+-44];
	fma.rn.f32 	%f328, %f326, %f327, %f325;
	ld.global.f32 	%f329, [%rd133+-12];
	ld.shared.f32 	%f330, [%r296+-40];
	fma.rn.f32 	%f331, %f329, %f330, %f328;
	ld.global.f32 	%f332, [%rd133+-8];
	ld.shared.f32 	%f333, [%r296+-36];
	fma.rn.f32 	%f334, %f332, %f333, %f331;
	ld.global.f32 	%f335, [%rd133+-4];
	ld.shared.f32 	%f336, [%r296+-32];
	fma.rn.f32 	%f337, %f335, %f336, %f334;
	ld.global.f32 	%f338, [%rd133];
	ld.shared.f32 	%f339, [%r296+-28];
	fma.rn.f32 	%f340, %f338, %f339, %f337;
	ld.global.f32 	%f341, [%rd133+4];
	ld.shared.f32 	%f342, [%r296+-24];
	fma.rn.f32 	%f343, %f341, %f342, %f340;
	ld.global.f32 	%f344, [%rd133+8];
	ld.shared.f32 	%f345, [%r296+-20];
	fma.rn.f32 	%f346, %f344, %f345, %f343;
	ld.global.f32 	%f347, [%rd133+12];
	ld.shared.f32 	%f348, [%r296+-16];
	fma.rn.f32 	%f349, %f347, %f348, %f346;
	ld.global.f32 	%f350, [%rd133+16];
	ld.shared.f32 	%f351, [%r296+-12];
	fma.rn.f32 	%f352, %f350, %f351, %f349;
	ld.global.f32 	%f353, [%rd133+20];
	ld.shared.f32 	%f354, [%r296+-8];
	fma.rn.f32 	%f355, %f353, %f354, %f352;
	ld.global.f32 	%f356, [%rd133+24];
	ld.shared.f32 	%f357, [%r296+-4];
	fma.rn.f32 	%f358, %f356, %f357, %f355;
	ld.global.f32 	%f359, [%rd133+28];
	ld.shared.f32 	%f360, [%r296];
	fma.rn.f32 	%f881, %f359, %f360, %f358;
	add.s32 	%r297, %r297, 16;
	add.s64 	%rd133, %rd133, 64;
	add.s32 	%r296, %r296, 64;
	setp.ne.s32 	%p23, %r297, 0;
	@%p23 bra 	$L__BB5_21;
$L__BB5_22:
	setp.eq.s32 	%p24, %r19, 0;
	@%p24 bra 	$L__BB5_32;
	setp.lt.u32 	%p25, %r19, 8;
	@%p25 bra 	$L__BB5_25;
	mul.wide.u32 	%rd89, %r299, 4;
	add.s64 	%rd90, %rd2, %rd89;
	ld.global.f32 	%f362, [%rd90];
	add.s32 	%r187, %r17, %r299;
	shl.b32 	%r188, %r187, 2;
	add.s32 	%r189, %r5, %r188;
	ld.shared.f32 	%f363, [%r189+96];
	fma.rn.f32 	%f364, %f362, %f363, %f881;
	ld.global.f32 	%f365, [%rd90+4];
	ld.shared.f32 	%f366, [%r189+100];
	fma.rn.f32 	%f367, %f365, %f366, %f364;
	ld.global.f32 	%f368, [%rd90+8];
	ld.shared.f32 	%f369, [%r189+104];
	fma.rn.f32 	%f370, %f368, %f369, %f367;
	ld.global.f32 	%f371, [%rd90+12];
	ld.shared.f32 	%f372, [%r189+108];
	fma.rn.f32 	%f373, %f371, %f372, %f370;
	ld.global.f32 	%f374, [%rd90+16];
	ld.shared.f32 	%f375, [%r189+112];
	fma.rn.f32 	%f376, %f374, %f375, %f373;
	ld.global.f32 	%f377, [%rd90+20];
	ld.shared.f32 	%f378, [%r189+116];
	fma.rn.f32 	%f379, %f377, %f378, %f376;
	ld.global.f32 	%f380, [%rd90+24];
	ld.shared.f32 	%f381, [%r189+120];
	fma.rn.f32 	%f382, %f380, %f381, %f379;
	ld.global.f32 	%f383, [%rd90+28];
	ld.shared.f32 	%f384, [%r189+124];
	fma.rn.f32 	%f881, %f383, %f384, %f382;
	add.s32 	%r299, %r299, 8;
$L__BB5_25:
	setp.eq.s32 	%p26, %r20, 0;
	@%p26 bra 	$L__BB5_32;
	ld.param.u32 	%r278, [conv_vert_kernel_f32_param_4];
	and.b32  	%r49, %r278, 3;
	setp.lt.u32 	%p27, %r20, 4;
	@%p27 bra 	$L__BB5_28;
	mul.wide.u32 	%rd91, %r299, 4;
	add.s64 	%rd92, %rd2, %rd91;
	ld.global.f32 	%f386, [%rd92];
	add.s32 	%r190, %r17, %r299;
	shl.b32 	%r191, %r190, 2;
	add.s32 	%r192, %r5, %r191;
	ld.shared.f32 	%f387, [%r192+96];
	fma.rn.f32 	%f388, %f386, %f387, %f881;
	ld.global.f32 	%f389, [%rd92+4];
	ld.shared.f32 	%f390, [%r192+100];
	fma.rn.f32 	%f391, %f389, %f390, %f388;
	ld.global.f32 	%f392, [%rd92+8];
	ld.shared.f32 	%f393, [%r192+104];
	fma.rn.f32 	%f394, %f392, %f393, %f391;
	ld.global.f32 	%f395, [%rd92+12];
	ld.shared.f32 	%f396, [%r192+108];
	fma.rn.f32 	%f881, %f395, %f396, %f394;
	add.s32 	%r299, %r299, 4;
$L__BB5_28:
	setp.eq.s32 	%p28, %r49, 0;
	@%p28 bra 	$L__BB5_32;
	mul.wide.u32 	%rd93, %r299, 4;
	add.s64 	%rd13, %rd2, %rd93;
	ld.global.f32 	%f397, [%rd13];
	add.s32 	%r193, %r17, %r299;
	shl.b32 	%r194, %r193, 2;
	add.s32 	%r52, %r5, %r194;
	ld.shared.f32 	%f398, [%r52+96];
	fma.rn.f32 	%f881, %f397, %f398, %f881;
	setp.eq.s32 	%p29, %r49, 1;
	@%p29 bra 	$L__BB5_32;
	ld.global.f32 	%f399, [%rd13+4];
	ld.shared.f32 	%f400, [%r52+100];
	fma.rn.f32 	%f881, %f399, %f400, %f881;
	setp.eq.s32 	%p30, %r49, 2;
	@%p30 bra 	$L__BB5_32;
	ld.global.f32 	%f401, [%rd13+8];
	ld.shared.f32 	%f402, [%r52+104];
	fma.rn.f32 	%f881, %f401, %f402, %f881;
$L__BB5_32:
	setp.lt.u32 	%p31, %r18, 15;
	mul.wide.u32 	%rd94, %r10, 4;
	add.s64 	%rd95, %rd3, %rd94;
	st.global.f32 	[%rd95], %f881;
	mov.f32 	%f889, 0f00000000;
	mov.b32 	%r304, 0;
	@%p31 bra 	$L__BB5_35;
	ld.param.u32 	%r279, [conv_vert_kernel_f32_param_4];
	and.b32  	%r304, %r279, 2147483632;
	neg.s32 	%r302, %r304;
	add.s64 	%rd134, %rd2, 32;
	shl.b32 	%r196, %r2, 2;
	mad.lo.s32 	%r197, %r1, 324, %r196;
	shl.b32 	%r198, %r16, 2;
	sub.s32 	%r199, %r197, %r198;
	mov.u32 	%r200, _ZZ15applyVertKernelIfEvPKT_PS0_jjiPfE5sData;
	add.s32 	%r201, %r199, %r200;
	add.s32 	%r301, %r201, 188;
	mov.f32 	%f889, 0f00000000;
$L__BB5_34:
	.pragma "nounroll";
	ld.global.f32 	%f406, [%rd134+-32];
	ld.shared.f32 	%f407, [%r301+-60];
	fma.rn.f32 	%f408, %f406, %f407, %f889;
	ld.global.f32 	%f409, [%rd134+-28];
	ld.shared.f32 	%f410, [%r301+-56];
	fma.rn.f32 	%f411, %f409, %f410, %f408;
	ld.global.f32 	%f412, [%rd134+-24];
	ld.shared.f32 	%f413, [%r301+-52];
	fma.rn.f32 	%f414, %f412, %f413, %f411;
	ld.global.f32 	%f415, [%rd134+-20];
	ld.shared.f32 	%f416, [%r301+-48];
	fma.rn.f32 	%f417, %f415, %f416, %f414;
	ld.global.f32 	%f418, [%rd134+-16];
	ld.shared.f32 	%f419, [%r301+-44];
	fma.rn.f32 	%f420, %f418, %f419, %f417;
	ld.global.f32 	%f421, [%rd134+-12];
	ld.shared.f32 	%f422, [%r301+-40];
	fma.rn.f32 	%f423, %f421, %f422, %f420;
	ld.global.f32 	%f424, [%rd134+-8];
	ld.shared.f32 	%f425, [%r301+-36];
	fma.rn.f32 	%f426, %f424, %f425, %f423;
	ld.global.f32 	%f427, [%rd134+-4];
	ld.shared.f32 	%f428, [%r301+-32];
	fma.rn.f32 	%f429, %f427, %f428, %f426;
	ld.global.f32 	%f430, [%rd134];
	ld.shared.f32 	%f431, [%r301+-28];
	fma.rn.f32 	%f432, %f430, %f431, %f429;
	ld.global.f32 	%f433, [%rd134+4];
	ld.shared.f32 	%f434, [%r301+-24];
	fma.rn.f32 	%f435, %f433, %f434, %f432;
	ld.global.f32 	%f436, [%rd134+8];
	ld.shared.f32 	%f437, [%r301+-20];
	fma.rn.f32 	%f438, %f436, %f437, %f435;
	ld.global.f32 	%f439, [%rd134+12];
	ld.shared.f32 	%f440, [%r301+-16];
	fma.rn.f32 	%f441, %f439, %f440, %f438;
	ld.global.f32 	%f442, [%rd134+16];
	ld.shared.f32 	%f443, [%r301+-12];
	fma.rn.f32 	%f444, %f442, %f443, %f441;
	ld.global.f32 	%f445, [%rd134+20];
	ld.shared.f32 	%f446, [%r301+-8];
	fma.rn.f32 	%f447, %f445, %f446, %f444;
	ld.global.f32 	%f448, [%rd134+24];
	ld.shared.f32 	%f449, [%r301+-4];
	fma.rn.f32 	%f450, %f448, %f449, %f447;
	ld.global.f32 	%f451, [%rd134+28];
	ld.shared.f32 	%f452, [%r301];
	fma.rn.f32 	%f889, %f451, %f452, %f450;
	add.s32 	%r302, %r302, 16;
	add.s64 	%rd134, %rd134, 64;
	add.s32 	%r301, %r301, 64;
	setp.ne.s32 	%p32, %r302, 0;
	@%p32 bra 	$L__BB5_34;
$L__BB5_35:
	setp.eq.s32 	%p33, %r19, 0;
	@%p33 bra 	$L__BB5_45;
	setp.lt.u32 	%p34, %r19, 8;
	@%p34 bra 	$L__BB5_38;
	mul.wide.u32 	%rd96, %r304, 4;
	add.s64 	%rd97, %rd2, %rd96;
	ld.global.f32 	%f454, [%rd97];
	add.s32 	%r202, %r17, %r304;
	shl.b32 	%r203, %r202, 2;
	add.s32 	%r204, %r5, %r203;
	ld.shared.f32 	%f455, [%r204+128];
	fma.rn.f32 	%f456, %f454, %f455, %f889;
	ld.global.f32 	%f457, [%rd97+4];
	ld.shared.f32 	%f458, [%r204+132];
	fma.rn.f32 	%f459, %f457, %f458, %f456;
	ld.global.f32 	%f460, [%rd97+8];
	ld.shared.f32 	%f461, [%r204+136];
	fma.rn.f32 	%f462, %f460, %f461, %f459;
	ld.global.f32 	%f463, [%rd97+12];
	ld.shared.f32 	%f464, [%r204+140];
	fma.rn.f32 	%f465, %f463, %f464, %f462;
	ld.global.f32 	%f466, [%rd97+16];
	ld.shared.f32 	%f467, [%r204+144];
	fma.rn.f32 	%f468, %f466, %f467, %f465;
	ld.global.f32 	%f469, [%rd97+20];
	ld.shared.f32 	%f470, [%r204+148];
	fma.rn.f32 	%f471, %f469, %f470, %f468;
	ld.global.f32 	%f472, [%rd97+24];
	ld.shared.f32 	%f473, [%r204+152];
	fma.rn.f32 	%f474, %f472, %f473, %f471;
	ld.global.f32 	%f475, [%rd97+28];
	ld.shared.f32 	%f476, [%r204+156];
	fma.rn.f32 	%f889, %f475, %f476, %f474;
	add.s32 	%r304, %r304, 8;
$L__BB5_38:
	setp.eq.s32 	%p35, %r20, 0;
	@%p35 bra 	$L__BB5_45;
	ld.param.u32 	%r280, [conv_vert_kernel_f32_param_4];
	and.b32  	%r63, %r280, 3;
	setp.lt.u32 	%p36, %r20, 4;
	@%p36 bra 	$L__BB5_41;
	mul.wide.u32 	%rd98, %r304, 4;
	add.s64 	%rd99, %rd2, %rd98;
	ld.global.f32 	%f478, [%rd99];
	add.s32 	%r205, %r17, %r304;
	shl.b32 	%r206, %r205, 2;
	add.s32 	%r207, %r5, %r206;
	ld.shared.f32 	%f479, [%r207+128];
	fma.rn.f32 	%f480, %f478, %f479, %f889;
	ld.global.f32 	%f481, [%rd99+4];
	ld.shared.f32 	%f482, [%r207+132];
	fma.rn.f32 	%f483, %f481, %f482, %f480;
	ld.global.f32 	%f484, [%rd99+8];
	ld.shared.f32 	%f485, [%r207+136];
	fma.rn.f32 	%f486, %f484, %f485, %f483;
	ld.global.f32 	%f487, [%rd99+12];
	ld.shared.f32 	%f488, [%r207+140];
	fma.rn.f32 	%f889, %f487, %f488, %f486;
	add.s32 	%r304, %r304, 4;
$L__BB5_41:
	setp.eq.s32 	%p37, %r63, 0;
	@%p37 bra 	$L__BB5_45;
	mul.wide.u32 	%rd100, %r304, 4;
	add.s64 	%rd17, %rd2, %rd100;
	ld.global.f32 	%f489, [%rd17];
	add.s32 	%r208, %r17, %r304;
	shl.b32 	%r209, %r208, 2;
	add.s32 	%r66, %r5, %r209;
	ld.shared.f32 	%f490, [%r66+128];
	fma.rn.f32 	%f889, %f489, %f490, %f889;
	setp.eq.s32 	%p38, %r63, 1;
	@%p38 bra 	$L__BB5_45;
	ld.global.f32 	%f491, [%rd17+4];
	ld.shared.f32 	%f492, [%r66+132];
	fma.rn.f32 	%f889, %f491, %f492, %f889;
	setp.eq.s32 	%p39, %r63, 2;
	@%p39 bra 	$L__BB5_45;
	ld.global.f32 	%f493, [%rd17+8];
	ld.shared.f32 	%f494, [%r66+136];
	fma.rn.f32 	%f889, %f493, %f494, %f889;
$L__BB5_45:
	setp.lt.u32 	%p40, %r18, 15;
	mul.wide.u32 	%rd101, %r11, 4;
	add.s64 	%rd102, %rd3, %rd101;
	st.global.f32 	[%rd102], %f889;
	mov.f32 	%f897, 0f00000000;
	mov.b32 	%r309, 0;
	@%p40 bra 	$L__BB5_48;
	ld.param.u32 	%r281, [conv_vert_kernel_f32_param_4];
	and.b32  	%r309, %r281, 2147483632;
	neg.s32 	%r307, %r309;
	add.s64 	%rd135, %rd2, 32;
	shl.b32 	%r211, %r2, 2;
	mad.lo.s32 	%r212, %r1, 324, %r211;
	shl.b32 	%r213, %r16, 2;
	sub.s32 	%r214, %r212, %r213;
	mov.u32 	%r215, _ZZ15applyVertKernelIfEvPKT_PS0_jjiPfE5sData;
	add.s32 	%r216, %r214, %r215;
	add.s32 	%r306, %r216, 220;
	mov.f32 	%f897, 0f00000000;
$L__BB5_47:
	.pragma "nounroll";
	ld.global.f32 	%f498, [%rd135+-32];
	ld.shared.f32 	%f499, [%r306+-60];
	fma.rn.f32 	%f500, %f498, %f499, %f897;
	ld.global.f32 	%f501, [%rd135+-28];
	ld.shared.f32 	%f502, [%r306+-56];
	fma.rn.f32 	%f503, %f501, %f502, %f500;
	ld.global.f32 	%f504, [%rd135+-24];
	ld.shared.f32 	%f505, [%r306+-52];
	fma.rn.f32 	%f506, %f504, %f505, %f503;
	ld.global.f32 	%f507, [%rd135+-20];
	ld.shared.f32 	%f508, [%r306+-48];
	fma.rn.f32 	%f509, %f507, %f508, %f506;
	ld.global.f32 	%f510, [%rd135+-16];
	ld.shared.f32 	%f511, [%r306+-44];
	fma.rn.f32 	%f512, %f510, %f511, %f509;
	ld.global.f32 	%f513, [%rd135+-12];
	ld.shared.f32 	%f514, [%r306+-40];
	fma.rn.f32 	%f515, %f513, %f514, %f512;
	ld.global.f32 	%f516, [%rd135+-8];
	ld.shared.f32 	%f517, [%r306+-36];
	fma.rn.f32 	%f518, %f516, %f517, %f515;
	ld.global.f32 	%f519, [%rd135+-4];
	ld.shared.f32 	%f520, [%r306+-32];
	fma.rn.f32 	%f521, %f519, %f520, %f518;
	ld.global.f32 	%f522, [%rd135];
	ld.shared.f32 	%f523, [%r306+-28];
	fma.rn.f32 	%f524, %f522, %f523, %f521;
	ld.global.f32 	%f525, [%rd135+4];
	ld.shared.f32 	%f526, [%r306+-24];
	fma.rn.f32 	%f527, %f525, %f526, %f524;
	ld.global.f32 	%f528, [%rd135+8];
	ld.shared.f32 	%f529, [%r306+-20];
	fma.rn.f32 	%f530, %f528, %f529, %f527;
	ld.global.f32 	%f531, [%rd135+12];
	ld.shared.f32 	%f532, [%r306+-16];
	fma.rn.f32 	%f533, %f531, %f532, %f530;
	ld.global.f32 	%f534, [%rd135+16];
	ld.shared.f32 	%f535, [%r306+-12];
	fma.rn.f32 	%f536, %f534, %f535, %f533;
	ld.global.f32 	%f537, [%rd135+20];
	ld.shared.f32 	%f538, [%r306+-8];
	fma.rn.f32 	%f539, %f537, %f538, %f536;
	ld.global.f32 	%f540, [%rd135+24];
	ld.shared.f32 	%f541, [%r306+-4];
	fma.rn.f32 	%f542, %f540, %f541, %f539;
	ld.global.f32 	%f543, [%rd135+28];
	ld.shared.f32 	%f544, [%r306];
	fma.rn.f32 	%f897, %f543, %f544, %f542;
	add.s32 	%r307, %r307, 16;
	add.s64 	%rd135, %rd135, 64;
	add.s32 	%r306, %r306, 64;
	setp.ne.s32 	%p41, %r307, 0;
	@%p41 bra 	$L__BB5_47;
$L__BB5_48:
	setp.eq.s32 	%p42, %r19, 0;
	@%p42 bra 	$L__BB5_58;
	setp.lt.u32 	%p43, %r19, 8;
	@%p43 bra 	$L__BB5_51;
	mul.wide.u32 	%rd103, %r309, 4;
	add.s64 	%rd104, %rd2, %rd103;
	ld.global.f32 	%f546, [%rd104];
	add.s32 	%r217, %r17, %r309;
	shl.b32 	%r218, %r217, 2;
	add.s32 	%r219, %r5, %r218;
	ld.shared.f32 	%f547, [%r219+160];
	fma.rn.f32 	%f548, %f546, %f547, %f897;
	ld.global.f32 	%f549, [%rd104+4];
	ld.shared.f32 	%f550, [%r219+164];
	fma.rn.f32 	%f551, %f549, %f550, %f548;
	ld.global.f32 	%f552, [%rd104+8];
	ld.shared.f32 	%f553, [%r219+168];
	fma.rn.f32 	%f554, %f552, %f553, %f551;
	ld.global.f32 	%f555, [%rd104+12];
	ld.shared.f32 	%f556, [%r219+172];
	fma.rn.f32 	%f557, %f555, %f556, %f554;
	ld.global.f32 	%f558, [%rd104+16];
	ld.shared.f32 	%f559, [%r219+176];
	fma.rn.f32 	%f560, %f558, %f559, %f557;
	ld.global.f32 	%f561, [%rd104+20];
	ld.shared.f32 	%f562, [%r219+180];
	fma.rn.f32 	%f563, %f561, %f562, %f560;
	ld.global.f32 	%f564, [%rd104+24];
	ld.shared.f32 	%f565, [%r219+184];
	fma.rn.f32 	%f566, %f564, %f565, %f563;
	ld.global.f32 	%f567, [%rd104+28];
	ld.shared.f32 	%f568, [%r219+188];
	fma.rn.f32 	%f897, %f567, %f568, %f566;
	add.s32 	%r309, %r309, 8;
$L__BB5_51:
	setp.eq.s32 	%p44, %r20, 0;
	@%p44 bra 	$L__BB5_58;
	ld.param.u32 	%r282, [conv_vert_kernel_f32_param_4];
	and.b32  	%r77, %r282, 3;
	setp.lt.u32 	%p45, %r20, 4;
	@%p45 bra 	$L__BB5_54;
	mul.wide.u32 	%rd105, %r309, 4;
	add.s64 	%rd106, %rd2, %rd105;
	ld.global.f32 	%f570, [%rd106];
	add.s32 	%r220, %r17, %r309;
	shl.b32 	%r221, %r220, 2;
	add.s32 	%r222, %r5, %r221;
	ld.shared.f32 	%f571, [%r222+160];
	fma.rn.f32 	%f572, %f570, %f571, %f897;
	ld.global.f32 	%f573, [%rd106+4];
	ld.shared.f32 	%f574, [%r222+164];
	fma.rn.f32 	%f575, %f573, %f574, %f572;
	ld.global.f32 	%f576, [%rd106+8];
	ld.shared.f32 	%f577, [%r222+168];
	fma.rn.f32 	%f578, %f576, %f577, %f575;
	ld.global.f32 	%f579, [%rd106+12];
	ld.shared.f32 	%f580, [%r222+172];
	fma.rn.f32 	%f897, %f579, %f580, %f578;
	add.s32 	%r309, %r309, 4;
$L__BB5_54:
	setp.eq.s32 	%p46, %r77, 0;
	@%p46 bra 	$L__BB5_58;
	mul.wide.u32 	%rd107, %r309, 4;
	add.s64 	%rd21, %rd2, %rd107;
	ld.global.f32 	%f581, [%rd21];
	add.s32 	%r223, %r17, %r309;
	shl.b32 	%r224, %r223, 2;
	add.s32 	%r80, %r5, %r224;
	ld.shared.f32 	%f582, [%r80+160];
	fma.rn.f32 	%f897, %f581, %f582, %f897;
	setp.eq.s32 	%p47, %r77, 1;
	@%p47 bra 	$L__BB5_58;
	ld.global.f32 	%f583, [%rd21+4];
	ld.shared.f32 	%f584, [%r80+164];
	fma.rn.f32 	%f897, %f583, %f584, %f897;
	setp.eq.s32 	%p48, %r77, 2;
	@%p48 bra 	$L__BB5_58;
	ld.global.f32 	%f585, [%rd21+8];
	ld.shared.f32 	%f586, [%r80+168];
	fma.rn.f32 	%f897, %f585, %f586, %f897;
$L__BB5_58:
	setp.lt.u32 	%p49, %r18, 15;
	mul.wide.u32 	%rd108, %r12, 4;
	add.s64 	%rd109, %rd3, %rd108;
	st.global.f32 	[%rd109], %f897;
	mov.f32 	%f905, 0f00000000;
	mov.b32 	%r314, 0;
	@%p49 bra 	$L__BB5_61;
	ld.param.u32 	%r283, [conv_vert_kernel_f32_param_4];
	and.b32  	%r314, %r283, 2147483632;
	neg.s32 	%r312, %r314;
	add.s64 	%rd136, %rd2, 32;
	shl.b32 	%r226, %r2, 2;
	mad.lo.s32 	%r227, %r1, 324, %r226;
	shl.b32 	%r228, %r16, 2;
	sub.s32 	%r229, %r227, %r228;
	mov.u32 	%r230, _ZZ15applyVertKernelIfEvPKT_PS0_jjiPfE5sData;
	add.s32 	%r231, %r229, %r230;
	add.s32 	%r311, %r231, 252;
	mov.f32 	%f905, 0f00000000;
$L__BB5_60:
	.pragma "nounroll";
	ld.global.f32 	%f590, [%rd136+-32];
	ld.shared.f32 	%f591, [%r311+-60];
	fma.rn.f32 	%f592, %f590, %f591, %f905;
	ld.global.f32 	%f593, [%rd136+-28];
	ld.shared.f32 	%f594, [%r311+-56];
	fma.rn.f32 	%f595, %f593, %f594, %f592;
	ld.global.f32 	%f596, [%rd136+-24];
	ld.shared.f32 	%f597, [%r311+-52];
	fma.rn.f32 	%f598, %f596, %f597, %f595;
	ld.global.f32 	%f599, [%rd136+-20];
	ld.shared.f32 	%f600, [%r311+-48];
	fma.rn.f32 	%f601, %f599, %f600, %f598;
	ld.global.f32 	%f602, [%rd136+-16];
	ld.shared.f32 	%f603, [%r311+-44];
	fma.rn.f32 	%f604, %f602, %f603, %f601;
	ld.global.f32 	%f605, [%rd136+-12];
	ld.shared.f32 	%f606, [%r311+-40];
	fma.rn.f32 	%f607, %f605, %f606, %f604;
	ld.global.f32 	%f608, [%rd136+-8];
	ld.shared.f32 	%f609, [%r311+-36];
	fma.rn.f32 	%f610, %f608, %f609, %f607;
	ld.global.f32 	%f611, [%rd136+-4];
	ld.shared.f32 	%f612, [%r311+-32];
	fma.rn.f32 	%f613, %f611, %f612, %f610;
	ld.global.f32 	%f614, [%rd136];
	ld.shared.f32 	%f615, [%r311+-28];
	fma.rn.f32 	%f616, %f614, %f615, %f613;
	ld.global.f32 	%f617, [%rd136+4];
	ld.shared.f32 	%f618, [%r311+-24];
	fma.rn.f32 	%f619, %f617, %f618, %f616;
	ld.global.f32 	%f620, [%rd136+8];
	ld.shared.f32 	%f621, [%r311+-20];
	fma.rn.f32 	%f622, %f620, %f621, %f619;
	ld.global.f32 	%f623, [%rd136+12];
	ld.shared.f32 	%f624, [%r311+-16];
	fma.rn.f32 	%f625, %f623, %f624, %f622;
	ld.global.f32 	%f626, [%rd136+16];
	ld.shared.f32 	%f627, [%r311+-12];
	fma.rn.f32 	%f628, %f626, %f627, %f625;
	ld.global.f32 	%f629, [%rd136+20];
	ld.shared.f32 	%f630, [%r311+-8];
	fma.rn.f32 	%f631, %f629, %f630, %f628;
	ld.global.f32 	%f632, [%rd136+24];
	ld.shared.f32 	%f633, [%r311+-4];
	fma.rn.f32 	%f634, %f632, %f633, %f631;
	ld.global.f32 	%f635, [%rd136+28];
	ld.shared.f32 	%f636, [%r311];
	fma.rn.f32 	%f905, %f635, %f636, %f634;
	add.s32 	%r312, %r312, 16;
	add.s64 	%rd136, %rd136, 64;
	add.s32 	%r311, %r311, 64;
	setp.ne.s32 	%p50, %r312, 0;
	@%p50 bra 	$L__BB5_60;
$L__BB5_61:
	setp.eq.s32 	%p51, %r19, 0;
	@%p51 bra 	$L__BB5_71;
	setp.lt.u32 	%p52, %r19, 8;
	@%p52 bra 	$L__BB5_64;
	mul.wide.u32 	%rd110, %r314, 4;
	add.s64 	%rd111, %rd2, %rd110;
	ld.global.f32 	%f638, [%rd111];
	add.s32 	%r232, %r17, %r314;
	shl.b32 	%r233, %r232, 2;
	add.s32 	%r234, %r5, %r233;
	ld.shared.f32 	%f639, [%r234+192];
	fma.rn.f32 	%f640, %f638, %f639, %f905;
	ld.global.f32 	%f641, [%rd111+4];
	ld.shared.f32 	%f642, [%r234+196];
	fma.rn.f32 	%f643, %f641, %f642, %f640;
	ld.global.f32 	%f644, [%rd111+8];
	ld.shared.f32 	%f645, [%r234+200];
	fma.rn.f32 	%f646, %f644, %f645, %f643;
	ld.global.f32 	%f647, [%rd111+12];
	ld.shared.f32 	%f648, [%r234+204];
	fma.rn.f32 	%f649, %f647, %f648, %f646;
	ld.global.f32 	%f650, [%rd111+16];
	ld.shared.f32 	%f651, [%r234+208];
	fma.rn.f32 	%f652, %f650, %f651, %f649;
	ld.global.f32 	%f653, [%rd111+20];
	ld.shared.f32 	%f654, [%r234+212];
	fma.rn.f32 	%f655, %f653, %f654, %f652;
	ld.global.f32 	%f656, [%rd111+24];
	ld.shared.f32 	%f657, [%r234+216];
	fma.rn.f32 	%f658, %f656, %f657, %f655;
	ld.global.f32 	%f659, [%rd111+28];
	ld.shared.f32 	%f660, [%r234+220];
	fma.rn.f32 	%f905, %f659, %f660, %f658;
	add.s32 	%r314, %r314, 8;
$L__BB5_64:
	setp.eq.s32 	%p53, %r20, 0;
	@%p53 bra 	$L__BB5_71;
	ld.param.u32 	%r284, [conv_vert_kernel_f32_param_4];
	and.b32  	%r91, %r284, 3;
	setp.lt.u32 	%p54, %r20, 4;
	@%p54 bra 	$L__BB5_67;
	mul.wide.u32 	%rd112, %r314, 4;
	add.s64 	%rd113, %rd2, %rd112;
	ld.global.f32 	%f662, [%rd113];
	add.s32 	%r235, %r17, %r314;
	shl.b32 	%r236, %r235, 2;
	add.s32 	%r237, %r5, %r236;
	ld.shared.f32 	%f663, [%r237+192];
	fma.rn.f32 	%f664, %f662, %f663, %f905;
	ld.global.f32 	%f665, [%rd113+4];
	ld.shared.f32 	%f666, [%r237+196];
	fma.rn.f32 	%f667, %f665, %f666, %f664;
	ld.global.f32 	%f668, [%rd113+8];
	ld.shared.f32 	%f669, [%r237+200];
	fma.rn.f32 	%f670, %f668, %f669, %f667;
	ld.global.f32 	%f671, [%rd113+12];
	ld.shared.f32 	%f672, [%r237+204];
	fma.rn.f32 	%f905, %f671, %f672, %f670;
	add.s32 	%r314, %r314, 4;
$L__BB5_67:
	setp.eq.s32 	%p55, %r91, 0;
	@%p55 bra 	$L__BB5_71;
	mul.wide.u32 	%rd114, %r314, 4;
	add.s64 	%rd25, %rd2, %rd114;
	ld.global.f32 	%f673, [%rd25];
	add.s32 	%r238, %r17, %r314;
	shl.b32 	%r239, %r238, 2;
	add.s32 	%r94, %r5, %r239;
	ld.shared.f32 	%f674, [%r94+192];
	fma.rn.f32 	%f905, %f673, %f674, %f905;
	setp.eq.s32 	%p56, %r91, 1;
	@%p56 bra 	$L__BB5_71;
	ld.global.f32 	%f675, [%rd25+4];
	ld.shared.f32 	%f676, [%r94+196];
	fma.rn.f32 	%f905, %f675, %f676, %f905;
	setp.eq.s32 	%p57, %r91, 2;
	@%p57 bra 	$L__BB5_71;
	ld.global.f32 	%f677, [%rd25+8];
	ld.shared.f32 	%f678, [%r94+200];
	fma.rn.f32 	%f905, %f677, %f678, %f905;
$L__BB5_71:
	setp.lt.u32 	%p58, %r18, 15;
	mul.wide.u32 	%rd115, %r13, 4;
	add.s64 	%rd116, %rd3, %rd115;
	st.global.f32 	[%rd116], %f905;
	mov.f32 	%f913, 0f00000000;
	mov.b32 	%r319, 0;
	@%p58 bra 	$L__BB5_74;
	ld.param.u32 	%r285, [conv_vert_kernel_f32_param_4];
	and.b32  	%r319, %r285, 2147483632;
	neg.s32 	%r317, %r319;
	add.s64 	%rd137, %rd2, 32;
	shl.b32 	%r241, %r2, 2;
	mad.lo.s32 	%r242, %r1, 324, %r241;
	shl.b32 	%r243, %r16, 2;
	sub.s32 	%r244, %r242, %r243;
	mov.u32 	%r245, _ZZ15applyVertKernelIfEvPKT_PS0_jjiPfE5sData;
	add.s32 	%r246, %r244, %r245;
	add.s32 	%r316, %r246, 284;
	mov.f32 	%f913, 0f00000000;
$L__BB5_73:
	.pragma "nounroll";
	ld.global.f32 	%f682, [%rd137+-32];
	ld.shared.f32 	%f683, [%r316+-60];
	fma.rn.f32 	%f684, %f682, %f683, %f913;
	ld.global.f32 	%f685, [%rd137+-28];
	ld.shared.f32 	%f686, [%r316+-56];
	fma.rn.f32 	%f687, %f685, %f686, %f684;
	ld.global.f32 	%f688, [%rd137+-24];
	ld.shared.f32 	%f689, [%r316+-52];
	fma.rn.f32 	%f690, %f688, %f689, %f687;
	ld.global.f32 	%f691, [%rd137+-20];
	ld.shared.f32 	%f692, [%r316+-48];
	fma.rn.f32 	%f693, %f691, %f692, %f690;
	ld.global.f32 	%f694, [%rd137+-16];
	ld.shared.f32 	%f695, [%r316+-44];
	fma.rn.f32 	%f696, %f694, %f695, %f693;
	ld.global.f32 	%f697, [%rd137+-12];
	ld.shared.f32 	%f698, [%r316+-40];
	fma.rn.f32 	%f699, %f697, %f698, %f696;
	ld.global.f32 	%f700, [%rd137+-8];
	ld.shared.f32 	%f701, [%r316+-36];
	fma.rn.f32 	%f702, %f700, %f701, %f699;
	ld.global.f32 	%f703, [%rd137+-4];
	ld.shared.f32 	%f704, [%r316+-32];
	fma.rn.f32 	%f705, %f703, %f704, %f702;
	ld.global.f32 	%f706, [%rd137];
	ld.shared.f32 	%f707, [%r316+-28];
	fma.rn.f32 	%f708, %f706, %f707, %f705;
	ld.global.f32 	%f709, [%rd137+4];
	ld.shared.f32 	%f710, [%r316+-24];
	fma.rn.f32 	%f711, %f709, %f710, %f708;
	ld.global.f32 	%f712, [%rd137+8];
	ld.shared.f32 	%f713, [%r316+-20];
	fma.rn.f32 	%f714, %f712, %f713, %f711;
	ld.global.f32 	%f715, [%rd137+12];
	ld.shared.f32 	%f716, [%r316+-16];
	fma.rn.f32 	%f717, %f715, %f716, %f714;
	ld.global.f32 	%f718, [%rd137+16];
	ld.shared.f32 	%f719, [%r316+-12];
	fma.rn.f32 	%f720, %f718, %f719, %f717;
	ld.global.f32 	%f721, [%rd137+20];
	ld.shared.f32 	%f722, [%r316+-8];
	fma.rn.f32 	%f723, %f721, %f722, %f720;
	ld.global.f32 	%f724, [%rd137+24];
	ld.shared.f32 	%f725, [%r316+-4];
	fma.rn.f32 	%f726, %f724, %f725, %f723;
	ld.global.f32 	%f727, [%rd137+28];
	ld.shared.f32 	%f728, [%r316];
	fma.rn.f32 	%f913, %f727, %f728, %f726;
	add.s32 	%r317, %r317, 16;
	add.s64 	%rd137, %rd137, 64;
	add.s32 	%r316, %r316, 64;
	setp.ne.s32 	%p59, %r317, 0;
	@%p59 bra 	$L__BB5_73;
$L__BB5_74:
	setp.eq.s32 	%p60, %r19, 0;
	@%p60 bra 	$L__BB5_84;
	setp.lt.u32 	%p61, %r19, 8;
	@%p61 bra 	$L__BB5_77;
	mul.wide.u32 	%rd117, %r319, 4;
	add.s64 	%rd118, %rd2, %rd117;
	ld.global.f32 	%f730, [%rd118];
	add.s32 	%r247, %r17, %r319;
	shl.b32 	%r248, %r247, 2;
	add.s32 	%r249, %r5, %r248;
	ld.shared.f32 	%f731, [%r249+224];
	fma.rn.f32 	%f732, %f730, %f731, %f913;
	ld.global.f32 	%f733, [%rd118+4];
	ld.shared.f32 	%f734, [%r249+228];
	fma.rn.f32 	%f735, %f733, %f734, %f732;
	ld.global.f32 	%f736, [%rd118+8];
	ld.shared.f32 	%f737, [%r249+232];
	fma.rn.f32 	%f738, %f736, %f737, %f735;
	ld.global.f32 	%f739, [%rd118+12];
	ld.shared.f32 	%f740, [%r249+236];
	fma.rn.f32 	%f741, %f739, %f740, %f738;
	ld.global.f32 	%f742, [%rd118+16];
	ld.shared.f32 	%f743, [%r249+240];
	fma.rn.f32 	%f744, %f742, %f743, %f741;
	ld.global.f32 	%f745, [%rd118+20];
	ld.shared.f32 	%f746, [%r249+244];
	fma.rn.f32 	%f747, %f745, %f746, %f744;
	ld.global.f32 	%f748, [%rd118+24];
	ld.shared.f32 	%f749, [%r249+248];
	fma.rn.f32 	%f750, %f748, %f749, %f747;
	ld.global.f32 	%f751, [%rd118+28];
	ld.shared.f32 	%f752, [%r249+252];
	fma.rn.f32 	%f913, %f751, %f752, %f750;
	add.s32 	%r319, %r319, 8;
$L__BB5_77:
	setp.eq.s32 	%p62, %r20, 0;
	@%p62 bra 	$L__BB5_84;
	ld.param.u32 	%r286, [conv_vert_kernel_f32_param_4];
	and.b32  	%r105, %r286, 3;
	setp.lt.u32 	%p63, %r20, 4;
	@%p63 bra 	$L__BB5_80;
	mul.wide.u32 	%rd119, %r319, 4;
	add.s64 	%rd120, %rd2, %rd119;
	ld.global.f32 	%f754, [%rd120];
	add.s32 	%r250, %r17, %r319;
	shl.b32 	%r251, %r250, 2;
	add.s32 	%r252, %r5, %r251;
	ld.shared.f32 	%f755, [%r252+224];
	fma.rn.f32 	%f756, %f754, %f755, %f913;
	ld.global.f32 	%f757, [%rd120+4];
	ld.shared.f32 	%f758, [%r252+228];
	fma.rn.f32 	%f759, %f757, %f758, %f756;
	ld.global.f32 	%f760, [%rd120+8];
	ld.shared.f32 	%f761, [%r252+232];
	fma.rn.f32 	%f762, %f760, %f761, %f759;
	ld.global.f32 	%f763, [%rd120+12];
	ld.shared.f32 	%f764, [%r252+236];
	fma.rn.f32 	%f913, %f763, %f764, %f762;
	add.s32 	%r319, %r319, 4;
$L__BB5_80:
	setp.eq.s32 	%p64, %r105, 0;
	@%p64 bra 	$L__BB5_84;
	mul.wide.u32 	%rd121, %r319, 4;
	add.s64 	%rd29, %rd2, %rd121;
	ld.global.f32 	%f765, [%rd29];
	add.s32 	%r253, %r17, %r319;
	shl.b32 	%r254, %r253, 2;
	add.s32 	%r108, %r5, %r254;
	ld.shared.f32 	%f766, [%r108+224];
	fma.rn.f32 	%f913, %f765, %f766, %f913;
	setp.eq.s32 	%p65, %r105, 1;
	@%p65 bra 	$L__BB5_84;
	ld.global.f32 	%f767, [%rd29+4];
	ld.shared.f32 	%f768, [%r108+228];
	fma.rn.f32 	%f913, %f767, %f768, %f913;
	setp.eq.s32 	%p66, %r105, 2;
	@%p66 bra 	$L__BB5_84;
	ld.global.f32 	%f769, [%rd29+8];
	ld.shared.f32 	%f770, [%r108+232];
	fma.rn.f32 	%f913, %f769, %f770, %f913;
$L__BB5_84:
	setp.lt.u32 	%p67, %r18, 15;
	mul.wide.u32 	%rd122, %r14, 4;
	add.s64 	%rd123, %rd3, %rd122;
	st.global.f32 	[%rd123], %f913;
	mov.f32 	%f921, 0f00000000;
	mov.b32 	%r324, 0;
	@%p67 bra 	$L__BB5_87;
	ld.param.u32 	%r287, [conv_vert_kernel_f32_param_4];
	and.b32  	%r324, %r287, 2147483632;
	neg.s32 	%r322, %r324;
	add.s64 	%rd138, %rd2, 32;
	shl.b32 	%r256, %r2, 2;
	mad.lo.s32 	%r257, %r1, 324, %r256;
	shl.b32 	%r258, %r16, 2;
	sub.s32 	%r259, %r257, %r258;
	mov.u32 	%r260, _ZZ15applyVertKernelIfEvPKT_PS0_jjiPfE5sData;
	add.s32 	%r261, %r259, %r260;
	add.s32 	%r321, %r261, 316;
	mov.f32 	%f921, 0f00000000;
$L__BB5_86:
	.pragma "nounroll";
	ld.global.f32 	%f774, [%rd138+-32];
	ld.shared.f32 	%f775, [%r321+-60];
	fma.rn.f32 	%f776, %f774, %f775, %f921;
	ld.global.f32 	%f777, [%rd138+-28];
	ld.shared.f32 	%f778, [%r321+-56];
	fma.rn.f32 	%f779, %f777, %f778, %f776;
	ld.global.f32 	%f780, [%rd138+-24];
	ld.shared.f32 	%f781, [%r321+-52];
	fma.rn.f32 	%f782, %f780, %f781, %f779;
	ld.global.f32 	%f783, [%rd138+-20];
	ld.shared.f32 	%f784, [%r321+-48];
	fma.rn.f32 	%f785, %f783, %f784, %f782;
	ld.global.f32 	%f786, [%rd138+-16];
	ld.shared.f32 	%f787, [%r321+-44];
	fma.rn.f32 	%f788, %f786, %f787, %f785;
	ld.global.f32 	%f789, [%rd138+-12];
	ld.shared.f32 	%f790, [%r321+-40];
	fma.rn.f32 	%f791, %f789, %f790, %f788;
	ld.global.f32 	%f792, [%rd138+-8];
	ld.shared.f32 	%f793, [%r321+-36];
	fma.rn.f32 	%f794, %f792, %f793, %f791;
	ld.global.f32 	%f795, [%rd138+-4];
	ld.shared.f32 	%f796, [%r321+-32];
	fma.rn.f32 	%f797, %f795, %f796, %f794;
	ld.global.f32 	%f798, [%rd138];
	ld.shared.f32 	%f799, [%r321+-28];
	fma.rn.f32 	%f800, %f798, %f799, %f797;
	ld.global.f32 	%f801, [%rd138+4];
	ld.shared.f32 	%f802, [%r321+-24];
	fma.rn.f32 	%f803, %f801, %f802, %f800;
	ld.global.f32 	%f804, [%rd138+8];
	ld.shared.f32 	%f805, [%r321+-20];
	fma.rn.f32 	%f806, %f804, %f805, %f803;
	ld.global.f32 	%f807, [%rd138+12];
	ld.shared.f32 	%f808, [%r321+-16];
	fma.rn.f32 	%f809, %f807, %f808, %f806;
	ld.global.f32 	%f810, [%rd138+16];
	ld.shared.f32 	%f811, [%r321+-12];
	fma.rn.f32 	%f812, %f810, %f811, %f809;
	ld.global.f32 	%f813, [%rd138+20];
	ld.shared.f32 	%f814, [%r321+-8];
	fma.rn.f32 	%f815, %f813, %f814, %f812;
	ld.global.f32 	%f816, [%rd138+24];
	ld.shared.f32 	%f817, [%r321+-4];
	fma.rn.f32 	%f818, %f816, %f817, %f815;
	ld.global.f32 	%f819, [%rd138+28];
	ld.shared.f32 	%f820, [%r321];
	fma.rn.f32 	%f921, %f819, %f820, %f818;
	add.s32 	%r322, %r322, 16;
	add.s64 	%rd138, %rd138, 64;
	add.s32 	%r321, %r321, 64;
	setp.ne.s32 	%p68, %r322, 0;
	@%p68 bra 	$L__BB5_86;
$L__BB5_87:
	setp.eq.s32 	%p69, %r19, 0;
	@%p69 bra 	$L__BB5_97;
	setp.lt.u32 	%p70, %r19, 8;
	@%p70 bra 	$L__BB5_90;
	mul.wide.u32 	%rd124, %r324, 4;
	add.s64 	%rd125, %rd2, %rd124;
	ld.global.f32 	%f822, [%rd125];
	add.s32 	%r262, %r17, %r324;
	shl.b32 	%r263, %r262, 2;
	add.s32 	%r264, %r5, %r263;
	ld.shared.f32 	%f823, [%r264+256];
	fma.rn.f32 	%f824, %f822, %f823, %f921;
	ld.global.f32 	%f825, [%rd125+4];
	ld.shared.f32 	%f826, [%r264+260];
	fma.rn.f32 	%f827, %f825, %f826, %f824;
	ld.global.f32 	%f828, [%rd125+8];
	ld.shared.f32 	%f829, [%r264+264];
	fma.rn.f32 	%f830, %f828, %f829, %f827;
	ld.global.f32 	%f831, [%rd125+12];
	ld.shared.f32 	%f832, [%r264+268];
	fma.rn.f32 	%f833, %f831, %f832, %f830;
	ld.global.f32 	%f834, [%rd125+16];
	ld.shared.f32 	%f835, [%r264+272];
	fma.rn.f32 	%f836, %f834, %f835, %f833;
	ld.global.f32 	%f837, [%rd125+20];
	ld.shared.f32 	%f838, [%r264+276];
	fma.rn.f32 	%f839, %f837, %f838, %f836;
	ld.global.f32 	%f840, [%rd125+24];
	ld.shared.f32 	%f841, [%r264+280];
	fma.rn.f32 	%f842, %f840, %f841, %f839;
	ld.global.f32 	%f843, [%rd125+28];
	ld.shared.f32 	%f844, [%r264+284];
	fma.rn.f32 	%f921, %f843, %f844, %f842;
	add.s32 	%r324, %r324, 8;
$L__BB5_90:
	setp.eq.s32 	%p71, %r20, 0;
	@%p71 bra 	$L__BB5_97;
	ld.param.u32 	%r288, [conv_vert_kernel_f32_param_4];
	and.b32  	%r119, %r288, 3;
	setp.lt.u32 	%p72, %r20, 4;
	@%p72 bra 	$L__BB5_93;
	mul.wide.u32 	%rd126, %r324, 4;
	add.s64 	%rd127, %rd2, %rd126;
	ld.global.f32 	%f846, [%rd127];
	add.s32 	%r265, %r17, %r324;
	shl.b32 	%r266, %r265, 2;
	add.s32 	%r267, %r5, %r266;
	ld.shared.f32 	%f847, [%r267+256];
	fma.rn.f32 	%f848, %f846, %f847, %f921;
	ld.global.f32 	%f849, [%rd127+4];
	ld.shared.f32 	%f850, [%r267+260];
	fma.rn.f32 	%f851, %f849, %f850, %f848;
	ld.global.f32 	%f852, [%rd127+8];
	ld.shared.f32 	%f853, [%r267+264];
	fma.rn.f32 	%f854, %f852, %f853, %f851;
	ld.global.f32 	%f855, [%rd127+12];
	ld.shared.f32 	%f856, [%r267+268];
	fma.rn.f32 	%f921, %f855, %f856, %f854;
	add.s32 	%r324, %r324, 4;
$L__BB5_93:
	setp.eq.s32 	%p73, %r119, 0;
	@%p73 bra 	$L__BB5_97;
	mul.wide.u32 	%rd128, %r324, 4;
	add.s64 	%rd33, %rd2, %rd128;
	ld.global.f32 	%f857, [%rd33];
	add.s32 	%r268, %r17, %r324;
	shl.b32 	%r269, %r268, 2;
	add.s32 	%r122, %r5, %r269;
	ld.shared.f32 	%f858, [%r122+256];
	fma.rn.f32 	%f921, %f857, %f858, %f921;
	setp.eq.s32 	%p74, %r119, 1;
	@%p74 bra 	$L__BB5_97;
	ld.global.f32 	%f859, [%rd33+4];
	ld.shared.f32 	%f860, [%r122+260];
	fma.rn.f32 	%f921, %f859, %f860, %f921;
	setp.eq.s32 	%p75, %r119, 2;
	@%p75 bra 	$L__BB5_97;
	ld.global.f32 	%f861, [%rd33+8];
	ld.shared.f32 	%f862, [%r122+264];
	fma.rn.f32 	%f921, %f861, %f862, %f921;
$L__BB5_97:
	mul.wide.u32 	%rd129, %r15, 4;
	add.s64 	%rd130, %rd3, %rd129;
	st.global.f32 	[%rd130], %f921;
	bra.uni 	$L__BB5_111;
$L__BB5_98:
	.pragma "nounroll";
	ld.global.f32 	%f130, [%rd131+-32];
	ld.shared.f32 	%f131, [%r289+-16];
	fma.rn.f32 	%f132, %f130, %f131, %f928;
	ld.global.f32 	%f133, [%rd131+-28];
	ld.shared.f32 	%f134, [%r289+-12];
	fma.rn.f32 	%f135, %f133, %f134, %f132;
	ld.global.f32 	%f136, [%rd131+-24];
	ld.shared.f32 	%f137, [%r289+-8];
	fma.rn.f32 	%f138, %f136, %f137, %f135;
	ld.global.f32 	%f139, [%rd131+-20];
	ld.shared.f32 	%f140, [%r289+-4];
	fma.rn.f32 	%f141, %f139, %f140, %f138;
	ld.global.f32 	%f142, [%rd131+-16];
	ld.shared.f32 	%f143, [%r289];
	fma.rn.f32 	%f144, %f142, %f143, %f141;
	ld.global.f32 	%f145, [%rd131+-12];
	ld.shared.f32 	%f146, [%r289+4];
	fma.rn.f32 	%f147, %f145, %f146, %f144;
	ld.global.f32 	%f148, [%rd131+-8];
	ld.shared.f32 	%f149, [%r289+8];
	fma.rn.f32 	%f150, %f148, %f149, %f147;
	ld.global.f32 	%f151, [%rd131+-4];
	ld.shared.f32 	%f152, [%r289+12];
	fma.rn.f32 	%f153, %f151, %f152, %f150;
	ld.global.f32 	%f154, [%rd131];
	ld.shared.f32 	%f155, [%r289+16];
	fma.rn.f32 	%f156, %f154, %f155, %f153;
	ld.global.f32 	%f157, [%rd131+4];
	ld.shared.f32 	%f158, [%r289+20];
	fma.rn.f32 	%f159, %f157, %f158, %f156;
	ld.global.f32 	%f160, [%rd131+8];
	ld.shared.f32 	%f161, [%r289+24];
	fma.rn.f32 	%f162, %f160, %f161, %f159;
	ld.global.f32 	%f163, [%rd131+12];
	ld.shared.f32 	%f164, [%r289+28];
	fma.rn.f32 	%f165, %f163, %f164, %f162;
	ld.global.f32 	%f166, [%rd131+16];
	ld.shared.f32 	%f167, [%r289+32];
	fma.rn.f32 	%f168, %f166, %f167, %f165;
	ld.global.f32 	%f169, [%rd131+20];
	ld.shared.f32 	%f170, [%r289+36];
	fma.rn.f32 	%f171, %f169, %f170, %f168;
	ld.global.f32 	%f172, [%rd131+24];
	ld.shared.f32 	%f173, [%r289+40];
	fma.rn.f32 	%f174, %f172, %f173, %f171;
	ld.global.f32 	%f175, [%rd131+28];
	ld.shared.f32 	%f176, [%r289+44];
	fma.rn.f32 	%f928, %f175, %f176, %f174;
	add.s32 	%r290, %r290, 16;
	add.s64 	%rd131, %rd131, 64;
	add.s32 	%r289, %r289, 64;
	setp.eq.s32 	%p5, %r290, 0;
	@%p5 bra 	$L__BB5_99;
	bra.uni 	$L__BB5_98;
$L__BB5_99:
	setp.eq.s32 	%p6, %r19, 0;
	@%p6 bra 	$L__BB5_109;
	setp.lt.u32 	%p7, %r19, 8;
	@%p7 bra 	$L__BB5_102;
	mul.wide.u32 	%rd75, %r326, 4;
	add.s64 	%rd76, %rd2, %rd75;
	ld.global.f32 	%f178, [%rd76];
	add.s32 	%r157, %r17, %r326;
	shl.b32 	%r158, %r157, 2;
	add.s32 	%r159, %r5, %r158;
	ld.shared.f32 	%f179, [%r159+32];
	fma.rn.f32 	%f180, %f178, %f179, %f928;
	ld.global.f32 	%f181, [%rd76+4];
	ld.shared.f32 	%f182, [%r159+36];
	fma.rn.f32 	%f183, %f181, %f182, %f180;
	ld.global.f32 	%f184, [%rd76+8];
	ld.shared.f32 	%f185, [%r159+40];
	fma.rn.f32 	%f186, %f184, %f185, %f183;
	ld.global.f32 	%f187, [%rd76+12];
	ld.shared.f32 	%f188, [%r159+44];
	fma.rn.f32 	%f189, %f187, %f188, %f186;
	ld.global.f32 	%f190, [%rd76+16];
	ld.shared.f32 	%f191, [%r159+48];
	fma.rn.f32 	%f192, %f190, %f191, %f189;
	ld.global.f32 	%f193, [%rd76+20];
	ld.shared.f32 	%f194, [%r159+52];
	fma.rn.f32 	%f195, %f193, %f194, %f192;
	ld.global.f32 	%f196, [%rd76+24];
	ld.shared.f32 	%f197, [%r159+56];
	fma.rn.f32 	%f198, %f196, %f197, %f195;
	ld.global.f32 	%f199, [%rd76+28];
	ld.shared.f32 	%f200, [%r159+60];
	fma.rn.f32 	%f928, %f199, %f200, %f198;
	add.s32 	%r326, %r326, 8;
$L__BB5_102:
	setp.eq.s32 	%p8, %r20, 0;
	@%p8 bra 	$L__BB5_109;
	ld.param.u32 	%r274, [conv_vert_kernel_f32_param_4];
	and.b32  	%r129, %r274, 3;
	setp.lt.u32 	%p9, %r20, 4;
	@%p9 bra 	$L__BB5_105;
	mul.wide.u32 	%rd77, %r326, 4;
	add.s64 	%rd78, %rd2, %rd77;
	ld.global.f32 	%f202, [%rd78];
	add.s32 	%r160, %r17, %r326;
	shl.b32 	%r161, %r160, 2;
	add.s32 	%r162, %r5, %r161;
	ld.shared.f32 	%f203, [%r162+32];
	fma.rn.f32 	%f204, %f202, %f203, %f928;
	ld.global.f32 	%f205, [%rd78+4];
	ld.shared.f32 	%f206, [%r162+36];
	fma.rn.f32 	%f207, %f205, %f206, %f204;
	ld.global.f32 	%f208, [%rd78+8];
	ld.shared.f32 	%f209, [%r162+40];
	fma.rn.f32 	%f210, %f208, %f209, %f207;
	ld.global.f32 	%f211, [%rd78+12];
	ld.shared.f32 	%f212, [%r162+44];
	fma.rn.f32 	%f928, %f211, %f212, %f210;
	add.s32 	%r326, %r326, 4;
$L__BB5_105:
	setp.eq.s32 	%p10, %r129, 0;
	@%p10 bra 	$L__BB5_109;
	mul.wide.u32 	%rd79, %r326, 4;
	add.s64 	%rd35, %rd2, %rd79;
	ld.global.f32 	%f213, [%rd35];
	add.s32 	%r163, %r17, %r326;
	shl.b32 	%r164, %r163, 2;
	add.s32 	%r132, %r5, %r164;
	ld.shared.f32 	%f214, [%r132+32];
	fma.rn.f32 	%f928, %f213, %f214, %f928;
	setp.eq.s32 	%p11, %r129, 1;
	@%p11 bra 	$L__BB5_109;
	ld.global.f32 	%f215, [%rd35+4];
	ld.shared.f32 	%f216, [%r132+36];
	fma.rn.f32 	%f928, %f215, %f216, %f928;
	setp.eq.s32 	%p12, %r129, 2;
	@%p12 bra 	$L__BB5_109;
	ld.global.f32 	%f217, [%rd35+8];
	ld.shared.f32 	%f218, [%r132+40];
	fma.rn.f32 	%f928, %f217, %f218, %f928;
$L__BB5_109:
	setp.lt.u32 	%p13, %r18, 15;
	mul.wide.u32 	%rd80, %r7, 4;
	add.s64 	%rd81, %rd3, %rd80;
	st.global.f32 	[%rd81], %f928;
	mov.f32 	%f873, 0f00000000;
	mov.b32 	%r294, 0;
	@%p13 bra 	$L__BB5_9;
	bra.uni 	$L__BB5_7;
$L__BB5_110:
	add.s64 	%rd60, %rd3, %rd39;
	mov.b32 	%r149, 0;
	st.global.u32 	[%rd60], %r149;
	add.s64 	%rd62, %rd3, %rd41;
	st.global.u32 	[%rd62], %r149;
	add.s64 	%rd64, %rd3, %rd43;
	st.global.u32 	[%rd64], %r149;
	add.s64 	%rd66, %rd3, %rd45;
	st.global.u32 	[%rd66], %r149;
	add.s64 	%rd68, %rd3, %rd47;
	st.global.u32 	[%rd68], %r149;
	mul.wide.u32 	%rd69, %r13, 4;
	add.s64 	%rd70, %rd3, %rd69;
	st.global.u32 	[%rd70], %r149;
	add.s64 	%rd72, %rd3, %rd51;
	st.global.u32 	[%rd72], %r149;
	mul.wide.u32 	%rd73, %r15, 4;
	add.s64 	%rd74, %rd3, %rd73;
	st.global.u32 	[%rd74], %r149;
$L__BB5_111:
	ret;

}


// ===== COMPILED SASS (sm_100) =====

	.target	sm_100

	.elftype	@"ET_EXEC"


//--------------------- .note.nv.tkinfo           --------------------------
	.section	.note.nv.tkinfo,"",@"SHT_NOTE"
	.sectionflags	@"SHF_NOTE_NV_TKINFO"
	.tkinfo
        /*0018*/ 	.word	0x00000002
        /*0030*/ 	.string	""
        /*0030*/ 	.string	"ptxas"
        /*0030*/ 	.string	"Cuda compilation tools, release 13.0, V13.0.88"
        /*0030*/ 	.string	"Build cuda_13.0.r13.0/compiler.36424714_0"
        /*0030*/ 	.string	"-arch sm_100 -m 64 "



//--------------------- .note.nv.cuinfo           --------------------------
	.section	.note.nv.cuinfo,"",@"SHT_NOTE"
	.sectionflags	@"SHF_NOTE_NV_CUINFO"
        /*0018*/ 	.short	0x0002
        /*001a*/ 	.short	0x0064
        /*001c*/ 	.short	0x0082
	.zero		2


//--------------------- .nv.info                  --------------------------
	.section	.nv.info,"",@"SHT_CUDA_INFO"
	.align	4


	//----- nvinfo : EIATTR_REGCOUNT
	.align		4
        /*0000*/ 	.byte	0x04, 0x2f
        /*0002*/ 	.short	(.L_1 - .L_0)
	.align		4
.L_0:
        /*0004*/ 	.word	index@(conv_horiz_kernel_u8)
        /*0008*/ 	.word	0x00000020


	//----- nvinfo : EIATTR_FRAME_SIZE
	.align		4
.L_1:
        /*000c*/ 	.byte	0x04, 0x11
        /*000e*/ 	.short	(.L_3 - .L_2)
	.align		4
.L_2:
        /*0010*/ 	.word	index@(conv_horiz_kernel_u8)
        /*0014*/ 	.word	0x00000000


	//----- nvinfo : EIATTR_REGCOUNT
	.align		4
.L_3:
        /*0018*/ 	.byte	0x04, 0x2f
        /*001a*/ 	.short	(.L_5 - .L_4)
	.align		4
.L_4:
        /*001c*/ 	.word	index@(conv_horiz_kernel_u16)
        /*0020*/ 	.word	0x0000001f


	//----- nvinfo : EIATTR_FRAME_SIZE
	.align		4
.L_5:
        /*0024*/ 	.byte	0x04, 0x11
        /*0026*/ 	.short	(.L_7 - .L_6)
	.align		4
.L_6:
        /*0028*/ 	.word	index@(conv_horiz_kernel_u16)
        /*002c*/ 	.word	0x00000000


	//----- nvinfo : EIATTR_REGCOUNT
	.align		4
.L_7:
        /*0030*/ 	.byte	0x04, 0x2f
        /*0032*/ 	.short	(.L_9 - .L_8)
	.align		4
.L_8:
        /*0034*/ 	.word	index@(conv_horiz_kernel_f32)
        /*0038*/ 	.word	0x0000001f


	//----- nvinfo : EIATTR_FRAME_SIZE
	.align		4
.L_9:
        /*003c*/ 	.byte	0x04, 0x11
        /*003e*/ 	.short	(.L_11 - .L_10)
	.align		4
.L_10:
        /*0040*/ 	.word	index@(conv_horiz_kernel_f32)
        /*0044*/ 	.word	0x00000000


	//----- nvinfo : EIATTR_REGCOUNT
	.align		4
.L_11:
        /*0048*/ 	.byte	0x04, 0x2f
        /*004a*/ 	.short	(.L_13 - .L_12)
	.align		4
.L_12:
        /*004c*/ 	.word	index@(conv_vert_kernel_u8)
        /*0050*/ 	.word	0x0000001f


	//----- nvinfo : EIATTR_FRAME_SIZE
	.align		4
.L_13:
        /*0054*/ 	.byte	0x04, 0x11
        /*0056*/ 	.short	(.L_15 - .L_14)
	.align		4
.L_14:
        /*0058*/ 	.word	index@(conv_vert_kernel_u8)
        /*005c*/ 	.word	0x00000000


	//----- nvinfo : EIATTR_REGCOUNT
	.align		4
.L_15:
        /*0060*/ 	.byte	0x04, 0x2f
        /*0062*/ 	.short	(.L_17 - .L_16)
	.align		4
.L_16:
        /*0064*/ 	.word	index@(conv_vert_kernel_u16)
        /*0068*/ 	.word	0x00000020


	//----- nvinfo : EIATTR_FRAME_SIZE
	.align		4
.L_17:
        /*006c*/ 	.byte	0x04, 0x11
        /*006e*/ 	.short	(.L_19 - .L_18)
	.align		4
.L_18:
        /*0070*/ 	.word	index@(conv_vert_kernel_u16)
        /*0074*/ 	.word	0x00000000


	//----- nvinfo : EIATTR_REGCOUNT
	.align		4
.L_19:
        /*0078*/ 	.byte	0x04, 0x2f
        /*007a*/ 	.short	(.L_21 - .L_20)
	.align		4
.L_20:
        /*007c*/ 	.word	index@(conv_vert_kernel_f32)
        /*0080*/ 	.word	0x00000020


	//----- nvinfo : EIATTR_FRAME_SIZE
	.align		4
.L_21:
        /*0084*/ 	.byte	0x04, 0x11
        /*0086*/ 	.short	(.L_23 - .L_22)
	.align		4
.L_22:
        /*0088*/ 	.word	index@(conv_vert_kernel_f32)
        /*008c*/ 	.word	0x00000000


	//----- nvinfo : EIATTR_MIN_STACK_SIZE
	.align		4
.L_23:
        /*0090*/ 	.byte	0x04, 0x12
        /*0092*/ 	.short	(.L_25 - .L_24)
	.align		4
.L_24:
        /*0094*/ 	.word	index@(conv_vert_kernel_f32)
        /*0098*/ 	.word	0x00000000


	//----- nvinfo : EIATTR_MIN_STACK_SIZE
	.align		4
.L_25:
        /*009c*/ 	.byte	0x04, 0x12
        /*009e*/ 	.short	(.L_27 - .L_26)
	.align		4
.L_26:
        /*00a0*/ 	.word	index@(conv_vert_kernel_u16)
        /*00a4*/ 	.word	0x00000000


	//----- nvinfo : EIATTR_MIN_STACK_SIZE
	.align		4
.L_27:
        /*00a8*/ 	.byte	0x04, 0x12
        /*00aa*/ 	.short	(.L_29 - .L_28)
	.align		4
.L_28:
        /*00ac*/ 	.word	index@(conv_vert_kernel_u8)
        /*00b0*/ 	.word	0x00000000


	//----- nvinfo : EIATTR_MIN_STACK_SIZE
	.align		4
.L_29:
        /*00b4*/ 	.byte	0x04, 0x12
        /*00b6*/ 	.short	(.L_31 - .L_30)
	.align		4
.L_30:
        /*00b8*/ 	.word	index@(conv_horiz_kernel_f32)
        /*00bc*/ 	.word	0x00000000


	//----- nvinfo : EIATTR_MIN_STACK_SIZE
	.align		4
.L_31:
        /*00c0*/ 	.byte	0x04, 0x12
        /*00c2*/ 	.short	(.L_33 - .L_32)
	.align		4
.L_32:
        /*00c4*/ 	.word	index@(conv_horiz_kernel_u16)
        /*00c8*/ 	.word	0x00000000


	//----- nvinfo : EIATTR_MIN_STACK_SIZE
	.align		4
.L_33:
        /*00cc*/ 	.byte	0x04, 0x12
        /*00ce*/ 	.short	(.L_35 - .L_34)
	.align		4
.L_34:
        /*00d0*/ 	.word	index@(conv_horiz_kernel_u8)
        /*00d4*/ 	.word	0x00000000
.L_35:


//--------------------- .nv.compat                --------------------------
	.section	.nv.compat,"",@"SHT_CUDA_COMPAT_INFO"
	.align	4
        /*0000*/ 	.byte	0x02, 0x09, 0x00, 0x00, 0x02, 0x02, 0x01, 0x00, 0x02, 0x05, 0x05, 0x00, 0x03, 0x07, 0x01, 0x01
        /*0010*/ 	.byte	0x02, 0x03, 0x00, 0x00, 0x02, 0x06, 0x01, 0x00, 0x04, 0x0b, 0x08, 0x00, 0x09, 0x00, 0x00, 0x00
        /*0020*/ 	.byte	0x00, 0x00, 0x00, 0x00


//--------------------- .nv.info.conv_vert_kernel_f32 --------------------------
	.section	.nv.info.conv_vert_kernel_f32,"",@"SHT_CUDA_INFO"
	.sectionflags	@""
	.align	4


	//----- nvinfo : EIATTR_CUDA_API_VERSION
	.align		4
        /*0000*/ 	.byte	0x04, 0x37
        /*0002*/ 	.short	(.L_37 - .L_36)
.L_36:
        /*0004*/ 	.word	0x00000082


	//----- nvinfo : EIATTR_KPARAM_INFO
	.align		4
.L_37:
        /*0008*/ 	.byte	0x04, 0x17
        /*000a*/ 	.short	(.L_39 - .L_38)
.L_38:
        /*000c*/ 	.word	0x00000000
        /*0010*/ 	.short	0x0005
        /*0012*/ 	.short	0x0020
        /*0014*/ 	.byte	0x00, 0xf5, 0x21, 0x00


	//----- nvinfo : EIATTR_KPARAM_INFO
	.align		4
.L_39:
        /*0018*/ 	.byte	0x04, 0x17
        /*001a*/ 	.short	(.L_41 - .L_40)
.L_40:
        /*001c*/ 	.word	0x00000000
        /*0020*/ 	.short	0x0004
        /*0022*/ 	.short	0x0018
        /*0024*/ 	.byte	0x00, 0xf0, 0x11, 0x00


	//----- nvinfo : EIATTR_KPARAM_INFO
	.align		4
.L_41:
        /*0028*/ 	.byte	0x04, 0x17
        /*002a*/ 	.short	(.L_43 - .L_42)
.L_42:
        /*002c*/ 	.word	0x00000000
        /*0030*/ 	.short	0x0003
        /*0032*/ 	.short	0x0014
        /*0034*/ 	.byte	0x00, 0xf0, 0x11, 0x00


	//----- nvinfo : EIATTR_KPARAM_INFO
	.align		4
.L_43:
        /*0038*/ 	.byte	0x04, 0x17
        /*003a*/ 	.short	(.L_45 - .L_44)
.L_44:
        /*003c*/ 	.word	0x00000000
        /*0040*/ 	.short	0x0002
        /*0042*/ 	.short	0x0010
        /*0044*/ 	.byte	0x00, 0xf0, 0x11, 0x00


	//----- nvinfo : EIATTR_KPARAM_INFO
	.align		4
.L_45:
        /*0048*/ 	.byte	0x04, 0x17
        /*004a*/ 	.short	(.L_47 - .L_46)
.L_46:
        /*004c*/ 	.word	0x00000000
        /*0050*/ 	.short	0x0001
        /*0052*/ 	.short	0x0008
        /*0054*/ 	.byte	0x00, 0xf5, 0x21, 0x00


	//----- nvinfo : EIATTR_KPARAM_INFO
	.align		4
.L_47:
        /*0058*/ 	.byte	0x04, 0x17
        /*005a*/ 	.short	(.L_49 - .L_48)
.L_48:
        /*005c*/ 	.word	0x00000000
        /*0060*/ 	.short	0x0000
        /*0062*/ 	.short	0x0000
        /*0064*/ 	.byte	0x00, 0xf5, 0x21, 0x00


	//----- nvinfo : EIATTR_SPARSE_MMA_MASK
	.align		4
.L_49:
        /*0068*/ 	.byte	0x03, 0x50
        /*006a*/ 	.short	0x0000


	//----- nvinfo : EIATTR_MAXREG_COUNT
	.align		4
        /*006c*/ 	.byte	0x03, 0x1b
        /*006e*/ 	.short	0x00ff


	//----- nvinfo : EIATTR_NUM_BARRIERS
	.align		4
        /*0070*/ 	.byte	0x02, 0x4c
        /*0072*/ 	.byte	0x01
	.zero		1


	//----- nvinfo : EIATTR_MERCURY_ISA_VERSION
	.align		4
        /*0074*/ 	.byte	0x03, 0x5f
        /*0076*/ 	.short	0x0101


	//----- nvinfo : EIATTR_COOP_GROUP_MASK_REGIDS
	.align		4
        /*0078*/ 	.byte	0x04, 0x29
        /*007a*/ 	.short	(.L_51 - .L_50)


	//   ....[0]....
.L_50:
        /*007c*/ 	.word	0xffffffff


	//----- nvinfo : EIATTR_COOP_GROUP_INSTR_OFFSETS
	.align		4
.L_51:
        /*0080*/ 	.byte	0x04, 0x28
        /*0082*/ 	.short	(.L_53 - .L_52)


	//   ....[0]....
.L_52:
        /*0084*/ 	.word	0x00000400


	//----- nvinfo : EIATTR_VRC_CTA_INIT_COUNT
	.align		4
.L_53:
        /*0088*/ 	.byte	0x02, 0x4a
	.zero		1
	.zero		1


	//----- nvinfo : EIATTR_EXIT_INSTR_OFFSETS
	.align		4
        /*008c*/ 	.byte	0x04, 0x1c
        /*008e*/ 	.short	(.L_55 - .L_54)


	//   ....[0]....
.L_54:
        /*0090*/ 	.word	0x00004be0


	//   ....[1]....
        /*0094*/ 	.word	0x00004d00


	//----- nvinfo : EIATTR_CBANK_PARAM_SIZE
	.align		4
.L_55:
        /*0098*/ 	.byte	0x03, 0x19
        /*009a*/ 	.short	0x0028


	//----- nvinfo : EIATTR_PARAM_CBANK
	.align		4
        /*009c*/ 	.byte	0x04, 0x0a
        /*009e*/ 	.short	(.L_57 - .L_56)
	.align		4
.L_56:
        /*00a0*/ 	.word	index@(.nv.constant0.conv_vert_kernel_f32)
        /*00a4*/ 	.short	0x0380
        /*00a6*/ 	.short	0x0028


	//----- nvinfo : EIATTR_SW_WAR
	.align		4
.L_57:
        /*00a8*/ 	.byte	0x04, 0x36
        /*00aa*/ 	.short	(.L_59 - .L_58)
.L_58:
        /*00ac*/ 	.word	0x00000008
.L_59:


//--------------------- .nv.info.conv_vert_kernel_u16 --------------------------
	.section	.nv.info.conv_vert_kernel_u16,"",@"SHT_CUDA_INFO"
	.sectionflags	@""
	.align	4


	//----- nvinfo : EIATTR_CUDA_API_VERSION
	.align		4
        /*0000*/ 	.byte	0x04, 0x37
        /*0002*/ 	.short	(.L_61 - .L_60)
.L_60:
        /*0004*/ 	.word	0x00000082


	//----- nvinfo : EIATTR_KPARAM_INFO
	.align		4
.L_61:
        /*0008*/ 	.byte	0x04, 0x17
        /*000a*/ 	.short	(.L_63 - .L_62)
.L_62:
        /*000c*/ 	.word	0x00000000
        /*0010*/ 	.short	0x0005
        /*0012*/ 	.short	0x0020
        /*0014*/ 	.byte	0x00, 0xf5, 0x21, 0x00


	//----- nvinfo : EIATTR_KPARAM_INFO
	.align		4
.L_63:
        /*0018*/ 	.byte	0x04, 0x17
        /*001a*/ 	.short	(.L_65 - .L_64)
.L_64:
        /*001c*/ 	.word	0x00000000
        /*0020*/ 	.short	0x0004
        /*0022*/ 	.short	0x0018
        /*0024*/ 	.byte	0x00, 0xf0, 0x11, 0x00


	//----- nvinfo : EIATTR_KPARAM_INFO
	.align		4
.L_65:
        /*0028*/ 	.byte	0x04, 0x17
        /*002a*/ 	.short	(.L_67 - .L_66)
.L_66:
        /*002c*/ 	.word	0x00000000
        /*0030*/ 	.short	0x0003
        /*0032*/ 	.short	0x0014
        /*0034*/ 	.byte	0x00, 0xf0, 0x11, 0x00


	//----- nvinfo : EIATTR_KPARAM_INFO
	.align		4
.L_67:
        /*0038*/ 	.byte	0x04, 0x17
        /*003a*/ 	.short	(.L_69 - .L_68)
.L_68:
        /*003c*/ 	.word	0x00000000
        /*0040*/ 	.short	0x0002
        /*0042*/ 	.short	0x0010
        /*0044*/ 	.byte	0x00, 0xf0, 0x11, 0x00


	//----- nvinfo : EIATTR_KPARAM_INFO
	.align		4
.L_69:
        /*0048*/ 	.byte	0x04, 0x17
        /*004a*/ 	.short	(.L_71 - .L_70)
.L_70:
        /*004c*/ 	.word	0x00000000
        /*0050*/ 	.short	0x0001
        /*0052*/ 	.short	0x0008
        /*0054*/ 	.byte	0x00, 0xf5, 0x21, 0x00


	//----- nvinfo : EIATTR_KPARAM_INFO
	.align		4
.L_71:
        /*0058*/ 	.byte	0x04, 0x17
        /*005a*/ 	.short	(.L_73 - .L_72)
.L_72:
        /*005c*/ 	.word	0x00000000
        /*0060*/ 	.short	0x0000
        /*0062*/ 	.short	0x0000
        /*0064*/ 	.byte	0x00, 0xf5, 0x21, 0x00


	//----- nvinfo : EIATTR_SPARSE_MMA_MASK
	.align		4
.L_73:
        /*0068*/ 	.byte	0x03, 0x50
        /*006a*/ 	.short	0x0000


	//----- nvinfo : EIATTR_MAXREG_COUNT
	.align		4
        /*006c*/ 	.byte	0x03, 0x1b
        /*006e*/ 	.short	0x00ff


	//----- nvinfo : EIATTR_NUM_BARRIERS
	.align		4
        /*0070*/ 	.byte	0x02, 0x4c
        /*0072*/ 	.byte	0x01
	.zero		1


	//----- nvinfo : EIATTR_MERCURY_ISA_VERSION
	.align		4
        /*0074*/ 	.byte	0x03, 0x5f
        /*0076*/ 	.short	0x0101


	//----- nvinfo : EIATTR_COOP_GROUP_MASK_REGIDS
	.align		4
        /*0078*/ 	.byte	0x04, 0x29
        /*007a*/ 	.short	(.L_75 - .L_74)


	//   ....[0]....
.L_74:
        /*007c*/ 	.word	0xffffffff


	//----- nvinfo : EIATTR_COOP_GROUP_INSTR_OFFSETS
	.align		4
.L_75:
        /*0080*/ 	.byte	0x04, 0x28
        /*0082*/ 	.short	(.L_77 - .L_76)


	//   ....[0]....
.L_76:
        /*0084*/ 	.word	0x00000400


	//----- nvinfo : EIATTR_VRC_CTA_INIT_COUNT
	.align		4
.L_77:
        /*0088*/ 	.byte	0x02, 0x4a
	.zero		1
	.zero		1


	//----- nvinfo : EIATTR_EXIT_INSTR_OFFSETS
	.align		4
        /*008c*/ 	.byte	0x04, 0x1c
        /*008e*/ 	.short	(.L_79 - .L_78)


	//   ....[0]....
.L_78:
        /*0090*/ 	.word	0x00005be0


	//   ....[1]....
        /*0094*/ 	.word	0x00005d00


	//----- nvinfo : EIATTR_CBANK_PARAM_SIZE
	.align		4
.L_79:
        /*0098*/ 	.byte	0x03, 0x19
        /*009a*/ 	.short	0x0028


	//----- nvinfo : EIATTR_PARAM_CBANK
	.align		4
        /*009c*/ 	.byte	0x04, 0x0a
        /*009e*/ 	.short	(.L_81 - .L_80)
	.align		4
.L_80:
        /*00a0*/ 	.word	index@(.nv.constant0.conv_vert_kernel_u16)
        /*00a4*/ 	.short	0x0380
        /*00a6*/ 	.short	0x0028


	//----- nvinfo : EIATTR_SW_WAR
	.align		4
.L_81:
        /*00a8*/ 	.byte	0x04, 0x36
        /*00aa*/ 	.short	(.L_83 - .L_82)
.L_82:
        /*00ac*/ 	.word	0x00000008
.L_83:


//--------------------- .nv.info.conv_vert_kernel_u8 --------------------------
	.section	.nv.info.conv_vert_kernel_u8,"",@"SHT_CUDA_INFO"
	.sectionflags	@""
	.align	4


	//----- nvinfo : EIATTR_CUDA_API_VERSION
	.align		4
        /*0000*/ 	.byte	0x04, 0x37
        /*0002*/ 	.short	(.L_85 - .L_84)
.L_84:
        /*0004*/ 	.word	0x00000082


	//----- nvinfo : EIATTR_KPARAM_INFO
	.align		4
.L_85:
        /*0008*/ 	.byte	0x04, 0x17
        /*000a*/ 	.short	(.L_87 - .L_86)
.L_86:
        /*000c*/ 	.word	0x00000000
        /*0010*/ 	.short	0x0005
        /*0012*/ 	.short	0x0020
        /*0014*/ 	.byte	0x00, 0xf5, 0x21, 0x00


	//----- nvinfo : EIATTR_KPARAM_INFO
	.align		4
.L_87:
        /*0018*/ 	.byte	0x04, 0x17
        /*001a*/ 	.short	(.L_89 - .L_88)
.L_88:
        /*001c*/ 	.word	0x00000000
        /*0020*/ 	.short	0x0004
        /*0022*/ 	.short	0x0018
        /*0024*/ 	.byte	0x00, 0xf0, 0x11, 0x00


	//----- nvinfo : EIATTR_KPARAM_INFO
	.align		4
.L_89:
        /*0028*/ 	.byte	0x04, 0x17
        /*002a*/ 	.short	(.L_91 - .L_90)
.L_90:
        /*002c*/ 	.word	0x00000000
        /*0030*/ 	.short	0x0003
        /*0032*/ 	.short	0x0014
        /*0034*/ 	.byte	0x00, 0xf0, 0x11, 0x00


	//----- nvinfo : EIATTR_KPARAM_INFO
	.align		4
.L_91:
        /*0038*/ 	.byte	0x04, 0x17
        /*003a*/ 	.short	(.L_93 - .L_92)
.L_92:
        /*003c*/ 	.word	0x00000000
        /*0040*/ 	.short	0x0002
        /*0042*/ 	.short	0x0010
        /*0044*/ 	.byte	0x00, 0xf0, 0x11, 0x00


	//----- nvinfo : EIATTR_KPARAM_INFO
	.align		4
.L_93:
        /*0048*/ 	.byte	0x04, 0x17
        /*004a*/ 	.short	(.L_95 - .L_94)
.L_94:
        /*004c*/ 	.word	0x00000000
        /*0050*/ 	.short	0x0001
        /*0052*/ 	.short	0x0008
        /*0054*/ 	.byte	0x00, 0xf5, 0x21, 0x00


	//----- nvinfo : EIATTR_KPARAM_INFO
	.align		4
.L_95:
        /*0058*/ 	.byte	0x04, 0x17
        /*005a*/ 	.short	(.L_97 - .L_96)
.L_96:
        /*005c*/ 	.word	0x00000000
        /*0060*/ 	.short	0x0000
        /*0062*/ 	.short	0x0000
        /*0064*/ 	.byte	0x00, 0xf5, 0x21, 0x00


	//----- nvinfo : EIATTR_SPARSE_MMA_MASK
	.align		4
.L_97:
        /*0068*/ 	.byte	0x03, 0x50
        /*006a*/ 	.short	0x0000


	//----- nvinfo : EIATTR_MAXREG_COUNT
	.align		4
        /*006c*/ 	.byte	0x03, 0x1b
        /*006e*/ 	.short	0x00ff


	//----- nvinfo : EIATTR_NUM_BARRIERS
	.align		4
        /*0070*/ 	.byte	0x02, 0x4c
        /*0072*/ 	.byte	0x01
	.zero		1


	//----- nvinfo : EIATTR_MERCURY_ISA_VERSION
	.align		4
        /*0074*/ 	.byte	0x03, 0x5f
        /*0076*/ 	.short	0x0101


	//----- nvinfo : EIATTR_COOP_GROUP_MASK_REGIDS
	.align		4
        /*0078*/ 	.byte	0x04, 0x29
        /*007a*/ 	.short	(.L_99 - .L_98)


	//   ....[0]....
.L_98:
        /*007c*/ 	.word	0xffffffff


	//----- nvinfo : EIATTR_COOP_GROUP_INSTR_OFFSETS
	.align		4
.L_99:
        /*0080*/ 	.byte	0x04, 0x28
        /*0082*/ 	.short	(.L_101 - .L_100)


	//   ....[0]....
.L_100:
        /*0084*/ 	.word	0x000004a0


	//----- nvinfo : EIATTR_VRC_CTA_INIT_COUNT
	.align		4
.L_101:
        /*0088*/ 	.byte	0x02, 0x4a
	.zero		1
	.zero		1


	//----- nvinfo : EIATTR_EXIT_INSTR_OFFSETS
	.align		4
        /*008c*/ 	.byte	0x04, 0x1c
        /*008e*/ 	.short	(.L_103 - .L_102)


	//   ....[0]....
.L_102:
        /*0090*/ 	.word	0x00005b10


	//   ....[1]....
        /*0094*/ 	.word	0x00005cb0


	//----- nvinfo : EIATTR_CBANK_PARAM_SIZE
	.align		4
.L_103:
        /*0098*/ 	.byte	0x03, 0x19
        /*009a*/ 	.short	0x0028


	//----- nvinfo : EIATTR_PARAM_CBANK
	.align		4
        /*009c*/ 	.byte	0x04, 0x0a
        /*009e*/ 	.short	(.L_105 - .L_104)
	.align		4
.L_104:
        /*00a0*/ 	.word	index@(.nv.constant0.conv_vert_kernel_u8)
        /*00a4*/ 	.short	0x0380
        /*00a6*/ 	.short	0x0028


	//----- nvinfo : EIATTR_SW_WAR
	.align		4
.L_105:
        /*00a8*/ 	.byte	0x04, 0x36
        /*00aa*/ 	.short	(.L_107 - .L_106)
.L_106:
        /*00ac*/ 	.word	0x00000008
.L_107:


//--------------------- .nv.info.conv_horiz_kernel_f32 --------------------------
	.section	.nv.info.conv_horiz_kernel_f32,"",@"SHT_CUDA_INFO"
	.sectionflags	@""
	.align	4


	//----- nvinfo : EIATTR_CUDA_API_VERSION
	.align		4
        /*0000*/ 	.byte	0x04, 0x37
        /*0002*/ 	.short	(.L_109 - .L_108)
.L_108:
        /*0004*/ 	.word	0x00000082


	//----- nvinfo : EIATTR_KPARAM_INFO
	.align		4
.L_109:
        /*0008*/ 	.byte	0x04, 0x17
        /*000a*/ 	.short	(.L_111 - .L_110)
.L_110:
        /*000c*/ 	.word	0x00000000
        /*0010*/ 	.short	0x0005
        /*0012*/ 	.short	0x0020
        /*0014*/ 	.byte	0x00, 0xf5, 0x21, 0x00


	//----- nvinfo : EIATTR_KPARAM_INFO
	.align		4
.L_111:
        /*0018*/ 	.byte	0x04, 0x17
        /*001a*/ 	.short	(.L_113 - .L_112)
.L_112:
        /*001c*/ 	.word	0x00000000
        /*0020*/ 	.short	0x0004
        /*0022*/ 	.short	0x0018
        /*0024*/ 	.byte	0x00, 0xf0, 0x11, 0x00


	//----- nvinfo : EIATTR_KPARAM_INFO
	.align		4
.L_113:
        /*0028*/ 	.byte	0x04, 0x17
        /*002a*/ 	.short	(.L_115 - .L_114)
.L_114:
        /*002c*/ 	.word	0x00000000
        /*0030*/ 	.short	0x0003
        /*0032*/ 	.short	0x0014
        /*0034*/ 	.byte	0x00, 0xf0, 0x11, 0x00


	//----- nvinfo : EIATTR_KPARAM_INFO
	.align		4
.L_115:
        /*0038*/ 	.byte	0x04, 0x17
        /*003a*/ 	.short	(.L_117 - .L_116)
.L_116:
        /*003c*/ 	.word	0x00000000
        /*0040*/ 	.short	0x0002
        /*0042*/ 	.short	0x0010
        /*0044*/ 	.byte	0x00, 0xf0, 0x11, 0x00


	//----- nvinfo : EIATTR_KPARAM_INFO
	.align		4
.L_117:
        /*0048*/ 	.byte	0x04, 0x17
        /*004a*/ 	.short	(.L_119 - .L_118)
.L_118:
        /*004c*/ 	.word	0x00000000
        /*0050*/ 	.short	0x0001
        /*0052*/ 	.short	0x0008
        /*0054*/ 	.byte	0x00, 0xf5, 0x21, 0x00


	//----- nvinfo : EIATTR_KPARAM_INFO
	.align		4
.L_119:
        /*0058*/ 	.byte	0x04, 0x17
        /*005a*/ 	.short	(.L_121 - .L_120)
.L_120:
        /*005c*/ 	.word	0x00000000
        /*0060*/ 	.short	0x0000
        /*0062*/ 	.short	0x0000
        /*0064*/ 	.byte	0x00, 0xf5, 0x21, 0x00


	//----- nvinfo : EIATTR_SPARSE_MMA_MASK
	.align		4
.L_121:
        /*0068*/ 	.byte	0x03, 0x50
        /*006a*/ 	.short	0x0000


	//----- nvinfo : EIATTR_MAXREG_COUNT
	.align		4
        /*006c*/ 	.byte	0x03, 0x1b
        /*006e*/ 	.short	0x00ff


	//----- nvinfo : EIATTR_NUM_BARRIERS
	.align		4
        /*0070*/ 	.byte	0x02, 0x4c
        /*0072*/ 	.byte	0x01
	.zero		1


	//----- nvinfo : EIATTR_MERCURY_ISA_VERSION
	.align		4
        /*0074*/ 	.byte	0x03, 0x5f
        /*0076*/ 	.short	0x0101


	//----- nvinfo : EIATTR_COOP_GROUP_MASK_REGIDS
	.align		4
        /*0078*/ 	.byte	0x04, 0x29
        /*007a*/ 	.short	(.L_123 - .L_122)


	//   ....[0]....
.L_122:
        /*007c*/ 	.word	0xffffffff


	//----- nvinfo : EIATTR_COOP_GROUP_INSTR_OFFSETS
	.align		4
.L_123:
        /*0080*/ 	.byte	0x04, 0x28
        /*0082*/ 	.short	(.L_125 - .L_124)


	//   ....[0]....
.L_124:
        /*0084*/ 	.word	0x000002e0


	//----- nvinfo : EIATTR_VRC_CTA_INIT_COUNT
	.align		4
.L_125:
        /*0088*/ 	.byte	0x02, 0x4a
	.zero		1
	.zero		1


	//----- nvinfo : EIATTR_EXIT_INSTR_OFFSETS
	.align		4
        /*008c*/ 	.byte	0x04, 0x1c
        /*008e*/ 	.short	(.L_127 - .L_126)


	//   ....[0]....
.L_126:
        /*0090*/ 	.word	0x000049d0


	//   ....[1]....
        /*0094*/ 	.word	0x00004a80


	//----- nvinfo : EIATTR_CBANK_PARAM_SIZE
	.align		4
.L_127:
        /*0098*/ 	.byte	0x03, 0x19
        /*009a*/ 	.short	0x0028


	//----- nvinfo : EIATTR_PARAM_CBANK
	.align		4
        /*009c*/ 	.byte	0x04, 0x0a
        /*009e*/ 	.short	(.L_129 - .L_128)
	.align		4
.L_128:
        /*00a0*/ 	.word	index@(.nv.constant0.conv_horiz_kernel_f32)
        /*00a4*/ 	.short	0x0380
        /*00a6*/ 	.short	0x0028


	//----- nvinfo : EIATTR_SW_WAR
	.align		4
.L_129:
        /*00a8*/ 	.byte	0x04, 0x36
        /*00aa*/ 	.short	(.L_131 - .L_130)
.L_130:
        /*00ac*/ 	.word	0x00000008
.L_131:


//--------------------- .nv.info.conv_horiz_kernel_u16 --------------------------
	.section	.nv.info.conv_horiz_kernel_u16,"",@"SHT_CUDA_INFO"
	.sectionflags	@""
	.align	4


	//----- nvinfo : EIATTR_CUDA_API_VERSION
	.align		4
        /*0000*/ 	.byte	0x04, 0x37
        /*0002*/ 	.short	(.L_133 - .L_132)
.L_132:
        /*0004*/ 	.word	0x00000082


	//----- nvinfo : EIATTR_KPARAM_INFO
	.align		4
.L_133:
        /*0008*/ 	.byte	0x04, 0x17
        /*000a*/ 	.short	(.L_135 - .L_134)
.L_134:
        /*000c*/ 	.word	0x00000000
        /*0010*/ 	.short	0x0005
        /*0012*/ 	.short	0x0020
        /*0014*/ 	.byte	0x00, 0xf5, 0x21, 0x00


	//----- nvinfo : EIATTR_KPARAM_INFO
	.align		4
.L_135:
        /*0018*/ 	.byte	0x04, 0x17
        /*001a*/ 	.short	(.L_137 - .L_136)
.L_136:
        /*001c*/ 	.word	0x00000000
        /*0020*/ 	.short	0x0004
        /*0022*/ 	.short	0x0018
        /*0024*/ 	.byte	0x00, 0xf0, 0x11, 0x00


	//----- nvinfo : EIATTR_KPARAM_INFO
	.align		4
.L_137:
        /*0028*/ 	.byte	0x04, 0x17
        /*002a*/ 	.short	(.L_139 - .L_138)
.L_138:
        /*002c*/ 	.word	0x00000000
        /*0030*/ 	.short	0x0003
        /*0032*/ 	.short	0x0014
        /*0034*/ 	.byte	0x00, 0xf0, 0x11, 0x00


	//----- nvinfo : EIATTR_KPARAM_INFO
	.align		4
.L_139:
        /*0038*/ 	.byte	0x04, 0x17
        /*003a*/ 	.short	(.L_141 - .L_140)
.L_140:
        /*003c*/ 	.word	0x00000000
        /*0040*/ 	.short	0x0002
        /*0042*/ 	.short	0x0010
        /*0044*/ 	.byte	0x00, 0xf0, 0x11, 0x00


	//----- nvinfo : EIATTR_KPARAM_INFO
	.align		4
.L_141:
        /*0048*/ 	.byte	0x04, 0x17
        /*004a*/ 	.short	(.L_143 - .L_142)
.L_142:
        /*004c*/ 	.word	0x00000000
        /*0050*/ 	.short	0x0001
        /*0052*/ 	.short	0x0008
        /*0054*/ 	.byte	0x00, 0xf5, 0x21, 0x00


	//----- nvinfo : EIATTR_KPARAM_INFO
	.align		4
.L_143:
        /*0058*/ 	.byte	0x04, 0x17
        /*005a*/ 	.short	(.L_145 - .L_144)
.L_144:
        /*005c*/ 	.word	0x00000000
        /*0060*/ 	.short	0x0000
        /*0062*/ 	.short	0x0000
        /*0064*/ 	.byte	0x00, 0xf5, 0x21, 0x00


	//----- nvinfo : EIATTR_SPARSE_MMA_MASK
	.align		4
.L_145:
        /*0068*/ 	.byte	0x03, 0x50
        /*006a*/ 	.short	0x0000


	//----- nvinfo : EIATTR_MAXREG_COUNT
	.align		4
        /*006c*/ 	.byte	0x03, 0x1b
        /*006e*/ 	.short	0x00ff


	//----- nvinfo : EIATTR_NUM_BARRIERS
	.align		4
        /*0070*/ 	.byte	0x02, 0x4c
        /*0072*/ 	.byte	0x01
	.zero		1


	//----- nvinfo : EIATTR_MERCURY_ISA_VERSION
	.align		4
        /*0074*/ 	.byte	0x03, 0x5f
        /*0076*/ 	.short	0x0101


	//----- nvinfo : EIATTR_COOP_GROUP_MASK_REGIDS
	.align		4
        /*0078*/ 	.byte	0x04, 0x29
        /*007a*/ 	.short	(.L_147 - .L_146)


	//   ....[0]....
.L_146:
        /*007c*/ 	.word	0xffffffff


	//----- nvinfo : EIATTR_COOP_GROUP_INSTR_OFFSETS
	.align		4
.L_147:
        /*0080*/ 	.byte	0x04, 0x28
        /*0082*/ 	.short	(.L_149 - .L_148)


	//   ....[0]....
.L_148:
        /*0084*/ 	.word	0x000002e0


	//----- nvinfo : EIATTR_VRC_CTA_INIT_COUNT
	.align		4
.L_149:
        /*0088*/ 	.byte	0x02, 0x4a
	.zero		1
	.zero		1


	//----- nvinfo : EIATTR_EXIT_INSTR_OFFSETS
	.align		4
        /*008c*/ 	.byte	0x04, 0x1c
        /*008e*/ 	.short	(.L_151 - .L_150)


	//   ....[0]....
.L_150:
        /*0090*/ 	.word	0x000059d0


	//   ....[1]....
        /*0094*/ 	.word	0x00005a80


	//----- nvinfo : EIATTR_CBANK_PARAM_SIZE
	.align		4
.L_151:
        /*0098*/ 	.byte	0x03, 0x19
        /*009a*/ 	.short	0x0028


	//----- nvinfo : EIATTR_PARAM_CBANK
	.align		4
        /*009c*/ 	.byte	0x04, 0x0a
        /*009e*/ 	.short	(.L_153 - .L_152)
	.align		4
.L_152:
        /*00a0*/ 	.word	index@(.nv.constant0.conv_horiz_kernel_u16)
        /*00a4*/ 	.short	0x0380
        /*00a6*/ 	.short	0x0028


	//----- nvinfo : EIATTR_SW_WAR
	.align		4
.L_153:
        /*00a8*/ 	.byte	0x04, 0x36
        /*00aa*/ 	.short	(.L_155 - .L_154)
.L_154:
        /*00ac*/ 	.word	0x00000008
.L_155:


//--------------------- .nv.info.conv_horiz_kernel_u8 --------------------------
	.section	.nv.info.conv_horiz_kernel_u8,"",@"SHT_CUDA_INFO"
	.sectionflags	@""
	.align	4


	//----- nvinfo : EIATTR_CUDA_API_VERSION
	.align		4
        /*0000*/ 	.byte	0x04, 0x37
        /*0002*/ 	.short	(.L_157 - .L_156)
.L_156:
        /*0004*/ 	.word	0x00000082


	//----- nvinfo : EIATTR_KPARAM_INFO
	.align		4
.L_157:
        /*0008*/ 	.byte	0x04, 0x17
        /*000a*/ 	.short	(.L_159 - .L_158)
.L_158:
        /*000c*/ 	.word	0x00000000
        /*0010*/ 	.short	0x0005
        /*0012*/ 	.short	0x0020
        /*0014*/ 	.byte	0x00, 0xf5, 0x21, 0x00


	//----- nvinfo : EIATTR_KPARAM_INFO
	.align		4
.L_159:
        /*0018*/ 	.byte	0x04, 0x17
        /*001a*/ 	.short	(.L_161 - .L_160)
.L_160:
        /*001c*/ 	.word	0x00000000
        /*0020*/ 	.short	0x0004
        /*0022*/ 	.short	0x0018
        /*0024*/ 	.byte	0x00, 0xf0, 0x11, 0x00


	//----- nvinfo : EIATTR_KPARAM_INFO
	.align		4
.L_161:
        /*0028*/ 	.byte	0x04, 0x17
        /*002a*/ 	.short	(.L_163 - .L_162)
.L_162:
        /*002c*/ 	.word	0x00000000
        /*0030*/ 	.short	0x0003
        /*0032*/ 	.short	0x0014
        /*0034*/ 	.byte	0x00, 0xf0, 0x11, 0x00


	//----- nvinfo : EIATTR_KPARAM_INFO
	.align		4
.L_163:
        /*0038*/ 	.byte	0x04, 0x17
        /*003a*/ 	.short	(.L_165 - .L_164)
.L_164:
        /*003c*/ 	.word	0x00000000
        /*0040*/ 	.short	0x0002
        /*0042*/ 	.short	0x0010
        /*0044*/ 	.byte	0x00, 0xf0, 0x11, 0x00


	//----- nvinfo : EIATTR_KPARAM_INFO
	.align		4
.L_165:
        /*0048*/ 	.byte	0x04, 0x17
        /*004a*/ 	.short	(.L_167 - .L_166)
.L_166:
        /*004c*/ 	.word	0x00000000
        /*0050*/ 	.short	0x0001
        /*0052*/ 	.short	0x0008
        /*0054*/ 	.byte	0x00, 0xf5, 0x21, 0x00


	//----- nvinfo : EIATTR_KPARAM_INFO
	.align		4
.L_167:
        /*0058*/ 	.byte	0x04, 0x17
        /*005a*/ 	.short	(.L_169 - .L_168)
.L_168:
        /*005c*/ 	.word	0x00000000
        /*0060*/ 	.short	0x0000
        /*0062*/ 	.short	0x0000
        /*0064*/ 	.byte	0x00, 0xf5, 0x21, 0x00


	//----- nvinfo : EIATTR_SPARSE_MMA_MASK
	.align		4
.L_169:
        /*0068*/ 	.byte	0x03, 0x50
        /*006a*/ 	.short	0x0000


	//----- nvinfo : EIATTR_MAXREG_COUNT
	.align		4
        /*006c*/ 	.byte	0x03, 0x1b
        /*006e*/ 	.short	0x00ff


	//----- nvinfo : EIATTR_NUM_BARRIERS
	.align		4
        /*0070*/ 	.byte	0x02, 0x4c
        /*0072*/ 	.byte	0x01
	.zero		1


	//----- nvinfo : EIATTR_MERCURY_ISA_VERSION
	.align		4
        /*0074*/ 	.byte	0x03, 0x5f
        /*0076*/ 	.short	0x0101


	//----- nvinfo : EIATTR_COOP_GROUP_MASK_REGIDS
	.align		4
        /*0078*/ 	.byte	0x04, 0x29
        /*007a*/ 	.short	(.L_171 - .L_170)


	//   ....[0]....
.L_170:
        /*007c*/ 	.word	0xffffffff


	//----- nvinfo : EIATTR_COOP_GROUP_INSTR_OFFSETS
	.align		4
.L_171:
        /*0080*/ 	.byte	0x04, 0x28
        /*0082*/ 	.short	(.L_173 - .L_172)


	//   ....[0]....
.L_172:
        /*0084*/ 	.word	0x000002f0


	//----- nvinfo : EIATTR_VRC_CTA_INIT_COUNT
	.align		4
.L_173:
        /*0088*/ 	.byte	0x02, 0x4a
	.zero		1
	.zero		1


	//----- nvinfo : EIATTR_EXIT_INSTR_OFFSETS
	.align		4
        /*008c*/ 	.byte	0x04, 0x1c
        /*008e*/ 	.short	(.L_175 - .L_174)


	//   ....[0]....
.L_174:
        /*0090*/ 	.word	0x00005870


	//   ....[1]....
        /*0094*/ 	.word	0x00005930


	//----- nvinfo : EIATTR_CBANK_PARAM_SIZE
	.align		4
.L_175:
        /*0098*/ 	.byte	0x03, 0x19
        /*009a*/ 	.short	0x0028


	//----- nvinfo : EIATTR_PARAM_CBANK
	.align		4
        /*009c*/ 	.byte	0x04, 0x0a
        /*009e*/ 	.short	(.L_177 - .L_176)
	.align		4
.L_176:
        /*00a0*/ 	.word	index@(.nv.constant0.conv_horiz_kernel_u8)
        /*00a4*/ 	.short	0x0380
        /*00a6*/ 	.short	0x0028


	//----- nvinfo : EIATTR_SW_WAR
	.align		4
.L_177:
        /*00a8*/ 	.byte	0x04, 0x36
        /*00aa*/ 	.short	(.L_179 - .L_178)
.L_178:
        /*00ac*/ 	.word	0x00000008
.L_179:


//--------------------- .nv.callgraph             --------------------------
	.section	.nv.callgraph,"",@"SHT_CUDA_CALLGRAPH"
	.align	4
	.sectionentsize	8
	.align		4
        /*0000*/ 	.word	0x00000000
	.align		4
        /*0004*/ 	.word	0xffffffff
	.align		4
        /*0008*/ 	.word	0x00000000
	.align		4
        /*000c*/ 	.word	0xfffffffe
	.align		4
        /*0010*/ 	.word	0x00000000
	.align		4
        /*0014*/ 	.word	0xfffffffd
	.align		4
        /*0018*/ 	.word	0x00000000
	.align		4
        /*001c*/ 	.word	0xfffffffc


//--------------------- .text.conv_vert_kernel_f32 --------------------------
	.section	.text.conv_vert_kernel_f32,"ax",@progbits
	.align	128
        .global         conv_vert_kernel_f32
        .type           conv_vert_kernel_f32,@function
        .size           conv_vert_kernel_f32,(.L_x_252 - conv_vert_kernel_f32)
        .other          conv_vert_kernel_f32,@"STO_CUDA_ENTRY STV_DEFAULT"
conv_vert_kernel_f32:
.text.conv_vert_kernel_f32:
[----:B------:R-:W-:Y:S01]  /*0000*/  LDC R1, c[0x0][0x37c] ;  /* 0x0000df00ff017b82 */ /* 0x000fe20000000800 */
[----:B------:R-:W0:Y:S07]  /*0010*/  S2R R0, SR_CTAID.Y ;  /* 0x0000000000007919 */ /* 0x000e2e0000002600 */
[----:B------:R-:W1:Y:S01]  /*0020*/  LDC R10, c[0x0][0x390] ;  /* 0x0000e400ff0a7b82 */ /* 0x000e620000000800 */
[----:B------:R-:W2:Y:S01]  /*0030*/  LDCU UR4, c[0x0][0x394] ;  /* 0x00007280ff0477ac */ /* 0x000ea20008000800 */
[----:B------:R-:W-:Y:S01]  /*0040*/  HFMA2 R20, -RZ, RZ, 0, 0 ;  /* 0x00000000ff147431 */ /* 0x000fe200000001ff */
[----:B------:R-:W0:Y:S01]  /*0050*/  S2R R25, SR_TID.Y ;  /* 0x0000000000197919 */ /* 0x000e220000002200 */
[----:B------:R-:W3:Y:S01]  /*0060*/  LDCU.64 UR8, c[0x0][0x358] ;  /* 0x00006b00ff0877ac */ /* 0x000ee20008000a00 */
[----:B------:R-:W4:Y:S03]  /*0070*/  S2R R3, SR_CTAID.X ;  /* 0x0000000000037919 */ /* 0x000f260000002500 */
[----:B------:R-:W5:Y:S01]  /*0080*/  LDC.64 R8, c[0x0][0x380] ;  /* 0x0000e000ff087b82 */ /* 0x000f620000000a00 */
[----:B------:R-:W4:Y:S01]  /*0090*/  S2R R18, SR_TID.X ;  /* 0x0000000000127919 */ /* 0x000f220000002100 */
[----:B0-----:R-:W-:-:S04]  /*00a0*/  LEA R0, R0, R25, 0x6 ;  /* 0x0000001900007211 */ /* 0x001fc800078e30ff */
[----:B------:R-:W-:Y:S02]  /*00b0*/  IADD3 R0, PT, PT, R0, -0x8, RZ ;  /* 0xfffffff800007810 */ /* 0x000fe40007ffe0ff */
[----:B----4-:R-:W-:Y:S02]  /*00c0*/  LEA R3, R3, R18, 0x4 ;  /* 0x0000001203037211 */ /* 0x010fe400078e20ff */
[----:B------:R-:W-:-:S03]  /*00d0*/  ISETP.GE.AND P0, PT, R0, RZ, PT ;  /* 0x000000ff0000720c */ /* 0x000fc60003f06270 */
[C---:B-1----:R-:W-:Y:S01]  /*00e0*/  IMAD R11, R0.reuse, R10, R3 ;  /* 0x0000000a000b7224 */ /* 0x042fe200078e0203 */
[----:B--2---:R-:W-:-:S04]  /*00f0*/  IADD3 R0, PT, PT, -R0, UR4, RZ ;  /* 0x0000000400007c10 */ /* 0x004fc8000fffe1ff */
[----:B------:R-:W-:Y:S02]  /*0100*/  ISETP.GE.U32.AND P1, PT, R0, 0x49, PT ;  /* 0x000000490000780c */ /* 0x000fe40003f26070 */
[CC--:B------:R-:W-:Y:S02]  /*0110*/  LEA R23, R10.reuse, R11.reuse, 0x4 ;  /* 0x0000000b0a177211 */ /* 0x0c0fe400078e20ff */
[CC--:B------:R-:W-:Y:S01]  /*0120*/  LEA R21, R10.reuse, R11.reuse, 0x5 ;  /* 0x0000000b0a157211 */ /* 0x0c0fe200078e28ff */
[--C-:B-----5:R-:W-:Y:S01]  /*0130*/  @P0 IMAD.WIDE.U32 R14, R11, 0x4, R8.reuse ;  /* 0x000000040b0e0825 */ /* 0x120fe200078e0008 */
[C---:B------:R-:W-:Y:S02]  /*0140*/  LEA R17, R10.reuse, R11, 0x3 ;  /* 0x0000000b0a117211 */ /* 0x040fe400078e18ff */
[C---:B------:R-:W-:Y:S01]  /*0150*/  LEA R19, R10.reuse, R23, 0x3 ;  /* 0x000000170a137211 */ /* 0x040fe200078e18ff */
[--C-:B------:R-:W-:Y:S01]  /*0160*/  IMAD.WIDE.U32 R6, R23, 0x4, R8.reuse ;  /* 0x0000000417067825 */ /* 0x100fe200078e0008 */
[C---:B------:R-:W-:Y:S01]  /*0170*/  LEA R12, R10.reuse, R11, 0x6 ;  /* 0x0000000b0a0c7211 */ /* 0x040fe200078e30ff */
[----:B---3--:R0:W2:Y:S01]  /*0180*/  @P0 LDG.E R20, desc[UR8][R14.64] ;  /* 0x000000080e140981 */ /* 0x0080a2000c1e1900 */
[CC--:B------:R-:W-:Y:S01]  /*0190*/  LEA R11, R10.reuse, R21.reuse, 0x4 ;  /* 0x000000150a0b7211 */ /* 0x0c0fe200078e20ff */
[--C-:B------:R-:W-:Y:S01]  /*01a0*/  IMAD.WIDE.U32 R4, R17, 0x4, R8.reuse ;  /* 0x0000000411047825 */ /* 0x100fe200078e0008 */
[----:B------:R-:W-:Y:S01]  /*01b0*/  LEA R13, R10, R21, 0x3 ;  /* 0x000000150a0d7211 */ /* 0x000fe200078e18ff */
[----:B------:R-:W3:Y:S02]  /*01c0*/  LDG.E R22, desc[UR8][R6.64] ;  /* 0x0000000806167981 */ /* 0x000ee4000c1e1900 */
[----:B------:R-:W-:-:S02]  /*01d0*/  IMAD.WIDE.U32 R2, R21, 0x4, R8 ;  /* 0x0000000415027825 */ /* 0x000fc400078e0008 */
[----:B------:R1:W4:Y:S02]  /*01e0*/  LDG.E R24, desc[UR8][R4.64] ;  /* 0x0000000804187981 */ /* 0x000324000c1e1900 */
[--C-:B------:R-:W-:Y:S01]  /*01f0*/  IMAD.WIDE.U32 R28, R19, 0x4, R8.reuse ;  /* 0x00000004131c7825 */ /* 0x100fe200078e0008 */
[C---:B0-----:R-:W-:Y:S01]  /*0200*/  @P1 LEA R15, R10.reuse, R12, 0x3 ;  /* 0x0000000c0a0f1211 */ /* 0x041fe200078e18ff */
[----:B------:R0:W5:Y:S01]  /*0210*/  LDG.E R0, desc[UR8][R2.64] ;  /* 0x0000000802007981 */ /* 0x000162000c1e1900 */
[----:B------:R-:W-:Y:S01]  /*0220*/  LEA R10, R10, R11, 0x3 ;  /* 0x0000000b0a0a7211 */ /* 0x000fe200078e18ff */
[--C-:B------:R-:W-:Y:S02]  /*0230*/  IMAD.WIDE.U32 R26, R13, 0x4, R8.reuse ;  /* 0x000000040d1a7825 */ /* 0x100fe400078e0008 */
[----:B------:R0:W5:Y:S02]  /*0240*/  LDG.E R16, desc[UR8][R28.64] ;  /* 0x000000081c107981 */ /* 0x000164000c1e1900 */
[----:B-1----:R-:W-:-:S02]  /*0250*/  @P1 IMAD.WIDE.U32 R4, R15, 0x4, R8 ;  /* 0x000000040f041825 */ /* 0x002fc400078e0008 */
[----:B------:R-:W5:Y:S02]  /*0260*/  LDG.E R26, desc[UR8][R26.64] ;  /* 0x000000081a1a7981 */ /* 0x000f64000c1e1900 */
[----:B------:R-:W-:-:S04]  /*0270*/  IMAD.WIDE.U32 R6, R12, 0x4, R8 ;  /* 0x000000040c067825 */ /* 0x000fc800078e0008 */
[--C-:B0-----:R-:W-:Y:S01]  /*0280*/  IMAD.WIDE.U32 R2, R11, 0x4, R8.reuse ;  /* 0x000000040b027825 */ /* 0x101fe200078e0008 */
[----:B------:R-:W-:Y:S01]  /*0290*/  MOV R28, RZ ;  /* 0x000000ff001c7202 */ /* 0x000fe20000000f00 */
[----:B------:R0:W5:Y:S02]  /*02a0*/  LDG.E R6, desc[UR8][R6.64] ;  /* 0x0000000806067981 */ /* 0x000164000c1e1900 */
[----:B------:R-:W-:Y:S02]  /*02b0*/  IMAD.WIDE.U32 R14, R10, 0x4, R8 ;  /* 0x000000040a0e7825 */ /* 0x000fe400078e0008 */
[----:B------:R-:W5:Y:S04]  /*02c0*/  LDG.E R2, desc[UR8][R2.64] ;  /* 0x0000000802027981 */ /* 0x000f68000c1e1900 */
[----:B------:R-:W5:Y:S01]  /*02d0*/  LDG.E R14, desc[UR8][R14.64] ;  /* 0x000000080e0e7981 */ /* 0x000f62000c1e1900 */
[----:B0-----:R-:W0:Y:S03]  /*02e0*/  LDC R7, c[0x0][0x398] ;  /* 0x0000e600ff077b82 */ /* 0x001e260000000800 */
[----:B------:R-:W5:Y:S01]  /*02f0*/  @P1 LDG.E R28, desc[UR8][R4.64] ;  /* 0x00000008041c1981 */ /* 0x000f62000c1e1900 */
[----:B------:R-:W1:Y:S01]  /*0300*/  S2R R8, SR_CgaCtaId ;  /* 0x0000000000087919 */ /* 0x000e620000008800 */
[----:B------:R-:W-:-:S02]  /*0310*/  MOV R9, 0x400 ;  /* 0x0000040000097802 */ /* 0x000fc40000000f00 */
[----:B0-----:R-:W-:Y:S02]  /*0320*/  ISETP.GE.AND P0, PT, R7, 0x1, PT ;  /* 0x000000010700780c */ /* 0x001fe40003f06270 */
[----:B-1----:R-:W-:-:S05]  /*0330*/  LEA R9, R8, R9, 0x18 ;  /* 0x0000000908097211 */ /* 0x002fca00078ec0ff */
[----:B------:R-:W-:-:S05]  /*0340*/  IMAD R8, R18, 0x144, R9 ;  /* 0x0000014412087824 */ /* 0x000fca00078e0209 */
[----:B------:R-:W-:-:S05]  /*0350*/  LEA R27, R25, R8, 0x2 ;  /* 0x00000008191b7211 */ /* 0x000fca00078e10ff */
[----:B--2---:R0:W-:Y:S04]  /*0360*/  STS [R27], R20 ;  /* 0x000000141b007388 */ /* 0x0041e80000000800 */
[----:B---3--:R0:W-:Y:S04]  /*0370*/  STS [R27+0x40], R22 ;  /* 0x000040161b007388 */ /* 0x0081e80000000800 */
[----:B----4-:R0:W-:Y:S04]  /*0380*/  STS [R27+0x20], R24 ;  /* 0x000020181b007388 */ /* 0x0101e80000000800 */
[----:B-----5:R0:W-:Y:S04]  /*0390*/  STS [R27+0x80], R0 ;  /* 0x000080001b007388 */ /* 0x0201e80000000800 */
[----:B------:R0:W-:Y:S04]  /*03a0*/  STS [R27+0x60], R16 ;  /* 0x000060101b007388 */ /* 0x0001e80000000800 */
[----:B------:R0:W-:Y:S04]  /*03b0*/  STS [R27+0xa0], R26 ;  /* 0x0000a01a1b007388 */ /* 0x0001e80000000800 */
[----:B------:R0:W-:Y:S04]  /*03c0*/  STS [R27+0x100], R6 ;  /* 0x000100061b007388 */ /* 0x0001e80000000800 */
[----:B------:R0:W-:Y:S04]  /*03d0*/  STS [R27+0xc0], R2 ;  /* 0x0000c0021b007388 */ /* 0x0001e80000000800 */
[----:B------:R0:W-:Y:S04]  /*03e0*/  STS [R27+0xe0], R14 ;  /* 0x0000e00e1b007388 */ /* 0x0001e80000000800 */
[----:B------:R0:W-:Y:S01]  /*03f0*/  STS [R27+0x120], R28 ;  /* 0x0001201c1b007388 */ /* 0x0001e20000000800 */
[----:B------:R-:W-:Y:S06]  /*0400*/  BAR.SYNC.DEFER_BLOCKING 0x0 ;  /* 0x0000000000007b1d */ /* 0x000fec0000010000 */
[----:B------:R-:W-:Y:S05]  /*0410*/  @!P0 BRA `(.L_x_0) ;  /* 0x0000004400f48947 */ /* 0x000fea0003800000 */
[C---:B0-----:R-:W-:Y:S01]  /*0420*/  IADD3 R0, PT, PT, R7.reuse, -0x1, RZ ;  /* 0xffffffff07007810 */ /* 0x041fe20007ffe0ff */
[----:B------:R-:W0:Y:S01]  /*0430*/  LDCU.64 UR6, c[0x0][0x3a0] ;  /* 0x00007400ff0677ac */ /* 0x000e220008000a00 */
[----:B------:R-:W-:Y:S02]  /*0440*/  LOP3.LUT R6, R7, 0xf, RZ, 0xc0, !PT ;  /* 0x0000000f07067812 */ /* 0x000fe400078ec0ff */
[----:B------:R-:W-:Y:S02]  /*0450*/  ISETP.GE.U32.AND P1, PT, R0, 0xf, PT ;  /* 0x0000000f0000780c */ /* 0x000fe40003f26070 */
[----:B------:R-:W-:Y:S02]  /*0460*/  ISETP.NE.AND P0, PT, R6, RZ, PT ;  /* 0x000000ff0600720c */ /* 0x000fe40003f05270 */
[----:B------:R-:W-:Y:S02]  /*0470*/  SHF.R.U32.HI R5, RZ, 0x1, R7 ;  /* 0x00000001ff057819 */ /* 0x000fe40000011607 */
[----:B------:R-:W-:-:S02]  /*0480*/  MOV R16, RZ ;  /* 0x000000ff00107202 */ /* 0x000fc40000000f00 */
[----:B------:R-:W-:-:S05]  /*0490*/  MOV R0, RZ ;  /* 0x000000ff00007202 */ /* 0x000fca0000000f00 */
[----:B------:R-:W-:Y:S05]  /*04a0*/  @!P1 BRA `(.L_x_1) ;  /* 0x0000000400109947 */ /* 0x000fea0003800000 */
[----:B------:R-:W-:Y:S01]  /*04b0*/  UMOV UR4, 0x20 ;  /* 0x0000002000047882 */ /* 0x000fe20000000000 */
[----:B------:R-:W-:Y:S01]  /*04c0*/  UMOV UR5, 0x0 ;  /* 0x0000000000057882 */ /* 0x000fe20000000000 */
[----:B------:R-:W-:Y:S01]  /*04d0*/  IMAD R0, R18, 0x51, R25 ;  /* 0x0000005112007824 */ /* 0x000fe200078e0219 */
[----:B0-----:R-:W-:Y:S01]  /*04e0*/  UIMAD.WIDE.U32 UR4, UR6, 0x1, UR4 ;  /* 0x00000001060478a5 */ /* 0x001fe2000f8e0004 */
[----:B------:R-:W-:-:S03]  /*04f0*/  HFMA2 R16, -RZ, RZ, 0, 0 ;  /* 0x00000000ff107431 */ /* 0x000fc600000001ff */
[----:B------:R-:W-:Y:S02]  /*0500*/  IADD3 R4, PT, PT, R5, -R0, RZ ;  /* 0x8000000005047210 */ /* 0x000fe40007ffe0ff */
[----:B------:R-:W-:Y:S01]  /*0510*/  MOV R2, UR4 ;  /* 0x0000000400027c02 */ /* 0x000fe20008000f00 */
[----:B------:R-:W-:Y:S01]  /*0520*/  UIADD3 UR4, UPT, UPT, UR5, UR7, URZ ;  /* 0x0000000705047290 */ /* 0x000fe2000fffe0ff */
[----:B------:R-:W-:Y:S01]  /*0530*/  LOP3.LUT R0, R7, 0x7ffffff0, RZ, 0xc0, !PT ;  /* 0x7ffffff007007812 */ /* 0x000fe200078ec0ff */
[----:B------:R-:W-:Y:S01]  /*0540*/  IMAD R4, R4, -0x4, RZ ;  /* 0xfffffffc04047824 */ /* 0x000fe200078e02ff */
[----:B------:R-:W-:Y:S02]  /*0550*/  MOV R3, UR5 ;  /* 0x0000000500037c02 */ /* 0x000fe40008000f00 */
[----:B------:R-:W-:Y:S02]  /*0560*/  IADD3 R14, PT, PT, -R0, RZ, RZ ;  /* 0x000000ff000e7210 */ /* 0x000fe40007ffe1ff */
[----:B------:R-:W-:-:S02]  /*0570*/  IADD3 R4, PT, PT, R4, 0x30, R9 ;  /* 0x0000003004047810 */ /* 0x000fc40007ffe009 */
[----:B------:R-:W-:-:S07]  /*0580*/  MOV R3, UR4 ;  /* 0x0000000400037c02 */ /* 0x000fce0008000f00 */
.L_x_2:
[----:B------:R-:W2:Y:S04]  /*0590*/  LDG.E R27, desc[UR8][R2.64+-0x20] ;  /* 0xffffe008021b7981 */ /* 0x000ea8000c1e1900 */
[----:B------:R-:W3:Y:S04]  /*05a0*/  LDG.E R29, desc[UR8][R2.64+-0x1c] ;  /* 0xffffe408021d7981 */ /* 0x000ee8000c1e1900 */
[----:B------:R-:W4:Y:S04]  /*05b0*/  LDG.E R20, desc[UR8][R2.64+-0x18] ;  /* 0xffffe80802147981 */ /* 0x000f28000c1e1900 */
[----:B------:R-:W5:Y:S04]  /*05c0*/  LDG.E R15, desc[UR8][R2.64+-0x14] ;  /* 0xffffec08020f7981 */ /* 0x000f68000c1e1900 */
[----:B------:R-:W2:Y:S04]  /*05d0*/  LDS R22, [R4+-0x10] ;  /* 0xfffff00004167984 */ /* 0x000ea80000000800 */
[----:B------:R-:W3:Y:S04]  /*05e0*/  LDS R24, [R4+-0xc] ;  /* 0xfffff40004187984 */ /* 0x000ee80000000800 */
[----:B------:R-:W-:Y:S01]  /*05f0*/  LDS R26, [R4+-0x4] ;  /* 0xfffffc00041a7984 */ /* 0x000fe20000000800 */
[----:B--2---:R-:W-:-:S03]  /*0600*/  FFMA R22, R27, R22, R16 ;  /* 0x000000161b167223 */ /* 0x004fc60000000010 */
[----:B------:R-:W2:Y:S01]  /*0610*/  LDG.E R16, desc[UR8][R2.64+-0x10] ;  /* 0xfffff00802107981 */ /* 0x000ea2000c1e1900 */
[----:B---3--:R-:W-:-:S03]  /*0620*/  FFMA R29, R29, R24, R22 ;  /* 0x000000181d1d7223 */ /* 0x008fc60000000016 */
[----:B------:R-:W3:Y:S04]  /*0630*/  LDG.E R22, desc[UR8][R2.64+-0xc] ;  /* 0xfffff40802167981 */ /* 0x000ee8000c1e1900 */
[----:B------:R-:W4:Y:S02]  /*0640*/  LDS R24, [R4+-0x8] ;  /* 0xfffff80004187984 */ /* 0x000f240000000800 */
[----:B----4-:R-:W-:Y:S02]  /*0650*/  FFMA R24, R20, R24, R29 ;  /* 0x0000001814187223 */ /* 0x010fe4000000001d */
[----:B------:R-:W4:Y:S02]  /*0660*/  LDG.E R20, desc[UR8][R2.64+-0x8] ;  /* 0xfffff80802147981 */ /* 0x000f24000c1e1900 */
[----:B-----5:R-:W-:-:S02]  /*0670*/  FFMA R27, R15, R26, R24 ;  /* 0x0000001a0f1b7223 */ /* 0x020fc40000000018 */
[----:B------:R-:W5:Y:S04]  /*0680*/  LDG.E R15, desc[UR8][R2.64+-0x4] ;  /* 0xfffffc08020f7981 */ /* 0x000f68000c1e1900 */
[----:B------:R-:W2:Y:S04]  /*0690*/  LDS R24, [R4] ;  /* 0x0000000004187984 */ /* 0x000ea80000000800 */
[----:B------:R-:W-:Y:S01]  /*06a0*/  LDS R26, [R4+0xc] ;  /* 0x00000c00041a7984 */ /* 0x000fe20000000800 */
[----:B--2---:R-:W-:-:S03]  /*06b0*/  FFMA R27, R16, R24, R27 ;  /* 0x00000018101b7223 */ /* 0x004fc6000000001b */
[----:B------:R-:W3:Y:S04]  /*06c0*/  LDS R24, [R4+0x4] ;  /* 0x0000040004187984 */ /* 0x000ee80000000800 */
[----:B------:R-:W2:Y:S01]  /*06d0*/  LDG.E R16, desc[UR8][R2.64] ;  /* 0x0000000802107981 */ /* 0x000ea2000c1e1900 */
[----:B---3--:R-:W-:-:S03]  /*06e0*/  FFMA R27, R22, R24, R27 ;  /* 0x00000018161b7223 */ /* 0x008fc6000000001b */
[----:B------:R-:W4:Y:S04]  /*06f0*/  LDS R24, [R4+0x8] ;  /* 0x0000080004187984 */ /* 0x000f280000000800 */
[----:B------:R-:W3:Y:S01]  /*0700*/  LDG.E R22, desc[UR8][R2.64+0x4] ;  /* 0x0000040802167981 */ /* 0x000ee2000c1e1900 */
[----:B----4-:R-:W-:-:S03]  /*0710*/  FFMA R24, R20, R24, R27 ;  /* 0x0000001814187223 */ /* 0x010fc6000000001b */
[----:B------:R-:W4:Y:S01]  /*0720*/  LDG.E R20, desc[UR8][R2.64+0x8] ;  /* 0x0000080802147981 */ /* 0x000f22000c1e1900 */
[----:B-----5:R-:W-:-:S03]  /*0730*/  FFMA R27, R15, R26, R24 ;  /* 0x0000001a0f1b7223 */ /* 0x020fc60000000018 */
[----:B------:R-:W5:Y:S04]  /*0740*/  LDG.E R15, desc[UR8][R2.64+0xc] ;  /* 0x00000c08020f7981 */ /* 0x000f68000c1e1900 */
[----:B------:R-:W2:Y:S04]  /*0750*/  LDS R24, [R4+0x10] ;  /* 0x0000100004187984 */ /* 0x000ea80000000800 */
[----:B------:R-:W-:Y:S01]  /*0760*/  LDS R26, [R4+0x1c] ;  /* 0x00001c00041a7984 */ /* 0x000fe20000000800 */
[----:B--2---:R-:W-:-:S03]  /*0770*/  FFMA R27, R16, R24, R27 ;  /* 0x00000018101b7223 */ /* 0x004fc6000000001b */
[----:B------:R-:W3:Y:S02]  /*0780*/  LDS R16, [R4+0x14] ;  /* 0x0000140004107984 */ /* 0x000ee40000000800 */
[----:B---3--:R-:W-:Y:S02]  /*0790*/  FFMA R27, R22, R16, R27 ;  /* 0x00000010161b7223 */ /* 0x008fe4000000001b */
[----:B------:R-:W4:Y:S04]  /*07a0*/  LDS R22, [R4+0x18] ;  /* 0x0000180004167984 */ /* 0x000f280000000800 */
[----:B------:R-:W2:Y:S01]  /*07b0*/  LDG.E R16, desc[UR8][R2.64+0x10] ;  /* 0x0000100802107981 */ /* 0x000ea2000c1e1900 */
[----:B----4-:R-:W-:-:S03]  /*07c0*/  FFMA R24, R20, R22, R27 ;  /* 0x0000001614187223 */ /* 0x010fc6000000001b */
[----:B------:R-:W3:Y:S04]  /*07d0*/  LDG.E R22, desc[UR8][R2.64+0x14] ;  /* 0x0000140802167981 */ /* 0x000ee8000c1e1900 */
[----:B------:R-:W4:Y:S01]  /*07e0*/  LDG.E R20, desc[UR8][R2.64+0x18] ;  /* 0x0000180802147981 */ /* 0x000f22000c1e1900 */
[----:B-----5:R-:W-:-:S03]  /*07f0*/  FFMA R27, R15, R26, R24 ;  /* 0x0000001a0f1b7223 */ /* 0x020fc60000000018 */
[----:B------:R0:W5:Y:S01]  /*0800*/  LDG.E R15, desc[UR8][R2.64+0x1c] ;  /* 0x00001c08020f7981 */ /* 0x000162000c1e1900 */
[----:B------:R-:W-:-:S03]  /*0810*/  IADD3 R14, PT, PT, R14, 0x10, RZ ;  /* 0x000000100e0e7810 */ /* 0x000fc60007ffe0ff */
[----:B------:R-:W2:Y:S01]  /*0820*/  LDS R24, [R4+0x20] ;  /* 0x0000200004187984 */ /* 0x000ea20000000800 */
[----:B------:R-:W-:Y:S02]  /*0830*/  ISETP.NE.AND P2, PT, R14, RZ, PT ;  /* 0x000000ff0e00720c */ /* 0x000fe40003f45270 */
[----:B0-----:R-:W-:-:S04]  /*0840*/  IADD3 R2, P3, PT, R2, 0x40, RZ ;  /* 0x0000004002027810 */ /* 0x001fc80007f7e0ff */
[----:B------:R-:W-:Y:S01]  /*0850*/  IADD3.X R3, PT, PT, RZ, R3, RZ, P3, !PT ;  /* 0x00000003ff037210 */ /* 0x000fe20001ffe4ff */
[----:B--2---:R-:W-:Y:S02]  /*0860*/  FFMA R27, R16, R24, R27 ;  /* 0x00000018101b7223 */ /* 0x004fe4000000001b */
[----:B------:R-:W3:Y:S04]  /*0870*/  LDS R16, [R4+0x24] ;  /* 0x0000240004107984 */ /* 0x000ee80000000800 */
[----:B------:R-:W4:Y:S01]  /*0880*/  LDS R24, [R4+0x28] ;  /* 0x0000280004187984 */ /* 0x000f220000000800 */
[----:B---3--:R-:W-:-:S03]  /*0890*/  FFMA R27, R22, R16, R27 ;  /* 0x00000010161b7223 */ /* 0x008fc6000000001b */
[----:B------:R0:W5:Y:S01]  /*08a0*/  LDS R16, [R4+0x2c] ;  /* 0x00002c0004107984 */ /* 0x0001620000000800 */
[----:B----4-:R-:W-:Y:S01]  /*08b0*/  FFMA R20, R20, R24, R27 ;  /* 0x0000001814147223 */ /* 0x010fe2000000001b */
[----:B0-----:R-:W-:-:S03]  /*08c0*/  IADD3 R4, PT, PT, R4, 0x40, RZ ;  /* 0x0000004004047810 */ /* 0x001fc60007ffe0ff */
[----:B-----5:R-:W-:Y:S01]  /*08d0*/  FFMA R16, R15, R16, R20 ;  /* 0x000000100f107223 */ /* 0x020fe20000000014 */
[----:B------:R-:W-:Y:S06]  /*08e0*/  @P2 BRA `(.L_x_2) ;  /* 0xfffffffc00282947 */ /* 0x000fec000383ffff */
.L_x_1:
[----:B------:R-:W-:Y:S02]  /*08f0*/  LOP3.LUT R4, R7, 0x7, RZ, 0xc0, !PT ;  /* 0x0000000707047812 */ /* 0x000fe400078ec0ff */
[----:B------:R-:W-:Y:S01]  /*0900*/  IADD3 R3, PT, PT, -R5, R25, RZ ;  /* 0x0000001905037210 */ /* 0x000fe20007ffe1ff */
[----:B------:R-:W-:Y:S06]  /*0910*/  @!P0 BRA `(.L_x_3) ;  /* 0x00000004001c8947 */ /* 0x000fec0003800000 */
[----:B------:R-:W-:Y:S02]  /*0920*/  ISETP.GE.U32.AND P2, PT, R6, 0x8, PT ;  /* 0x000000080600780c */ /* 0x000fe40003f46070 */
[----:B------:R-:W-:-:S11]  /*0930*/  ISETP.NE.AND P3, PT, R4, RZ, PT ;  /* 0x000000ff0400720c */ /* 0x000fd60003f65270 */
[----:B------:R-:W-:Y:S05]  /*0940*/  @!P2 BRA `(.L_x_4) ;  /* 0x000000000074a947 */ /* 0x000fea0003800000 */
[----:B------:R-:W1:Y:S02]  /*0950*/  LDC.64 R14, c[0x0][0x3a0] ;  /* 0x0000e800ff0e7b82 */ /* 0x000e640000000a00 */
[----:B-1----:R-:W-:-:S05]  /*0960*/  IMAD.WIDE.U32 R14, R0, 0x4, R14 ;  /* 0x00000004000e7825 */ /* 0x002fca00078e000e */
[----:B------:R-:W2:Y:S04]  /*0970*/  LDG.E R27, desc[UR8][R14.64] ;  /* 0x000000080e1b7981 */ /* 0x000ea8000c1e1900 */
[----:B------:R-:W3:Y:S04]  /*0980*/  LDG.E R24, desc[UR8][R14.64+0x4] ;  /* 0x000004080e187981 */ /* 0x000ee8000c1e1900 */
[----:B------:R-:W4:Y:S04]  /*0990*/  LDG.E R22, desc[UR8][R14.64+0x8] ;  /* 0x000008080e167981 */ /* 0x000f28000c1e1900 */
[----:B------:R-:W5:Y:S01]  /*09a0*/  LDG.E R20, desc[UR8][R14.64+0xc] ;  /* 0x00000c080e147981 */ /* 0x000f62000c1e1900 */
[----:B------:R-:W-:-:S04]  /*09b0*/  IADD3 R29, PT, PT, R3, R0, RZ ;  /* 0x00000000031d7210 */ /* 0x000fc80007ffe0ff */
[----:B------:R-:W-:-:S05]  /*09c0*/  LEA R2, R29, R8, 0x2 ;  /* 0x000000081d027211 */ /* 0x000fca00078e10ff */
[----:B------:R-:W2:Y:S04]  /*09d0*/  LDS R26, [R2+0x20] ;  /* 0x00002000021a7984 */ /* 0x000ea80000000800 */
[----:B------:R-:W-:Y:S01]  /*09e0*/  LDS R28, [R2+0x3c] ;  /* 0x00003c00021c7984 */ /* 0x000fe20000000800 */
[----:B--2---:R-:W-:-:S03]  /*09f0*/  FFMA R27, R27, R26, R16 ;  /* 0x0000001a1b1b7223 */ /* 0x004fc60000000010 */
[----:B------:R-:W3:Y:S04]  /*0a00*/  LDS R16, [R2+0x24] ;  /* 0x0000240002107984 */ /* 0x000ee80000000800 */
[----:B------:R-:W-:Y:S01]  /*0a10*/  LDS R26, [R2+0x30] ;  /* 0x00003000021a7984 */ /* 0x000fe20000000800 */
[----:B---3--:R-:W-:-:S03]  /*0a20*/  FFMA R27, R24, R16, R27 ;  /* 0x00000010181b7223 */ /* 0x008fc6000000001b */
[----:B------:R-:W4:Y:S04]  /*0a30*/  LDS R24, [R2+0x28] ;  /* 0x0000280002187984 */ /* 0x000f280000000800 */
[----:B------:R-:W2:Y:S01]  /*0a40*/  LDG.E R16, desc[UR8][R14.64+0x10] ;  /* 0x000010080e107981 */ /* 0x000ea2000c1e1900 */
[----:B----4-:R-:W-:-:S03]  /*0a50*/  FFMA R27, R22, R24, R27 ;  /* 0x00000018161b7223 */ /* 0x010fc6000000001b */
[----:B------:R-:W5:Y:S04]  /*0a60*/  LDS R24, [R2+0x2c] ;  /* 0x00002c0002187984 */ /* 0x000f680000000800 */
[----:B------:R-:W3:Y:S01]  /*0a70*/  LDG.E R22, desc[UR8][R14.64+0x14] ;  /* 0x000014080e167981 */ /* 0x000ee2000c1e1900 */
[----:B-----5:R-:W-:-:S03]  /*0a80*/  FFMA R27, R20, R24, R27 ;  /* 0x00000018141b7223 */ /* 0x020fc6000000001b */
[----:B------:R-:W4:Y:S04]  /*0a90*/  LDG.E R20, desc[UR8][R14.64+0x18] ;  /* 0x000018080e147981 */ /* 0x000f28000c1e1900 */
[----:B------:R-:W5:Y:S01]  /*0aa0*/  LDG.E R24, desc[UR8][R14.64+0x1c] ;  /* 0x00001c080e187981 */ /* 0x000f62000c1e1900 */
[----:B------:R-:W-:Y:S01]  /*0ab0*/  IADD3 R0, PT, PT, R0, 0x8, RZ ;  /* 0x0000000800007810 */ /* 0x000fe20007ffe0ff */
[----:B--2---:R-:W-:Y:S02]  /*0ac0*/  FFMA R27, R16, R26, R27 ;  /* 0x0000001a101b7223 */ /* 0x004fe4000000001b */
[----:B------:R-:W3:Y:S04]  /*0ad0*/  LDS R16, [R2+0x34] ;  /* 0x0000340002107984 */ /* 0x000ee80000000800 */
[----:B------:R-:W4:Y:S01]  /*0ae0*/  LDS R26, [R2+0x38] ;  /* 0x00003800021a7984 */ /* 0x000f220000000800 */
[----:B---3--:R-:W-:-:S04]  /*0af0*/  FFMA R27, R22, R16, R27 ;  /* 0x00000010161b7223 */ /* 0x008fc8000000001b */
[----:B----4-:R-:W-:-:S04]  /*0b00*/  FFMA R27, R20, R26, R27 ;  /* 0x0000001a141b7223 */ /* 0x010fc8000000001b */
[----:B-----5:R-:W-:-:S07]  /*0b10*/  FFMA R16, R24, R28, R27 ;  /* 0x0000001c18107223 */ /* 0x020fce000000001b */
.L_x_4:
[----:B------:R-:W-:Y:S05]  /*0b20*/  @!P3 BRA `(.L_x_3) ;  /* 0x000000000098b947 */ /* 0x000fea0003800000 */
[----:B------:R-:W-:Y:S02]  /*0b30*/  ISETP.GE.U32.AND P2, PT, R4, 0x4, PT ;  /* 0x000000040400780c */ /* 0x000fe40003f46070 */
[----:B------:R-:W-:-:S04]  /*0b40*/  LOP3.LUT R20, R7, 0x3, RZ, 0xc0, !PT ;  /* 0x0000000307147812 */ /* 0x000fc800078ec0ff */
[----:B------:R-:W-:-:S07]  /*0b50*/  ISETP.NE.AND P3, PT, R20, RZ, PT ;  /* 0x000000ff1400720c */ /* 0x000fce0003f65270 */
[----:B------:R-:W-:Y:S06]  /*0b60*/  @!P2 BRA `(.L_x_5) ;  /* 0x000000000044a947 */ /* 0x000fec0003800000 */
[----:B------:R-:W1:Y:S02]  /*0b70*/  LDC.64 R14, c[0x0][0x3a0] ;  /* 0x0000e800ff0e7b82 */ /* 0x000e640000000a00 */
[----:B-1----:R-:W-:-:S05]  /*0b80*/  IMAD.WIDE.U32 R14, R0, 0x4, R14 ;  /* 0x00000004000e7825 */ /* 0x002fca00078e000e */
[----:B------:R-:W2:Y:S01]  /*0b90*/  LDG.E R27, desc[UR8][R14.64] ;  /* 0x000000080e1b7981 */ /* 0x000ea2000c1e1900 */
[----:B------:R-:W-:-:S03]  /*0ba0*/  IADD3 R29, PT, PT, R3, R0, RZ ;  /* 0x00000000031d7210 */ /* 0x000fc60007ffe0ff */
[----:B------:R-:W3:Y:S01]  /*0bb0*/  LDG.E R22, desc[UR8][R14.64+0x4] ;  /* 0x000004080e167981 */ /* 0x000ee2000c1e1900 */
[----:B------:R-:W-:-:S03]  /*0bc0*/  LEA R2, R29, R8, 0x2 ;  /* 0x000000081d027211 */ /* 0x000fc600078e10ff */
[----:B------:R-:W4:Y:S04]  /*0bd0*/  LDG.E R29, desc[UR8][R14.64+0xc] ;  /* 0x00000c080e1d7981 */ /* 0x000f28000c1e1900 */
[----:B------:R-:W2:Y:S02]  /*0be0*/  LDS R24, [R2+0x20] ;  /* 0x0000200002187984 */ /* 0x000ea40000000800 */
[----:B--2---:R-:W-:Y:S02]  /*0bf0*/  FFMA R27, R27, R24, R16 ;  /* 0x000000181b1b7223 */ /* 0x004fe40000000010 */
[----:B------:R-:W2:Y:S04]  /*0c00*/  LDG.E R16, desc[UR8][R14.64+0x8] ;  /* 0x000008080e107981 */ /* 0x000ea8000c1e1900 */
[----:B------:R-:W3:Y:S02]  /*0c10*/  LDS R24, [R2+0x24] ;  /* 0x0000240002187984 */ /* 0x000ee40000000800 */
[----:B---3--:R-:W-:-:S02]  /*0c20*/  FFMA R27, R22, R24, R27 ;  /* 0x00000018161b7223 */ /* 0x008fc4000000001b */
[----:B------:R-:W2:Y:S04]  /*0c30*/  LDS R22, [R2+0x28] ;  /* 0x0000280002167984 */ /* 0x000ea80000000800 */
[----:B------:R-:W4:Y:S01]  /*0c40*/  LDS R24, [R2+0x2c] ;  /* 0x00002c0002187984 */ /* 0x000f220000000800 */
[----:B------:R-:W-:Y:S01]  /*0c50*/  IADD3 R0, PT, PT, R0, 0x4, RZ ;  /* 0x0000000400007810 */ /* 0x000fe20007ffe0ff */
[----:B--2---:R-:W-:-:S04]  /*0c60*/  FFMA R16, R16, R22, R27 ;  /* 0x0000001610107223 */ /* 0x004fc8000000001b */
[----:B----4-:R-:W-:-:S07]  /*0c70*/  FFMA R16, R29, R24, R16 ;  /* 0x000000181d107223 */ /* 0x010fce0000000010 */
.L_x_5:
[----:B------:R-:W-:Y:S05]  /*0c80*/  @!P3 BRA `(.L_x_3) ;  /* 0x000000000040b947 */ /* 0x000fea0003800000 */
[----:B------:R-:W1:Y:S02]  /*0c90*/  LDC.64 R14, c[0x0][0x3a0] ;  /* 0x0000e800ff0e7b82 */ /* 0x000e640000000a00 */
[----:B-1----:R-:W-:-:S05]  /*0ca0*/  IMAD.WIDE.U32 R14, R0, 0x4, R14 ;  /* 0x00000004000e7825 */ /* 0x002fca00078e000e */
[----:B------:R-:W2:Y:S01]  /*0cb0*/  LDG.E R27, desc[UR8][R14.64] ;  /* 0x000000080e1b7981 */ /* 0x000ea2000c1e1900 */
[----:B------:R-:W-:Y:S02]  /*0cc0*/  IADD3 R29, PT, PT, R3, R0, RZ ;  /* 0x00000000031d7210 */ /* 0x000fe40007ffe0ff */
[----:B------:R-:W-:Y:S02]  /*0cd0*/  ISETP.NE.AND P2, PT, R20, 0x1, PT ;  /* 0x000000011400780c */ /* 0x000fe40003f45270 */
[----:B------:R-:W-:-:S05]  /*0ce0*/  LEA R22, R29, R8, 0x2 ;  /* 0x000000081d167211 */ /* 0x000fca00078e10ff */
[----:B------:R-:W2:Y:S02]  /*0cf0*/  LDS R0, [R22+0x20] ;  /* 0x0000200016007984 */ /* 0x000ea40000000800 */
[----:B--2---:R-:W-:-:S04]  /*0d00*/  FFMA R16, R27, R0, R16 ;  /* 0x000000001b107223 */ /* 0x004fc80000000010 */
[----:B------:R-:W-:Y:S05]  /*0d10*/  @!P2 BRA `(.L_x_3) ;  /* 0x00000000001ca947 */ /* 0x000fea0003800000 */
[----:B------:R-:W-:Y:S01]  /*0d20*/  ISETP.NE.AND P2, PT, R20, 0x2, PT ;  /* 0x000000021400780c */ /* 0x000fe20003f45270 */
[----:B------:R-:W2:Y:S04]  /*0d30*/  LDG.E R27, desc[UR8][R14.64+0x4] ;  /* 0x000004080e1b7981 */ /* 0x000ea8000c1e1900 */
[----:B------:R-:W2:Y:S08]  /*0d40*/  LDS R0, [R22+0x24] ;  /* 0x0000240016007984 */ /* 0x000eb00000000800 */
[----:B------:R-:W3:Y:S04]  /*0d50*/  @P2 LDG.E R29, desc[UR8][R14.64+0x8] ;  /* 0x000008080e1d2981 */ /* 0x000ee8000c1e1900 */
[----:B------:R-:W3:Y:S01]  /*0d60*/  @P2 LDS R2, [R22+0x28] ;  /* 0x0000280016022984 */ /* 0x000ee20000000800 */
[----:B--2---:R-:W-:-:S04]  /*0d70*/  FFMA R16, R27, R0, R16 ;  /* 0x000000001b107223 */ /* 0x004fc80000000010 */
[----:B---3--:R-:W-:-:S07]  /*0d80*/  @P2 FFMA R16, R29, R2, R16 ;  /* 0x000000021d102223 */ /* 0x008fce0000000010 */
.L_x_3:
[----:B------:R-:W1:Y:S01]  /*0d90*/  LDC.64 R14, c[0x0][0x388] ;  /* 0x0000e200ff0e7b82 */ /* 0x000e620000000a00 */
[----:B------:R-:W-:Y:S01]  /*0da0*/  HFMA2 R0, -RZ, RZ, 0, 0 ;  /* 0x00000000ff007431 */ /* 0x000fe200000001ff */
[----:B------:R-:W-:Y:S01]  /*0db0*/  MOV R2, RZ ;  /* 0x000000ff00027202 */ /* 0x000fe20000000f00 */
[----:B-1----:R-:W-:-:S05]  /*0dc0*/  IMAD.WIDE.U32 R26, R17, 0x4, R14 ;  /* 0x00000004111a7825 */ /* 0x002fca00078e000e */
[----:B------:R1:W-:Y:S01]  /*0dd0*/  STG.E desc[UR8][R26.64], R16 ;  /* 0x000000101a007986 */ /* 0x0003e2000c101908 */
[----:B------:R-:W-:Y:S05]  /*0de0*/  @!P1 BRA `(.L_x_6) ;  /* 0x0000000400049947 */ /* 0x000fea0003800000 */
[----:B------:R-:W-:Y:S01]  /*0df0*/  IMAD R0, R18, 0x51, R25 ;  /* 0x0000005112007824 */ /* 0x000fe200078e0219 */
[----:B0-----:R-:W-:-:S04]  /*0e00*/  UIADD3 UR4, UP0, UPT, UR6, 0x20, URZ ;  /* 0x0000002006047890 */ /* 0x001fc8000ff1e0ff */
[----:B------:R-:W-:Y:S01]  /*0e10*/  IADD3 R2, PT, PT, R5, -R0, RZ ;  /* 0x8000000005027210 */ /* 0x000fe20007ffe0ff */
[----:B------:R-:W-:Y:S01]  /*0e20*/  UIADD3.X UR5, UPT, UPT, URZ, UR7, URZ, UP0, !UPT ;  /* 0x00000007ff057290 */ /* 0x000fe200087fe4ff */
[----:B------:R-:W-:Y:S02]  /*0e30*/  LOP3.LUT R0, R7, 0x7ffffff0, RZ, 0xc0, !PT ;  /* 0x7ffffff007007812 */ /* 0x000fe400078ec0ff */
[----:B-1----:R-:W-:Y:S01]  /*0e40*/  MOV R16, UR4 ;  /* 0x0000000400107c02 */ /* 0x002fe20008000f00 */
[----:B------:R-:W-:Y:S01]  /*0e50*/  IMAD R20, R2, -0x4, RZ ;  /* 0xfffffffc02147824 */ /* 0x000fe200078e02ff */
[----:B------:R-:W-:Y:S02]  /*0e60*/  MOV R2, RZ ;  /* 0x000000ff00027202 */ /* 0x000fe40000000f00 */
[----:B------:R-:W-:Y:S02]  /*0e70*/  IADD3 R22, PT, PT, -R0, RZ, RZ ;  /* 0x000000ff00167210 */ /* 0x000fe40007ffe1ff */
[----:B------:R-:W-:-:S02]  /*0e80*/  MOV R17, UR5 ;  /* 0x0000000500117c02 */ /* 0x000fc40008000f00 */
[----:B------:R-:W-:-:S07]  /*0e90*/  IADD3 R20, PT, PT, R20, 0x7c, R9 ;  /* 0x0000007c14147810 */ /* 0x000fce0007ffe009 */
.L_x_7:
[----:B------:R-:W2:Y:S04]  /*0ea0*/  LDG.E R29, desc[UR8][R16.64+-0x20] ;  /* 0xffffe008101d7981 */ /* 0x000ea8000c1e1900 */
[----:B------:R-:W3:Y:S04]  /*0eb0*/  LDG.E R27, desc[UR8][R16.64+-0x1c] ;  /* 0xffffe408101b7981 */ /* 0x000ee8000c1e1900 */
[----:B------:R-:W4:Y:S04]  /*0ec0*/  LDG.E R26, desc[UR8][R16.64+-0x18] ;  /* 0xffffe808101a7981 */ /* 0x000f28000c1e1900 */
[----:B------:R-:W5:Y:S04]  /*0ed0*/  LDG.E R24, desc[UR8][R16.64+-0x14] ;  /* 0xffffec0810187981 */ /* 0x000f68000c1e1900 */
[----:B------:R-:W2:Y:S02]  /*0ee0*/  LDS R28, [R20+-0x3c] ;  /* 0xffffc400141c7984 */ /* 0x000ea40000000800 */
[----:B--2---:R-:W-:-:S02]  /*0ef0*/  FFMA R28, R29, R28, R2 ;  /* 0x0000001c1d1c7223 */ /* 0x004fc40000000002 */
[----:B------:R-:W3:Y:S04]  /*0f00*/  LDS R2, [R20+-0x38] ;  /* 0xffffc80014027984 */ /* 0x000ee80000000800 */
[----:B------:R-:W-:Y:S01]  /*0f10*/  LDS R29, [R20+-0x2c] ;  /* 0xffffd400141d7984 */ /* 0x000fe20000000800 */
[----:B---3--:R-:W-:-:S03]  /*0f20*/  FFMA R27, R27, R2, R28 ;  /* 0x000000021b1b7223 */ /* 0x008fc6000000001c */
[----:B------:R-:W4:Y:S04]  /*0f30*/  LDS R2, [R20+-0x34] ;  /* 0xffffcc0014027984 */ /* 0x000f280000000800 */
[----:B------:R-:W2:Y:S01]  /*0f40*/  LDG.E R28, desc[UR8][R16.64+-0x10] ;  /* 0xfffff008101c7981 */ /* 0x000ea2000c1e1900 */
[----:B----4-:R-:W-:-:S03]  /*0f50*/  FFMA R27, R26, R2, R27 ;  /* 0x000000021a1b7223 */ /* 0x010fc6000000001b */
[----:B------:R-:W5:Y:S04]  /*0f60*/  LDS R2, [R20+-0x30] ;  /* 0xffffd00014027984 */ /* 0x000f680000000800 */
[----:B------:R-:W3:Y:S01]  /*0f70*/  LDG.E R26, desc[UR8][R16.64+-0xc] ;  /* 0xfffff408101a7981 */ /* 0x000ee2000c1e1900 */
[----:B-----5:R-:W-:-:S03]  /*0f80*/  FFMA R27, R24, R2, R27 ;  /* 0x00000002181b7223 */ /* 0x020fc6000000001b */
[----:B------:R-:W4:Y:S04]  /*0f90*/  LDG.E R24, desc[UR8][R16.64+-0x8] ;  /* 0xfffff80810187981 */ /* 0x000f28000c1e1900 */
[----:B------:R-:W5:Y:S01]  /*0fa0*/  LDG.E R2, desc[UR8][R16.64+-0x4] ;  /* 0xfffffc0810027981 */ /* 0x000f62000c1e1900 */
[----:B--2---:R-:W-:-:S03]  /*0fb0*/  FFMA R27, R28, R29, R27 ;  /* 0x0000001d1c1b7223 */ /* 0x004fc6000000001b */
        /* <DEDUP_REMOVED lines=22> */
[----:B------:R0:W5:Y:S01]  /*1120*/  LDG.E R2, desc[UR8][R16.64+0x1c] ;  /* 0x00001c0810027981 */ /* 0x000162000c1e1900 */
[----:B------:R-:W-:-:S04]  /*1130*/  IADD3 R22, PT, PT, R22, 0x10, RZ ;  /* 0x0000001016167810 */ /* 0x000fc80007ffe0ff */
[----:B------:R-:W-:Y:S02]  /*1140*/  ISETP.NE.AND P2, PT, R22, RZ, PT ;  /* 0x000000ff1600720c */ /* 0x000fe40003f45270 */
[----:B0-----:R-:W-:-:S04]  /*1150*/  IADD3 R16, P3, PT, R16, 0x40, RZ ;  /* 0x0000004010107810 */ /* 0x001fc80007f7e0ff */
[----:B------:R-:W-:Y:S01]  /*1160*/  IADD3.X R17, PT, PT, RZ, R17, RZ, P3, !PT ;  /* 0x00000011ff117210 */ /* 0x000fe20001ffe4ff */
[----:B--2---:R-:W-:Y:S02]  /*1170*/  FFMA R27, R28, R29, R27 ;  /* 0x0000001d1c1b7223 */ /* 0x004fe4000000001b */
[----:B------:R-:W3:Y:S02]  /*1180*/  LDS R28, [R20+-0x8] ;  /* 0xfffff800141c7984 */ /* 0x000ee40000000800 */
[----:B---3--:R-:W-:Y:S02]  /*1190*/  FFMA R27, R26, R28, R27 ;  /* 0x0000001c1a1b7223 */ /* 0x008fe4000000001b */
[----:B------:R-:W4:Y:S02]  /*11a0*/  LDS R26, [R20+-0x4] ;  /* 0xfffffc00141a7984 */ /* 0x000f240000000800 */
[----:B----4-:R-:W-:Y:S02]  /*11b0*/  FFMA R27, R24, R26, R27 ;  /* 0x0000001a181b7223 */ /* 0x010fe4000000001b */
[----:B------:R0:W5:Y:S02]  /*11c0*/  LDS R24, [R20] ;  /* 0x0000000014187984 */ /* 0x0001640000000800 */
[----:B0-----:R-:W-:Y:S01]  /*11d0*/  IADD3 R20, PT, PT, R20, 0x40, RZ ;  /* 0x0000004014147810 */ /* 0x001fe20007ffe0ff */
[----:B-----5:R-:W-:Y:S01]  /*11e0*/  FFMA R2, R2, R24, R27 ;  /* 0x0000001802027223 */ /* 0x020fe2000000001b */
[----:B------:R-:W-:Y:S06]  /*11f0*/  @P2 BRA `(.L_x_7) ;  /* 0xfffffffc00282947 */ /* 0x000fec000383ffff */
.L_x_6:
[----:B------:R-:W-:Y:S05]  /*1200*/  @!P0 BRA `(.L_x_8) ;  /* 0x00000004001c8947 */ /* 0x000fea0003800000 */
[----:B------:R-:W-:Y:S02]  /*1210*/  ISETP.GE.U32.AND P2, PT, R6, 0x8, PT ;  /* 0x000000080600780c */ /* 0x000fe40003f46070 */
[----:B------:R-:W-:-:S11]  /*1220*/  ISETP.NE.AND P3, PT, R4, RZ, PT ;  /* 0x000000ff0400720c */ /* 0x000fd60003f65270 */
[----:B------:R-:W-:Y:S05]  /*1230*/  @!P2 BRA `(.L_x_9) ;  /* 0x000000000074a947 */ /* 0x000fea0003800000 */
[----:B-1----:R-:W1:Y:S02]  /*1240*/  LDC.64 R16, c[0x0][0x3a0] ;  /* 0x0000e800ff107b82 */ /* 0x002e640000000a00 */
[----:B-1----:R-:W-:-:S05]  /*1250*/  IMAD.WIDE.U32 R16, R0, 0x4, R16 ;  /* 0x0000000400107825 */ /* 0x002fca00078e0010 */
[----:B------:R-:W2:Y:S01]  /*1260*/  LDG.E R27, desc[UR8][R16.64] ;  /* 0x00000008101b7981 */ /* 0x000ea2000c1e1900 */
[----:B------:R-:W-:-:S03]  /*1270*/  IADD3 R29, PT, PT, R3, R0, RZ ;  /* 0x00000000031d7210 */ /* 0x000fc60007ffe0ff */
[----:B------:R-:W3:Y:S01]  /*1280*/  LDG.E R22, desc[UR8][R16.64+0x4] ;  /* 0x0000040810167981 */ /* 0x000ee2000c1e1900 */
[----:B------:R-:W-:-:S03]  /*1290*/  LEA R20, R29, R8, 0x2 ;  /* 0x000000081d147211 */ /* 0x000fc600078e10ff */
[----:B------:R-:W4:Y:S04]  /*12a0*/  LDG.E R26, desc[UR8][R16.64+0x8] ;  /* 0x00000808101a7981 */ /* 0x000f28000c1e1900 */
[----:B------:R-:W2:Y:S04]  /*12b0*/  LDS R24, [R20+0x40] ;  /* 0x0000400014187984 */ /* 0x000ea80000000800 */
[----:B------:R-:W3:Y:S04]  /*12c0*/  LDS R28, [R20+0x44] ;  /* 0x00004400141c7984 */ /* 0x000ee80000000800 */
[----:B------:R-:W5:Y:S01]  /*12d0*/  LDG.E R29, desc[UR8][R16.64+0x1c] ;  /* 0x00001c08101d7981 */ /* 0x000f62000c1e1900 */
[----:B--2---:R-:W-:-:S03]  /*12e0*/  FFMA R27, R27, R24, R2 ;  /* 0x000000181b1b7223 */ /* 0x004fc60000000002 */
[----:B------:R-:W2:Y:S04]  /*12f0*/  LDG.E R24, desc[UR8][R16.64+0xc] ;  /* 0x00000c0810187981 */ /* 0x000ea8000c1e1900 */
[----:B------:R-:W5:Y:S01]  /*1300*/  LDG.E R2, desc[UR8][R16.64+0x10] ;  /* 0x0000100810027981 */ /* 0x000f62000c1e1900 */
[----:B---3--:R-:W-:-:S03]  /*1310*/  FFMA R27, R22, R28, R27 ;  /* 0x0000001c161b7223 */ /* 0x008fc6000000001b */
[----:B------:R-:W4:Y:S02]  /*1320*/  LDS R22, [R20+0x48] ;  /* 0x0000480014167984 */ /* 0x000f240000000800 */
[----:B----4-:R-:W-:Y:S02]  /*1330*/  FFMA R27, R26, R22, R27 ;  /* 0x000000161a1b7223 */ /* 0x010fe4000000001b */
[----:B------:R-:W2:Y:S02]  /*1340*/  LDS R22, [R20+0x4c] ;  /* 0x00004c0014167984 */ /* 0x000ea40000000800 */
[----:B--2---:R-:W-:Y:S02]  /*1350*/  FFMA R27, R24, R22, R27 ;  /* 0x00000016181b7223 */ /* 0x004fe4000000001b */
[----:B------:R-:W5:Y:S04]  /*1360*/  LDS R24, [R20+0x50] ;  /* 0x0000500014187984 */ /* 0x000f680000000800 */
[----:B------:R-:W2:Y:S01]  /*1370*/  LDG.E R22, desc[UR8][R16.64+0x14] ;  /* 0x0000140810167981 */ /* 0x000ea2000c1e1900 */
[----:B-----5:R-:W-:-:S03]  /*1380*/  FFMA R27, R2, R24, R27 ;  /* 0x00000018021b7223 */ /* 0x020fc6000000001b */
[----:B------:R-:W3:Y:S04]  /*1390*/  LDG.E R2, desc[UR8][R16.64+0x18] ;  /* 0x0000180810027981 */ /* 0x000ee8000c1e1900 */
[----:B------:R-:W2:Y:S01]  /*13a0*/  LDS R24, [R20+0x54] ;  /* 0x0000540014187984 */ /* 0x000ea20000000800 */
[----:B------:R-:W-:Y:S01]  /*13b0*/  IADD3 R0, PT, PT, R0, 0x8, RZ ;  /* 0x0000000800007810 */ /* 0x000fe20007ffe0ff */
[----:B--2---:R-:W-:Y:S02]  /*13c0*/  FFMA R27, R22, R24, R27 ;  /* 0x00000018161b7223 */ /* 0x004fe4000000001b */
[----:B------:R-:W3:Y:S04]  /*13d0*/  LDS R22, [R20+0x58] ;  /* 0x0000580014167984 */ /* 0x000ee80000000800 */
[----:B------:R-:W1:Y:S01]  /*13e0*/  LDS R24, [R20+0x5c] ;  /* 0x00005c0014187984 */ /* 0x000e620000000800 */
[----:B---3--:R-:W-:-:S04]  /*13f0*/  FFMA R2, R2, R22, R27 ;  /* 0x0000001602027223 */ /* 0x008fc8000000001b */
[----:B-1----:R-:W-:-:S07]  /*1400*/  FFMA R2, R29, R24, R2 ;  /* 0x000000181d027223 */ /* 0x002fce0000000002 */
.L_x_9:
[----:B------:R-:W-:Y:S05]  /*1410*/  @!P3 BRA `(.L_x_8) ;  /* 0x000000000098b947 */ /* 0x000fea0003800000 */
[----:B------:R-:W-:Y:S02]  /*1420*/  ISETP.GE.U32.AND P2, PT, R4, 0x4, PT ;  /* 0x000000040400780c */ /* 0x000fe40003f46070 */
[----:B------:R-:W-:-:S04]  /*1430*/  LOP3.LUT R20, R7, 0x3, RZ, 0xc0, !PT ;  /* 0x0000000307147812 */ /* 0x000fc800078ec0ff */
[----:B------:R-:W-:-:S07]  /*1440*/  ISETP.NE.AND P3, PT, R20, RZ, PT ;  /* 0x000000ff1400720c */ /* 0x000fce0003f65270 */
[----:B------:R-:W-:Y:S06]  /*1450*/  @!P2 BRA `(.L_x_10) ;  /* 0x000000000044a947 */ /* 0x000fec0003800000 */
[----:B-1----:R-:W1:Y:S02]  /*1460*/  LDC.64 R16, c[0x0][0x3a0] ;  /* 0x0000e800ff107b82 */ /* 0x002e640000000a00 */
[----:B-1----:R-:W-:-:S05]  /*1470*/  IMAD.WIDE.U32 R16, R0, 0x4, R16 ;  /* 0x0000000400107825 */ /* 0x002fca00078e0010 */
[----:B------:R-:W2:Y:S04]  /*1480*/  LDG.E R27, desc[UR8][R16.64] ;  /* 0x00000008101b7981 */ /* 0x000ea8000c1e1900 */
[----:B------:R-:W3:Y:S01]  /*1490*/  LDG.E R22, desc[UR8][R16.64+0x4] ;  /* 0x0000040810167981 */ /* 0x000ee2000c1e1900 */
[----:B------:R-:W-:-:S04]  /*14a0*/  IADD3 R29, PT, PT, R3, R0, RZ ;  /* 0x00000000031d7210 */ /* 0x000fc80007ffe0ff */
[----:B------:R-:W-:Y:S02]  /*14b0*/  LEA R24, R29, R8, 0x2 ;  /* 0x000000081d187211 */ /* 0x000fe400078e10ff */
[----:B------:R-:W4:Y:S04]  /*14c0*/  LDG.E R29, desc[UR8][R16.64+0xc] ;  /* 0x00000c08101d7981 */ /* 0x000f28000c1e1900 */
[----:B------:R-:W2:Y:S02]  /*14d0*/  LDS R26, [R24+0x40] ;  /* 0x00004000181a7984 */ /* 0x000ea40000000800 */
[----:B--2---:R-:W-:Y:S02]  /*14e0*/  FFMA R27, R27, R26, R2 ;  /* 0x0000001a1b1b7223 */ /* 0x004fe40000000002 */
[----:B------:R-:W3:Y:S04]  /*14f0*/  LDS R2, [R24+0x44] ;  /* 0x0000440018027984 */ /* 0x000ee80000000800 */
[----:B------:R-:W-:Y:S01]  /*1500*/  LDS R26, [R24+0x4c] ;  /* 0x00004c00181a7984 */ /* 0x000fe20000000800 */
[----:B---3--:R-:W-:-:S03]  /*1510*/  FFMA R2, R22, R2, R27 ;  /* 0x0000000216027223 */ /* 0x008fc6000000001b */
[----:B------:R-:W2:Y:S04]  /*1520*/  LDG.E R27, desc[UR8][R16.64+0x8] ;  /* 0x00000808101b7981 */ /* 0x000ea8000c1e1900 */
[----:B------:R-:W2:Y:S01]  /*1530*/  LDS R22, [R24+0x48] ;  /* 0x0000480018167984 */ /* 0x000ea20000000800 */
[----:B------:R-:W-:Y:S01]  /*1540*/  IADD3 R0, PT, PT, R0, 0x4, RZ ;  /* 0x0000000400007810 */ /* 0x000fe20007ffe0ff */
[----:B--2---:R-:W-:-:S04]  /*1550*/  FFMA R2, R27, R22, R2 ;  /* 0x000000161b027223 */ /* 0x004fc80000000002 */
[----:B----4-:R-:W-:-:S07]  /*1560*/  FFMA R2, R29, R26, R2 ;  /* 0x0000001a1d027223 */ /* 0x010fce0000000002 */
.L_x_10:
[----:B------:R-:W-:Y:S05]  /*1570*/  @!P3 BRA `(.L_x_8) ;  /* 0x000000000040b947 */ /* 0x000fea0003800000 */
[----:B-1----:R-:W1:Y:S02]  /*1580*/  LDC.64 R16, c[0x0][0x3a0] ;  /* 0x0000e800ff107b82 */ /* 0x002e640000000a00 */
        /* <DEDUP_REMOVED lines=15> */
.L_x_8:
[----:B-1----:R-:W-:-:S04]  /*1680*/  IMAD.WIDE.U32 R16, R23, 0x4, R14 ;  /* 0x0000000417107825 */ /* 0x002fc800078e000e */
[----:B------:R-:W-:Y:S01]  /*1690*/  HFMA2 R20, -RZ, RZ, 0, 0 ;  /* 0x00000000ff147431 */ /* 0x000fe200000001ff */
[----:B------:R-:W-:Y:S01]  /*16a0*/  MOV R0, RZ ;  /* 0x000000ff00007202 */ /* 0x000fe20000000f00 */
[----:B------:R1:W-:Y:S01]  /*16b0*/  STG.E desc[UR8][R16.64], R2 ;  /* 0x0000000210007986 */ /* 0x0003e2000c101908 */
[----:B------:R-:W-:Y:S05]  /*16c0*/  @!P1 BRA `(.L_x_11) ;  /* 0x0000000400049947 */ /* 0x000fea0003800000 */
[----:B------:R-:W-:Y:S01]  /*16d0*/  IMAD R0, R18, 0x51, R25 ;  /* 0x0000005112007824 */ /* 0x000fe200078e0219 */
[----:B0-----:R-:W-:Y:S01]  /*16e0*/  UIADD3 UR4, UP0, UPT, UR6, 0x20, URZ ;  /* 0x0000002006047890 */ /* 0x001fe2000ff1e0ff */
[----:B------:R-:W-:-:S03]  /*16f0*/  LOP3.LUT R20, R7, 0x7ffffff0, RZ, 0xc0, !PT ;  /* 0x7ffffff007147812 */ /* 0x000fc600078ec0ff */
[----:B------:R-:W-:Y:S01]  /*1700*/  IADD3 R0, PT, PT, R5, -R0, RZ ;  /* 0x8000000005007210 */ /* 0x000fe20007ffe0ff */
[----:B------:R-:W-:Y:S01]  /*1710*/  UIADD3.X UR5, UPT, UPT, URZ, UR7, URZ, UP0, !UPT ;  /* 0x00000007ff057290 */ /* 0x000fe200087fe4ff */
[----:B-1----:R-:W-:Y:S02]  /*1720*/  IADD3 R2, PT, PT, -R20, RZ, RZ ;  /* 0x000000ff14027210 */ /* 0x002fe40007ffe1ff */
[----:B------:R-:W-:Y:S01]  /*1730*/  MOV R16, UR4 ;  /* 0x0000000400107c02 */ /* 0x000fe20008000f00 */
[----:B------:R-:W-:Y:S01]  /*1740*/  IMAD R22, R0, -0x4, RZ ;  /* 0xfffffffc00167824 */ /* 0x000fe200078e02ff */
[----:B------:R-:W-:Y:S02]  /*1750*/  MOV R0, RZ ;  /* 0x000000ff00007202 */ /* 0x000fe40000000f00 */
[----:B------:R-:W-:Y:S02]  /*1760*/  MOV R17, UR5 ;  /* 0x0000000500117c02 */ /* 0x000fe40008000f00 */
[----:B------:R-:W-:-:S07]  /*1770*/  IADD3 R22, PT, PT, R22, 0x9c, R9 ;  /* 0x0000009c16167810 */ /* 0x000fce0007ffe009 */
.L_x_12:
        /* <DEDUP_REMOVED lines=10> */
[----:B------:R-:W5:Y:S01]  /*1820*/  LDS R26, [R22+-0x30] ;  /* 0xffffd000161a7984 */ /* 0x000f620000000800 */
[----:B----4-:R-:W-:-:S03]  /*1830*/  FFMA R24, R24, R0, R27 ;  /* 0x0000000018187223 */ /* 0x010fc6000000001b */
[----:B------:R-:W2:Y:S01]  /*1840*/  LDG.E R0, desc[UR8][R16.64+-0x10] ;  /* 0xfffff00810007981 */ /* 0x000ea2000c1e1900 */
[----:B-----5:R-:W-:-:S03]  /*1850*/  FFMA R27, R23, R26, R24 ;  /* 0x0000001a171b7223 */ /* 0x020fc60000000018 */
[----:B------:R-:W3:Y:S04]  /*1860*/  LDG.E R26, desc[UR8][R16.64+-0xc] ;  /* 0xfffff408101a7981 */ /* 0x000ee8000c1e1900 */
[----:B------:R-:W4:Y:S04]  /*1870*/  LDG.E R24, desc[UR8][R16.64+-0x8] ;  /* 0xfffff80810187981 */ /* 0x000f28000c1e1900 */
[----:B------:R-:W5:Y:S01]  /*1880*/  LDG.E R23, desc[UR8][R16.64+-0x4] ;  /* 0xfffffc0810177981 */ /* 0x000f62000c1e1900 */
[----:B--2---:R-:W-:-:S03]  /*1890*/  FFMA R27, R0, R28, R27 ;  /* 0x0000001c001b7223 */ /* 0x004fc6000000001b */
        /* <DEDUP_REMOVED lines=36> */
.L_x_11:
[----:B------:R-:W-:Y:S05]  /*1ae0*/  @!P0 BRA `(.L_x_13) ;  /* 0x00000004001c8947 */ /* 0x000fea0003800000 */
[----:B------:R-:W-:Y:S02]  /*1af0*/  ISETP.GE.U32.AND P2, PT, R6, 0x8, PT ;  /* 0x000000080600780c */ /* 0x000fe40003f46070 */
[----:B------:R-:W-:-:S11]  /*1b00*/  ISETP.NE.AND P3, PT, R4, RZ, PT ;  /* 0x000000ff0400720c */ /* 0x000fd60003f65270 */
[----:B------:R-:W-:Y:S05]  /*1b10*/  @!P2 BRA `(.L_x_14) ;  /* 0x000000000074a947 */ /* 0x000fea0003800000 */
[----:B-1----:R-:W1:Y:S02]  /*1b20*/  LDC.64 R16, c[0x0][0x3a0] ;  /* 0x0000e800ff107b82 */ /* 0x002e640000000a00 */
        /* <DEDUP_REMOVED lines=11> */
[----:B------:R-:W4:Y:S01]  /*1be0*/  LDS R26, [R2+0x68] ;  /* 0x00006800021a7984 */ /* 0x000f220000000800 */
[----:B---3--:R-:W-:-:S03]  /*1bf0*/  FFMA R24, R24, R0, R27 ;  /* 0x0000000018187223 */ /* 0x008fc6000000001b */
[----:B------:R-:W2:Y:S01]  /*1c00*/  LDG.E R0, desc[UR8][R16.64+0x10] ;  /* 0x0000100810007981 */ /* 0x000ea2000c1e1900 */
[----:B----4-:R-:W-:-:S03]  /*1c10*/  FFMA R27, R23, R26, R24 ;  /* 0x0000001a171b7223 */ /* 0x010fc60000000018 */
[----:B------:R-:W5:Y:S04]  /*1c20*/  LDS R24, [R2+0x6c] ;  /* 0x00006c0002187984 */ /* 0x000f680000000800 */
[----:B------:R-:W3:Y:S04]  /*1c30*/  LDG.E R23, desc[UR8][R16.64+0x14] ;  /* 0x0000140810177981 */ /* 0x000ee8000c1e1900 */
[----:B------:R-:W2:Y:S01]  /*1c40*/  LDS R26, [R2+0x70] ;  /* 0x00007000021a7984 */ /* 0x000ea20000000800 */
        /* <DEDUP_REMOVED lines=10> */
.L_x_14:
[----:B------:R-:W-:Y:S05]  /*1cf0*/  @!P3 BRA `(.L_x_13) ;  /* 0x000000000098b947 */ /* 0x000fea0003800000 */
[----:B------:R-:W-:Y:S02]  /*1d00*/  ISETP.GE.U32.AND P2, PT, R4, 0x4, PT ;  /* 0x000000040400780c */ /* 0x000fe40003f46070 */
[----:B------:R-:W-:-:S04]  /*1d10*/  LOP3.LUT R22, R7, 0x3, RZ, 0xc0, !PT ;  /* 0x0000000307167812 */ /* 0x000fc800078ec0ff */
[----:B------:R-:W-:-:S07]  /*1d20*/  ISETP.NE.AND P3, PT, R22, RZ, PT ;  /* 0x000000ff1600720c */ /* 0x000fce0003f65270 */
[----:B------:R-:W-:Y:S06]  /*1d30*/  @!P2 BRA `(.L_x_15) ;  /* 0x000000000044a947 */ /* 0x000fec0003800000 */
[----:B-1----:R-:W1:Y:S02]  /*1d40*/  LDC.64 R16, c[0x0][0x3a0] ;  /* 0x0000e800ff107b82 */ /* 0x002e640000000a00 */
[----:B-1----:R-:W-:-:S05]  /*1d50*/  IMAD.WIDE.U32 R16, R20, 0x4, R16 ;  /* 0x0000000414107825 */ /* 0x002fca00078e0010 */
[----:B------:R-:W2:Y:S01]  /*1d60*/  LDG.E R27, desc[UR8][R16.64] ;  /* 0x00000008101b7981 */ /* 0x000ea2000c1e1900 */
[----:B------:R-:W-:-:S04]  /*1d70*/  IADD3 R23, PT, PT, R3, R20, RZ ;  /* 0x0000001403177210 */ /* 0x000fc80007ffe0ff */
[----:B------:R-:W-:Y:S02]  /*1d80*/  LEA R2, R23, R8, 0x2 ;  /* 0x0000000817027211 */ /* 0x000fe400078e10ff */
[----:B------:R-:W3:Y:S04]  /*1d90*/  LDG.E R23, desc[UR8][R16.64+0x4] ;  /* 0x0000040810177981 */ /* 0x000ee8000c1e1900 */
[----:B------:R-:W2:Y:S04]  /*1da0*/  LDS R24, [R2+0x60] ;  /* 0x0000600002187984 */ /* 0x000ea80000000800 */
[----:B------:R-:W3:Y:S01]  /*1db0*/  LDS R26, [R2+0x64] ;  /* 0x00006400021a7984 */ /* 0x000ee20000000800 */
[----:B--2---:R-:W-:-:S03]  /*1dc0*/  FFMA R24, R27, R24, R0 ;  /* 0x000000181b187223 */ /* 0x004fc60000000000 */
[----:B------:R-:W2:Y:S04]  /*1dd0*/  LDG.E R0, desc[UR8][R16.64+0x8] ;  /* 0x0000080810007981 */ /* 0x000ea8000c1e1900 */
[----:B------:R-:W4:Y:S01]  /*1de0*/  LDG.E R27, desc[UR8][R16.64+0xc] ;  /* 0x00000c08101b7981 */ /* 0x000f22000c1e1900 */
[----:B---3--:R-:W-:-:S03]  /*1df0*/  FFMA R23, R23, R26, R24 ;  /* 0x0000001a17177223 */ /* 0x008fc60000000018 */
[----:B------:R-:W2:Y:S04]  /*1e00*/  LDS R24, [R2+0x68] ;  /* 0x0000680002187984 */ /* 0x000ea80000000800 */
[----:B------:R-:W4:Y:S01]  /*1e10*/  LDS R26, [R2+0x6c] ;  /* 0x00006c00021a7984 */ /* 0x000f220000000800 */
[----:B------:R-:W-:Y:S01]  /*1e20*/  IADD3 R20, PT, PT, R20, 0x4, RZ ;  /* 0x0000000414147810 */ /* 0x000fe20007ffe0ff */
[----:B--2---:R-:W-:-:S04]  /*1e30*/  FFMA R0, R0, R24, R23 ;  /* 0x0000001800007223 */ /* 0x004fc80000000017 */
[----:B----4-:R-:W-:-:S07]  /*1e40*/  FFMA R0, R27, R26, R0 ;  /* 0x0000001a1b007223 */ /* 0x010fce0000000000 */
.L_x_15:
        /* <DEDUP_REMOVED lines=17> */
.L_x_13:
[----:B-1----:R-:W-:-:S04]  /*1f60*/  IMAD.WIDE.U32 R16, R19, 0x4, R14 ;  /* 0x0000000413107825 */ /* 0x002fc800078e000e */
[----:B------:R-:W-:Y:S01]  /*1f70*/  HFMA2 R2, -RZ, RZ, 0, 0 ;  /* 0x00000000ff027431 */ /* 0x000fe200000001ff */
[----:B------:R-:W-:Y:S01]  /*1f80*/  MOV R19, RZ ;  /* 0x000000ff00137202 */ /* 0x000fe20000000f00 */
[----:B------:R1:W-:Y:S01]  /*1f90*/  STG.E desc[UR8][R16.64], R0 ;  /* 0x0000000010007986 */ /* 0x0003e2000c101908 */
[----:B------:R-:W-:Y:S05]  /*1fa0*/  @!P1 BRA `(.L_x_16) ;  /* 0x0000000400049947 */ /* 0x000fea0003800000 */
[----:B-1----:R-:W-:Y:S01]  /*1fb0*/  IMAD R0, R18, 0x51, R25 ;  /* 0x0000005112007824 */ /* 0x002fe200078e0219 */
[----:B0-----:R-:W-:Y:S01]  /*1fc0*/  UIADD3 UR4, UP0, UPT, UR6, 0x20, URZ ;  /* 0x0000002006047890 */ /* 0x001fe2000ff1e0ff */
[----:B------:R-:W-:Y:S02]  /*1fd0*/  LOP3.LUT R2, R7, 0x7ffffff0, RZ, 0xc0, !PT ;  /* 0x7ffffff007027812 */ /* 0x000fe400078ec0ff */
[----:B------:R-:W-:Y:S01]  /*1fe0*/  MOV R19, RZ ;  /* 0x000000ff00137202 */ /* 0x000fe20000000f00 */
[----:B------:R-:W-:Y:S01]  /*1ff0*/  UIADD3.X UR5, UPT, UPT, URZ, UR7, URZ, UP0, !UPT ;  /* 0x00000007ff057290 */ /* 0x000fe200087fe4ff */
[----:B------:R-:W-:Y:S02]  /*2000*/  IADD3 R0, PT, PT, R5, -R0, RZ ;  /* 0x8000000005007210 */ /* 0x000fe40007ffe0ff */
[----:B------:R-:W-:Y:S02]  /*2010*/  IADD3 R20, PT, PT, -R2, RZ, RZ ;  /* 0x000000ff02147210 */ /* 0x000fe40007ffe1ff */
[----:B------:R-:W-:Y:S01]  /*2020*/  MOV R16, UR4 ;  /* 0x0000000400107c02 */ /* 0x000fe20008000f00 */
[----:B------:R-:W-:Y:S01]  /*2030*/  IMAD R0, R0, -0x4, RZ ;  /* 0xfffffffc00007824 */ /* 0x000fe200078e02ff */
[----:B------:R-:W-:-:S04]  /*2040*/  MOV R17, UR5 ;  /* 0x0000000500117c02 */ /* 0x000fc80008000f00 */
[----:B------:R-:W-:-:S07]  /*2050*/  IADD3 R0, PT, PT, R0, 0xbc, R9 ;  /* 0x000000bc00007810 */ /* 0x000fce0007ffe009 */
.L_x_17:
[----:B------:R-:W2:Y:S04]  /*2060*/  LDG.E R24, desc[UR8][R16.64+-0x20] ;  /* 0xffffe00810187981 */ /* 0x000ea8000c1e1900 */
[----:B------:R-:W3:Y:S04]  /*2070*/  LDG.E R27, desc[UR8][R16.64+-0x1c] ;  /* 0xffffe408101b7981 */ /* 0x000ee8000c1e1900 */
[----:B------:R-:W4:Y:S04]  /*2080*/  LDG.E R23, desc[UR8][R16.64+-0x18] ;  /* 0xffffe80810177981 */ /* 0x000f28000c1e1900 */
[----:B------:R-:W5:Y:S04]  /*2090*/  LDG.E R22, desc[UR8][R16.64+-0x14] ;  /* 0xffffec0810167981 */ /* 0x000f68000c1e1900 */
[----:B------:R-:W2:Y:S02]  /*20a0*/  LDS R26, [R0+-0x3c] ;  /* 0xffffc400001a7984 */ /* 0x000ea40000000800 */
[----:B--2---:R-:W-:-:S02]  /*20b0*/  FFMA R24, R24, R26, R19 ;  /* 0x0000001a18187223 */ /* 0x004fc40000000013 */
[----:B------:R-:W3:Y:S04]  /*20c0*/  LDS R19, [R0+-0x38] ;  /* 0xffffc80000137984 */ /* 0x000ee80000000800 */
[----:B------:R-:W4:Y:S01]  /*20d0*/  LDS R26, [R0+-0x34] ;  /* 0xffffcc00001a7984 */ /* 0x000f220000000800 */
[----:B---3--:R-:W-:-:S03]  /*20e0*/  FFMA R24, R27, R19, R24 ;  /* 0x000000131b187223 */ /* 0x008fc60000000018 */
[----:B------:R-:W2:Y:S01]  /*20f0*/  LDG.E R19, desc[UR8][R16.64+-0x10] ;  /* 0xfffff00810137981 */ /* 0x000ea2000c1e1900 */
[----:B----4-:R-:W-:-:S03]  /*2100*/  FFMA R27, R23, R26, R24 ;  /* 0x0000001a171b7223 */ /* 0x010fc60000000018 */
[----:B------:R-:W5:Y:S04]  /*2110*/  LDS R24, [R0+-0x30] ;  /* 0xffffd00000187984 */ /* 0x000f680000000800 */
[----:B------:R-:W3:Y:S01]  /*2120*/  LDG.E R23, desc[UR8][R16.64+-0xc] ;  /* 0xfffff40810177981 */ /* 0x000ee2000c1e1900 */
[----:B-----5:R-:W-:-:S03]  /*2130*/  FFMA R26, R22, R24, R27 ;  /* 0x00000018161a7223 */ /* 0x020fc6000000001b */
[----:B------:R-:W4:Y:S04]  /*2140*/  LDG.E R24, desc[UR8][R16.64+-0x8] ;  /* 0xfffff80810187981 */ /* 0x000f28000c1e1900 */
[----:B------:R-:W5:Y:S04]  /*2150*/  LDG.E R22, desc[UR8][R16.64+-0x4] ;  /* 0xfffffc0810167981 */ /* 0x000f68000c1e1900 */
[----:B------:R-:W2:Y:S02]  /*2160*/  LDS R27, [R0+-0x2c] ;  /* 0xffffd400001b7984 */ /* 0x000ea40000000800 */
[----:B--2---:R-:W-:-:S02]  /*2170*/  FFMA R26, R19, R27, R26 ;  /* 0x0000001b131a7223 */ /* 0x004fc4000000001a */
[----:B------:R-:W3:Y:S02]  /*2180*/  LDS R19, [R0+-0x28] ;  /* 0xffffd80000137984 */ /* 0x000ee40000000800 */
[----:B---3--:R-:W-:Y:S02]  /*2190*/  FFMA R23, R23, R19, R26 ;  /* 0x0000001317177223 */ /* 0x008fe4000000001a */
[----:B------:R-:W4:Y:S04]  /*21a0*/  LDS R26, [R0+-0x24] ;  /* 0xffffdc00001a7984 */ /* 0x000f280000000800 */
        /* <DEDUP_REMOVED lines=19> */
[----:B------:R-:W-:-:S03]  /*22e0*/  IADD3 R20, PT, PT, R20, 0x10, RZ ;  /* 0x0000001014147810 */ /* 0x000fc60007ffe0ff */
[----:B------:R-:W2:Y:S01]  /*22f0*/  LDS R27, [R0+-0xc] ;  /* 0xfffff400001b7984 */ /* 0x000ea20000000800 */
[----:B------:R-:W-:Y:S02]  /*2300*/  ISETP.NE.AND P2, PT, R20, RZ, PT ;  /* 0x000000ff1400720c */ /* 0x000fe40003f45270 */
[----:B0-----:R-:W-:-:S04]  /*2310*/  IADD3 R16, P3, PT, R16, 0x40, RZ ;  /* 0x0000004010107810 */ /* 0x001fc80007f7e0ff */
[----:B------:R-:W-:Y:S01]  /*2320*/  IADD3.X R17, PT, PT, RZ, R17, RZ, P3, !PT ;  /* 0x00000011ff117210 */ /* 0x000fe20001ffe4ff */
[----:B--2---:R-:W-:Y:S02]  /*2330*/  FFMA R26, R19, R27, R26 ;  /* 0x0000001b131a7223 */ /* 0x004fe4000000001a */
[----:B------:R-:W3:Y:S02]  /*2340*/  LDS R19, [R0+-0x8] ;  /* 0xfffff80000137984 */ /* 0x000ee40000000800 */
[----:B---3--:R-:W-:Y:S02]  /*2350*/  FFMA R19, R23, R19, R26 ;  /* 0x0000001317137223 */ /* 0x008fe4000000001a */
[----:B------:R-:W4:Y:S04]  /*2360*/  LDS R23, [R0+-0x4] ;  /* 0xfffffc0000177984 */ /* 0x000f280000000800 */
[----:B------:R0:W5:Y:S02]  /*2370*/  LDS R26, [R0] ;  /* 0x00000000001a7984 */ /* 0x0001640000000800 */
[----:B0-----:R-:W-:Y:S01]  /*2380*/  IADD3 R0, PT, PT, R0, 0x40, RZ ;  /* 0x0000004000007810 */ /* 0x001fe20007ffe0ff */
[----:B----4-:R-:W-:-:S04]  /*2390*/  FFMA R19, R24, R23, R19 ;  /* 0x0000001718137223 */ /* 0x010fc80000000013 */
[----:B-----5:R-:W-:Y:S01]  /*23a0*/  FFMA R19, R22, R26, R19 ;  /* 0x0000001a16137223 */ /* 0x020fe20000000013 */
[----:B------:R-:W-:Y:S06]  /*23b0*/  @P2 BRA `(.L_x_17) ;  /* 0xfffffffc00282947 */ /* 0x000fec000383ffff */
.L_x_16:
        /* <DEDUP_REMOVED lines=8> */
[----:B------:R-:W4:Y:S01]  /*2440*/  LDG.E R20, desc[UR8][R16.64+0x8] ;  /* 0x0000080810147981 */ /* 0x000f22000c1e1900 */
[----:B------:R-:W-:-:S04]  /*2450*/  IADD3 R23, PT, PT, R3, R2, RZ ;  /* 0x0000000203177210 */ /* 0x000fc80007ffe0ff */
[----:B------:R-:W-:-:S05]  /*2460*/  LEA R0, R23, R8, 0x2 ;  /* 0x0000000817007211 */ /* 0x000fca00078e10ff */
[----:B------:R-:W2:Y:S04]  /*2470*/  LDS R23, [R0+0x80] ;  /* 0x0000800000177984 */ /* 0x000ea80000000800 */
[----:B------:R-:W-:Y:S01]  /*2480*/  LDS R24, [R0+0x88] ;  /* 0x0000880000187984 */ /* 0x000fe20000000800 */
[----:B--2---:R-:W-:-:S03]  /*2490*/  FFMA R22, R22, R23, R19 ;  /* 0x0000001716167223 */ /* 0x004fc60000000013 */
[----:B------:R-:W3:Y:S04]  /*24a0*/  LDS R23, [R0+0x84] ;  /* 0x0000840000177984 */ /* 0x000ee80000000800 */
[----:B------:R-:W2:Y:S01]  /*24b0*/  LDG.E R19, desc[UR8][R16.64+0xc] ;  /* 0x00000c0810137981 */ /* 0x000ea2000c1e1900 */
[----:B---3--:R-:W-:-:S03]  /*24c0*/  FFMA R27, R27, R23, R22 ;  /* 0x000000171b1b7223 */ /* 0x008fc60000000016 */
[----:B------:R-:W3:Y:S04]  /*24d0*/  LDG.E R22, desc[UR8][R16.64+0x10] ;  /* 0x0000100810167981 */ /* 0x000ee8000c1e1900 */
[----:B------:R-:W5:Y:S01]  /*24e0*/  LDG.E R23, desc[UR8][R16.64+0x14] ;  /* 0x0000140810177981 */ /* 0x000f62000c1e1900 */
[----:B----4-:R-:W-:-:S03]  /*24f0*/  FFMA R26, R20, R24, R27 ;  /* 0x00000018141a7223 */ /* 0x010fc6000000001b */
[----:B------:R-:W4:Y:S04]  /*2500*/  LDG.E R20, desc[UR8][R16.64+0x18] ;  /* 0x0000180810147981 */ /* 0x000f28000c1e1900 */
[----:B------:R-:W4:Y:S01]  /*2510*/  LDG.E R24, desc[UR8][R16.64+0x1c] ;  /* 0x00001c0810187981 */ /* 0x000f22000c1e1900 */
[----:B------:R-:W-:-:S03]  /*2520*/  IADD3 R2, PT, PT, R2, 0x8, RZ ;  /* 0x0000000802027810 */ /* 0x000fc60007ffe0ff */
[----:B------:R-:W2:Y:S02]  /*2530*/  LDS R27, [R0+0x8c] ;  /* 0x00008c00001b7984 */ /* 0x000ea40000000800 */
[----:B--2---:R-:W-:Y:S02]  /*2540*/  FFMA R19, R19, R27, R26 ;  /* 0x0000001b13137223 */ /* 0x004fe4000000001a */
[----:B------:R-:W3:Y:S04]  /*2550*/  LDS R26, [R0+0x90] ;  /* 0x00009000001a7984 */ /* 0x000ee80000000800 */
[----:B------:R-:W5:Y:S01]  /*2560*/  LDS R27, [R0+0x94] ;  /* 0x00009400001b7984 */ /* 0x000f620000000800 */
[----:B---3--:R-:W-:-:S03]  /*2570*/  FFMA R22, R22, R26, R19 ;  /* 0x0000001a16167223 */ /* 0x008fc60000000013 */
[----:B------:R-:W4:Y:S01]  /*2580*/  LDS R19, [R0+0x98] ;  /* 0x0000980000137984 */ /* 0x000f220000000800 */
[----:B-----5:R-:W-:-:S03]  /*2590*/  FFMA R23, R23, R27, R22 ;  /* 0x0000001b17177223 */ /* 0x020fc60000000016 */
[----:B------:R-:W1:Y:S01]  /*25a0*/  LDS R26, [R0+0x9c] ;  /* 0x00009c00001a7984 */ /* 0x000e620000000800 */
[----:B----4-:R-:W-:-:S04]  /*25b0*/  FFMA R19, R20, R19, R23 ;  /* 0x0000001314137223 */ /* 0x010fc80000000017 */
[----:B-1----:R-:W-:-:S07]  /*25c0*/  FFMA R19, R24, R26, R19 ;  /* 0x0000001a18137223 */ /* 0x002fce0000000013 */
.L_x_19:
        /* <DEDUP_REMOVED lines=8> */
[----:B------:R-:W3:Y:S04]  /*2650*/  LDG.E R20, desc[UR8][R16.64+0x4] ;  /* 0x0000040810147981 */ /* 0x000ee8000c1e1900 */
[----:B------:R-:W4:Y:S04]  /*2660*/  LDG.E R0, desc[UR8][R16.64+0x8] ;  /* 0x0000080810007981 */ /* 0x000f28000c1e1900 */
[----:B------:R-:W5:Y:S01]  /*2670*/  LDG.E R23, desc[UR8][R16.64+0xc] ;  /* 0x00000c0810177981 */ /* 0x000f62000c1e1900 */
[----:B------:R-:W-:-:S02]  /*2680*/  IADD3 R27, PT, PT, R3, R2, RZ ;  /* 0x00000002031b7210 */ /* 0x000fc40007ffe0ff */
[----:B------:R-:W-:Y:S02]  /*2690*/  IADD3 R2, PT, PT, R2, 0x4, RZ ;  /* 0x0000000402027810 */ /* 0x000fe40007ffe0ff */
[----:B------:R-:W-:-:S05]  /*26a0*/  LEA R27, R27, R8, 0x2 ;  /* 0x000000081b1b7211 */ /* 0x000fca00078e10ff */
[----:B------:R-:W2:Y:S04]  /*26b0*/  LDS R26, [R27+0x80] ;  /* 0x000080001b1a7984 */ /* 0x000ea80000000800 */
[----:B------:R-:W-:Y:S01]  /*26c0*/  LDS R28, [R27+0x8c] ;  /* 0x00008c001b1c7984 */ /* 0x000fe20000000800 */
[----:B--2---:R-:W-:-:S03]  /*26d0*/  FFMA R19, R24, R26, R19 ;  /* 0x0000001a18137223 */ /* 0x004fc60000000013 */
[----:B------:R-:W3:Y:S04]  /*26e0*/  LDS R24, [R27+0x84] ;  /* 0x000084001b187984 */ /* 0x000ee80000000800 */
[----:B------:R-:W4:Y:S01]  /*26f0*/  LDS R26, [R27+0x88] ;  /* 0x000088001b1a7984 */ /* 0x000f220000000800 */
[----:B---3--:R-:W-:-:S04]  /*2700*/  FFMA R19, R20, R24, R19 ;  /* 0x0000001814137223 */ /* 0x008fc80000000013 */
[----:B----4-:R-:W-:-:S04]  /*2710*/  FFMA R0, R0, R26, R19 ;  /* 0x0000001a00007223 */ /* 0x010fc80000000013 */
[----:B-----5:R-:W-:-:S07]  /*2720*/  FFMA R19, R23, R28, R0 ;  /* 0x0000001c17137223 */ /* 0x020fce0000000000 */
.L_x_20:
        /* <DEDUP_REMOVED lines=17> */
.L_x_18:
[----:B-1----:R-:W-:-:S04]  /*2840*/  IMAD.WIDE.U32 R16, R21, 0x4, R14 ;  /* 0x0000000415107825 */ /* 0x002fc800078e000e */
[----:B------:R-:W-:Y:S01]  /*2850*/  HFMA2 R0, -RZ, RZ, 0, 0 ;  /* 0x00000000ff007431 */ /* 0x000fe200000001ff */
[----:B------:R-:W-:Y:S01]  /*2860*/  MOV R2, RZ ;  /* 0x000000ff00027202 */ /* 0x000fe20000000f00 */
        /* <DEDUP_REMOVED lines=13> */
.L_x_22:
[----:B------:R-:W2:Y:S04]  /*2940*/  LDG.E R23, desc[UR8][R16.64+-0x20] ;  /* 0xffffe00810177981 */ /* 0x000ea8000c1e1900 */
[----:B------:R-:W3:Y:S04]  /*2950*/  LDG.E R26, desc[UR8][R16.64+-0x1c] ;  /* 0xffffe408101a7981 */ /* 0x000ee8000c1e1900 */
[----:B------:R-:W4:Y:S04]  /*2960*/  LDG.E R22, desc[UR8][R16.64+-0x18] ;  /* 0xffffe80810167981 */ /* 0x000f28000c1e1900 */
[----:B------:R-:W5:Y:S04]  /*2970*/  LDG.E R21, desc[UR8][R16.64+-0x14] ;  /* 0xffffec0810157981 */ /* 0x000f68000c1e1900 */
[----:B------:R-:W2:Y:S02]  /*2980*/  LDS R24, [R19+-0x3c] ;  /* 0xffffc40013187984 */ /* 0x000ea40000000800 */
[----:B--2---:R-:W-:-:S02]  /*2990*/  FFMA R23, R23, R24, R2 ;  /* 0x0000001817177223 */ /* 0x004fc40000000002 */
[----:B------:R-:W3:Y:S04]  /*29a0*/  LDS R24, [R19+-0x38] ;  /* 0xffffc80013187984 */ /* 0x000ee80000000800 */
[----:B------:R-:W2:Y:S01]  /*29b0*/  LDG.E R2, desc[UR8][R16.64+-0x10] ;  /* 0xfffff00810027981 */ /* 0x000ea2000c1e1900 */
[----:B---3--:R-:W-:-:S03]  /*29c0*/  FFMA R27, R26, R24, R23 ;  /* 0x000000181a1b7223 */ /* 0x008fc60000000017 */
[----:B------:R-:W3:Y:S04]  /*29d0*/  LDG.E R23, desc[UR8][R16.64+-0xc] ;  /* 0xfffff40810177981 */ /* 0x000ee8000c1e1900 */
[----:B------:R-:W4:Y:S04]  /*29e0*/  LDS R24, [R19+-0x34] ;  /* 0xffffcc0013187984 */ /* 0x000f280000000800 */
[----:B------:R-:W5:Y:S01]  /*29f0*/  LDS R26, [R19+-0x30] ;  /* 0xffffd000131a7984 */ /* 0x000f620000000800 */
[----:B----4-:R-:W-:-:S03]  /*2a00*/  FFMA R24, R22, R24, R27 ;  /* 0x0000001816187223 */ /* 0x010fc6000000001b */
[----:B------:R-:W4:Y:S01]  /*2a10*/  LDG.E R22, desc[UR8][R16.64+-0x8] ;  /* 0xfffff80810167981 */ /* 0x000f22000c1e1900 */
[----:B-----5:R-:W-:-:S03]  /*2a20*/  FFMA R27, R21, R26, R24 ;  /* 0x0000001a151b7223 */ /* 0x020fc60000000018 */
[----:B------:R-:W5:Y:S04]  /*2a30*/  LDG.E R21, desc[UR8][R16.64+-0x4] ;  /* 0xfffffc0810157981 */ /* 0x000f68000c1e1900 */
[----:B------:R-:W2:Y:S04]  /*2a40*/  LDS R24, [R19+-0x2c] ;  /* 0xffffd40013187984 */ /* 0x000ea80000000800 */
[----:B------:R-:W3:Y:S01]  /*2a50*/  LDS R26, [R19+-0x28] ;  /* 0xffffd800131a7984 */ /* 0x000ee20000000800 */
[----:B--2---:R-:W-:-:S03]  /*2a60*/  FFMA R24, R2, R24, R27 ;  /* 0x0000001802187223 */ /* 0x004fc6000000001b */
[----:B------:R-:W2:Y:S01]  /*2a70*/  LDG.E R2, desc[UR8][R16.64] ;  /* 0x0000000810027981 */ /* 0x000ea2000c1e1900 */
[----:B---3--:R-:W-:-:S03]  /*2a80*/  FFMA R27, R23, R26, R24 ;  /* 0x0000001a171b7223 */ /* 0x008fc60000000018 */
[----:B------:R-:W4:Y:S04]  /*2a90*/  LDS R24, [R19+-0x24] ;  /* 0xffffdc0013187984 */ /* 0x000f280000000800 */
[----:B------:R-:W3:Y:S04]  /*2aa0*/  LDG.E R23, desc[UR8][R16.64+0x4] ;  /* 0x0000040810177981 */ /* 0x000ee8000c1e1900 */
[----:B------:R-:W5:Y:S01]  /*2ab0*/  LDS R26, [R19+-0x20] ;  /* 0xffffe000131a7984 */ /* 0x000f620000000800 */
[----:B----4-:R-:W-:-:S03]  /*2ac0*/  FFMA R24, R22, R24, R27 ;  /* 0x0000001816187223 */ /* 0x010fc6000000001b */
[----:B------:R-:W4:Y:S01]  /*2ad0*/  LDG.E R22, desc[UR8][R16.64+0x8] ;  /* 0x0000080810167981 */ /* 0x000f22000c1e1900 */
[----:B-----5:R-:W-:-:S03]  /*2ae0*/  FFMA R27, R21, R26, R24 ;  /* 0x0000001a151b7223 */ /* 0x020fc60000000018 */
[----:B------:R-:W5:Y:S04]  /*2af0*/  LDG.E R21, desc[UR8][R16.64+0xc] ;  /* 0x00000c0810157981 */ /* 0x000f68000c1e1900 */
[----:B------:R-:W2:Y:S04]  /*2b00*/  LDS R24, [R19+-0x1c] ;  /* 0xffffe40013187984 */ /* 0x000ea80000000800 */
[----:B------:R-:W-:Y:S01]  /*2b10*/  LDS R26, [R19+-0x10] ;  /* 0xfffff000131a7984 */ /* 0x000fe20000000800 */
[----:B--2---:R-:W-:-:S03]  /*2b20*/  FFMA R2, R2, R24, R27 ;  /* 0x0000001802027223 */ /* 0x004fc6000000001b */
[----:B------:R-:W3:Y:S02]  /*2b30*/  LDS R24, [R19+-0x18] ;  /* 0xffffe80013187984 */ /* 0x000ee40000000800 */
[----:B---3--:R-:W-:Y:S02]  /*2b40*/  FFMA R23, R23, R24, R2 ;  /* 0x0000001817177223 */ /* 0x008fe40000000002 */
[----:B------:R-:W4:Y:S04]  /*2b50*/  LDS R24, [R19+-0x14] ;  /* 0xffffec0013187984 */ /* 0x000f280000000800 */
[----:B------:R-:W2:Y:S01]  /*2b60*/  LDG.E R2, desc[UR8][R16.64+0x10] ;  /* 0x0000100810027981 */ /* 0x000ea2000c1e1900 */
[----:B----4-:R-:W-:-:S03]  /*2b70*/  FFMA R24, R22, R24, R23 ;  /* 0x0000001816187223 */ /* 0x010fc60000000017 */
[----:B------:R-:W3:Y:S04]  /*2b80*/  LDG.E R23, desc[UR8][R16.64+0x14] ;  /* 0x0000140810177981 */ /* 0x000ee8000c1e1900 */
[----:B------:R-:W4:Y:S01]  /*2b90*/  LDG.E R22, desc[UR8][R16.64+0x18] ;  /* 0x0000180810167981 */ /* 0x000f22000c1e1900 */
[----:B-----5:R-:W-:-:S03]  /*2ba0*/  FFMA R27, R21, R26, R24 ;  /* 0x0000001a151b7223 */ /* 0x020fc60000000018 */
[----:B------:R0:W5:Y:S01]  /*2bb0*/  LDG.E R21, desc[UR8][R16.64+0x1c] ;  /* 0x00001c0810157981 */ /* 0x000162000c1e1900 */
[----:B------:R-:W-:-:S03]  /*2bc0*/  IADD3 R20, PT, PT, R20, 0x10, RZ ;  /* 0x0000001014147810 */ /* 0x000fc60007ffe0ff */
[----:B------:R-:W2:Y:S01]  /*2bd0*/  LDS R24, [R19+-0xc] ;  /* 0xfffff40013187984 */ /* 0x000ea20000000800 */
[----:B------:R-:W-:-:S03]  /*2be0*/  ISETP.NE.AND P2, PT, R20, RZ, PT ;  /* 0x000000ff1400720c */ /* 0x000fc60003f45270 */
[----:B------:R-:W-:Y:S01]  /*2bf0*/  LDS R26, [R19+-0x4] ;  /* 0xfffffc00131a7984 */ /* 0x000fe20000000800 */
[----:B0-----:R-:W-:-:S04]  /*2c00*/  IADD3 R16, P3, PT, R16, 0x40, RZ ;  /* 0x0000004010107810 */ /* 0x001fc80007f7e0ff */
[----:B------:R-:W-:Y:S01]  /*2c10*/  IADD3.X R17, PT, PT, RZ, R17, RZ, P3, !PT ;  /* 0x00000011ff117210 */ /* 0x000fe20001ffe4ff */
[----:B--2---:R-:W-:Y:S02]  /*2c20*/  FFMA R2, R2, R24, R27 ;  /* 0x0000001802027223 */ /* 0x004fe4000000001b */
[----:B------:R-:W3:Y:S02]  /*2c30*/  LDS R24, [R19+-0x8] ;  /* 0xfffff80013187984 */ /* 0x000ee40000000800 */
[----:B---3--:R-:W-:Y:S02]  /*2c40*/  FFMA R23, R23, R24, R2 ;  /* 0x0000001817177223 */ /* 0x008fe40000000002 */
[----:B------:R0:W5:Y:S02]  /*2c50*/  LDS R2, [R19] ;  /* 0x0000000013027984 */ /* 0x0001640000000800 */
[----:B----4-:R-:W-:Y:S01]  /*2c60*/  FFMA R22, R22, R26, R23 ;  /* 0x0000001a16167223 */ /* 0x010fe20000000017 */
[----:B0-----:R-:W-:-:S03]  /*2c70*/  IADD3 R19, PT, PT, R19, 0x40, RZ ;  /* 0x0000004013137810 */ /* 0x001fc60007ffe0ff */
[----:B-----5:R-:W-:Y:S01]  /*2c80*/  FFMA R2, R21, R2, R22 ;  /* 0x0000000215027223 */ /* 0x020fe20000000016 */
[----:B------:R-:W-:Y:S06]  /*2c90*/  @P2 BRA `(.L_x_22) ;  /* 0xfffffffc00282947 */ /* 0x000fec000383ffff */
.L_x_21:
        /* <DEDUP_REMOVED lines=10> */
[----:B------:R-:W-:Y:S02]  /*2d40*/  LEA R20, R21, R8, 0x2 ;  /* 0x0000000815147211 */ /* 0x000fe400078e10ff */
[----:B------:R-:W5:Y:S04]  /*2d50*/  LDG.E R21, desc[UR8][R16.64+0xc] ;  /* 0x00000c0810157981 */ /* 0x000f68000c1e1900 */
[----:B------:R-:W2:Y:S04]  /*2d60*/  LDS R24, [R20+0xa0] ;  /* 0x0000a00014187984 */ /* 0x000ea80000000800 */
[----:B------:R-:W3:Y:S04]  /*2d70*/  LDS R26, [R20+0xa4] ;  /* 0x0000a400141a7984 */ /* 0x000ee80000000800 */
[----:B------:R-:W-:Y:S01]  /*2d80*/  LDS R28, [R20+0xbc] ;  /* 0x0000bc00141c7984 */ /* 0x000fe20000000800 */
[----:B--2---:R-:W-:-:S03]  /*2d90*/  FFMA R27, R23, R24, R2 ;  /* 0x00000018171b7223 */ /* 0x004fc60000000002 */
[----:B------:R-:W2:Y:S04]  /*2da0*/  LDG.E R2, desc[UR8][R16.64+0x10] ;  /* 0x0000100810027981 */ /* 0x000ea8000c1e1900 */
[----:B------:R-:W2:Y:S01]  /*2db0*/  LDG.E R23, desc[UR8][R16.64+0x14] ;  /* 0x0000140810177981 */ /* 0x000ea2000c1e1900 */
[----:B---3--:R-:W-:-:S03]  /*2dc0*/  FFMA R26, R22, R26, R27 ;  /* 0x0000001a161a7223 */ /* 0x008fc6000000001b */
[----:B------:R-:W3:Y:S04]  /*2dd0*/  LDG.E R22, desc[UR8][R16.64+0x18] ;  /* 0x0000180810167981 */ /* 0x000ee8000c1e1900 */
[----:B------:R-:W3:Y:S04]  /*2de0*/  LDG.E R24, desc[UR8][R16.64+0x1c] ;  /* 0x00001c0810187981 */ /* 0x000ee8000c1e1900 */
[----:B------:R-:W4:Y:S02]  /*2df0*/  LDS R27, [R20+0xa8] ;  /* 0x0000a800141b7984 */ /* 0x000f240000000800 */
[----:B----4-:R-:W-:-:S02]  /*2e00*/  FFMA R26, R19, R27, R26 ;  /* 0x0000001b131a7223 */ /* 0x010fc4000000001a */
[----:B------:R-:W5:Y:S04]  /*2e10*/  LDS R19, [R20+0xac] ;  /* 0x0000ac0014137984 */ /* 0x000f680000000800 */
[----:B------:R-:W2:Y:S01]  /*2e20*/  LDS R27, [R20+0xb0] ;  /* 0x0000b000141b7984 */ /* 0x000ea20000000800 */
[----:B-----5:R-:W-:-:S03]  /*2e30*/  FFMA R19, R21, R19, R26 ;  /* 0x0000001315137223 */ /* 0x020fc6000000001a */
[----:B------:R-:W1:Y:S04]  /*2e40*/  LDS R21, [R20+0xb4] ;  /* 0x0000b40014157984 */ /* 0x000e680000000800 */
[----:B------:R-:W3:Y:S01]  /*2e50*/  LDS R26, [R20+0xb8] ;  /* 0x0000b800141a7984 */ /* 0x000ee20000000800 */
[----:B------:R-:W-:Y:S01]  /*2e60*/  IADD3 R0, PT, PT, R0, 0x8, RZ ;  /* 0x0000000800007810 */ /* 0x000fe20007ffe0ff */
[----:B--2---:R-:W-:-:S04]  /*2e70*/  FFMA R2, R2, R27, R19 ;  /* 0x0000001b02027223 */ /* 0x004fc80000000013 */
[----:B-1----:R-:W-:-:S04]  /*2e80*/  FFMA R21, R23, R21, R2 ;  /* 0x0000001517157223 */ /* 0x002fc80000000002 */
[----:B---3--:R-:W-:-:S04]  /*2e90*/  FFMA R21, R22, R26, R21 ;  /* 0x0000001a16157223 */ /* 0x008fc80000000015 */
[----:B------:R-:W-:-:S07]  /*2ea0*/  FFMA R2, R24, R28, R21 ;  /* 0x0000001c18027223 */ /* 0x000fce0000000015 */
.L_x_24:
        /* <DEDUP_REMOVED lines=15> */
[----:B------:R-:W3:Y:S01]  /*2fa0*/  LDS R26, [R27+0xa4] ;  /* 0x0000a4001b1a7984 */ /* 0x000ee20000000800 */
[----:B--2---:R-:W-:-:S03]  /*2fb0*/  FFMA R23, R23, R24, R2 ;  /* 0x0000001817177223 */ /* 0x004fc60000000002 */
[----:B------:R-:W4:Y:S01]  /*2fc0*/  LDS R2, [R27+0xa8] ;  /* 0x0000a8001b027984 */ /* 0x000f220000000800 */
[----:B---3--:R-:W-:-:S03]  /*2fd0*/  FFMA R20, R20, R26, R23 ;  /* 0x0000001a14147223 */ /* 0x008fc60000000017 */
[----:B------:R-:W5:Y:S01]  /*2fe0*/  LDS R24, [R27+0xac] ;  /* 0x0000ac001b187984 */ /* 0x000f620000000800 */
[----:B----4-:R-:W-:-:S04]  /*2ff0*/  FFMA R2, R19, R2, R20 ;  /* 0x0000000213027223 */ /* 0x010fc80000000014 */
[----:B-----5:R-:W-:-:S07]  /*3000*/  FFMA R2, R21, R24, R2 ;  /* 0x0000001815027223 */ /* 0x020fce0000000002 */
.L_x_25:
        /* <DEDUP_REMOVED lines=17> */
.L_x_23:
[----:B-1----:R-:W-:-:S04]  /*3120*/  IMAD.WIDE.U32 R16, R13, 0x4, R14 ;  /* 0x000000040d107825 */ /* 0x002fc800078e000e */
[----:B------:R-:W-:Y:S01]  /*3130*/  HFMA2 R0, -RZ, RZ, 0, 0 ;  /* 0x00000000ff007431 */ /* 0x000fe200000001ff */
[----:B------:R-:W-:Y:S01]  /*3140*/  MOV R13, RZ ;  /* 0x000000ff000d7202 */ /* 0x000fe20000000f00 */
[----:B------:R1:W-:Y:S01]  /*3150*/  STG.E desc[UR8][R16.64], R2 ;  /* 0x0000000210007986 */ /* 0x0003e2000c101908 */
[----:B------:R-:W-:Y:S05]  /*3160*/  @!P1 BRA `(.L_x_26) ;  /* 0x0000000400049947 */ /* 0x000fea0003800000 */
[----:B------:R-:W-:Y:S01]  /*3170*/  IMAD R0, R18, 0x51, R25 ;  /* 0x0000005112007824 */ /* 0x000fe200078e0219 */
[----:B0-----:R-:W-:Y:S01]  /*3180*/  UIADD3 UR4, UP0, UPT, UR6, 0x20, URZ ;  /* 0x0000002006047890 */ /* 0x001fe2000ff1e0ff */
[----:B------:R-:W-:-:S03]  /*3190*/  MOV R13, RZ ;  /* 0x000000ff000d7202 */ /* 0x000fc60000000f00 */
[----:B-1----:R-:W-:Y:S01]  /*31a0*/  IADD3 R2, PT, PT, R5, -R0, RZ ;  /* 0x8000000005027210 */ /* 0x002fe20007ffe0ff */
[----:B------:R-:W-:Y:S01]  /*31b0*/  UIADD3.X UR5, UPT, UPT, URZ, UR7, URZ, UP0, !UPT ;  /* 0x00000007ff057290 */ /* 0x000fe200087fe4ff */
[----:B------:R-:W-:Y:S02]  /*31c0*/  LOP3.LUT R0, R7, 0x7ffffff0, RZ, 0xc0, !PT ;  /* 0x7ffffff007007812 */ /* 0x000fe400078ec0ff */
[----:B------:R-:W-:Y:S01]  /*31d0*/  MOV R16, UR4 ;  /* 0x0000000400107c02 */ /* 0x000fe20008000f00 */
[----:B------:R-:W-:Y:S01]  /*31e0*/  IMAD R2, R2, -0x4, RZ ;  /* 0xfffffffc02027824 */ /* 0x000fe200078e02ff */
[----:B------:R-:W-:Y:S02]  /*31f0*/  IADD3 R19, PT, PT, -R0, RZ, RZ ;  /* 0x000000ff00137210 */ /* 0x000fe40007ffe1ff */
[----:B------:R-:W-:Y:S02]  /*3200*/  MOV R17, UR5 ;  /* 0x0000000500117c02 */ /* 0x000fe40008000f00 */
[----:B------:R-:W-:-:S07]  /*3210*/  IADD3 R2, PT, PT, R2, 0xfc, R9 ;  /* 0x000000fc02027810 */ /* 0x000fce0007ffe009 */
.L_x_27:
[----:B------:R-:W2:Y:S04]  /*3220*/  LDG.E R24, desc[UR8][R16.64+-0x20] ;  /* 0xffffe00810187981 */ /* 0x000ea8000c1e1900 */
[----:B------:R-:W3:Y:S04]  /*3230*/  LDG.E R26, desc[UR8][R16.64+-0x1c] ;  /* 0xffffe408101a7981 */ /* 0x000ee8000c1e1900 */
[----:B------:R-:W4:Y:S04]  /*3240*/  LDG.E R22, desc[UR8][R16.64+-0x18] ;  /* 0xffffe80810167981 */ /* 0x000f28000c1e1900 */
[----:B------:R-:W5:Y:S04]  /*3250*/  LDG.E R21, desc[UR8][R16.64+-0x14] ;  /* 0xffffec0810157981 */ /* 0x000f68000c1e1900 */
[----:B------:R-:W2:Y:S04]  /*3260*/  LDS R23, [R2+-0x3c] ;  /* 0xffffc40002177984 */ /* 0x000ea80000000800 */
[----:B------:R-:W5:Y:S01]  /*3270*/  LDG.E R20, desc[UR8][R16.64+-0x10] ;  /* 0xfffff00810147981 */ /* 0x000f62000c1e1900 */
[----:B--2---:R-:W-:-:S03]  /*3280*/  FFMA R23, R24, R23, R13 ;  /* 0x0000001718177223 */ /* 0x004fc6000000000d */
[----:B------:R-:W2:Y:S04]  /*3290*/  LDG.E R13, desc[UR8][R16.64+-0xc] ;  /* 0xfffff408100d7981 */ /* 0x000ea8000c1e1900 */
[----:B------:R-:W3:Y:S02]  /*32a0*/  LDS R24, [R2+-0x38] ;  /* 0xffffc80002187984 */ /* 0x000ee40000000800 */
[----:B---3--:R-:W-:Y:S02]  /*32b0*/  FFMA R27, R26, R24, R23 ;  /* 0x000000181a1b7223 */ /* 0x008fe40000000017 */
[----:B------:R-:W4:Y:S04]  /*32c0*/  LDS R24, [R2+-0x34] ;  /* 0xffffcc0002187984 */ /* 0x000f280000000800 */
[----:B------:R-:W3:Y:S04]  /*32d0*/  LDG.E R23, desc[UR8][R16.64+-0x8] ;  /* 0xfffff80810177981 */ /* 0x000ee8000c1e1900 */
[----:B------:R-:W5:Y:S01]  /*32e0*/  LDS R26, [R2+-0x30] ;  /* 0xffffd000021a7984 */ /* 0x000f620000000800 */
[----:B----4-:R-:W-:-:S03]  /*32f0*/  FFMA R24, R22, R24, R27 ;  /* 0x0000001816187223 */ /* 0x010fc6000000001b */
[----:B------:R-:W4:Y:S01]  /*3300*/  LDG.E R22, desc[UR8][R16.64+-0x4] ;  /* 0xfffffc0810167981 */ /* 0x000f22000c1e1900 */
[----:B-----5:R-:W-:-:S03]  /*3310*/  FFMA R27, R21, R26, R24 ;  /* 0x0000001a151b7223 */ /* 0x020fc60000000018 */
[----:B------:R-:W0:Y:S04]  /*3320*/  LDS R24, [R2+-0x2c] ;  /* 0xffffd40002187984 */ /* 0x000e280000000800 */
[----:B------:R-:W5:Y:S04]  /*3330*/  LDG.E R21, desc[UR8][R16.64] ;  /* 0x0000000810157981 */ /* 0x000f68000c1e1900 */
[----:B------:R-:W2:Y:S01]  /*3340*/  LDS R26, [R2+-0x28] ;  /* 0xffffd800021a7984 */ /* 0x000ea20000000800 */
[----:B0-----:R-:W-:-:S03]  /*3350*/  FFMA R24, R20, R24, R27 ;  /* 0x0000001814187223 */ /* 0x001fc6000000001b */
[----:B------:R-:W5:Y:S01]  /*3360*/  LDG.E R20, desc[UR8][R16.64+0x4] ;  /* 0x0000040810147981 */ /* 0x000f62000c1e1900 */
[----:B--2---:R-:W-:-:S03]  /*3370*/  FFMA R24, R13, R26, R24 ;  /* 0x0000001a0d187223 */ /* 0x004fc60000000018 */
[----:B------:R-:W2:Y:S04]  /*3380*/  LDG.E R13, desc[UR8][R16.64+0x8] ;  /* 0x00000808100d7981 */ /* 0x000ea8000c1e1900 */
[----:B------:R-:W3:Y:S02]  /*3390*/  LDS R26, [R2+-0x24] ;  /* 0xffffdc00021a7984 */ /* 0x000ee40000000800 */
[----:B---3--:R-:W-:Y:S02]  /*33a0*/  FFMA R23, R23, R26, R24 ;  /* 0x0000001a17177223 */ /* 0x008fe40000000018 */
[----:B------:R-:W4:Y:S04]  /*33b0*/  LDS R24, [R2+-0x20] ;  /* 0xffffe00002187984 */ /* 0x000f280000000800 */
[----:B------:R-:W-:Y:S01]  /*33c0*/  LDS R26, [R2+-0x18] ;  /* 0xffffe800021a7984 */ /* 0x000fe20000000800 */
[----:B----4-:R-:W-:-:S03]  /*33d0*/  FFMA R24, R22, R24, R23 ;  /* 0x0000001816187223 */ /* 0x010fc60000000017 */
[----:B------:R-:W5:Y:S04]  /*33e0*/  LDS R23, [R2+-0x1c] ;  /* 0xffffe40002177984 */ /* 0x000f680000000800 */
[----:B------:R-:W3:Y:S01]  /*33f0*/  LDG.E R22, desc[UR8][R16.64+0xc] ;  /* 0x00000c0810167981 */ /* 0x000ee2000c1e1900 */
[----:B-----5:R-:W-:-:S03]  /*3400*/  FFMA R23, R21, R23, R24 ;  /* 0x0000001715177223 */ /* 0x020fc60000000018 */
[----:B------:R-:W4:Y:S01]  /*3410*/  LDG.E R21, desc[UR8][R16.64+0x10] ;  /* 0x0000100810157981 */ /* 0x000f22000c1e1900 */
[----:B------:R-:W-:-:S03]  /*3420*/  FFMA R26, R20, R26, R23 ;  /* 0x0000001a141a7223 */ /* 0x000fc60000000017 */
[----:B------:R-:W2:Y:S04]  /*3430*/  LDS R24, [R2+-0x14] ;  /* 0xffffec0002187984 */ /* 0x000ea80000000800 */
[----:B------:R-:W5:Y:S04]  /*3440*/  LDG.E R20, desc[UR8][R16.64+0x14] ;  /* 0x0000140810147981 */ /* 0x000f68000c1e1900 */
[----:B------:R-:W5:Y:S01]  /*3450*/  LDG.E R23, desc[UR8][R16.64+0x18] ;  /* 0x0000180810177981 */ /* 0x000f62000c1e1900 */
[----:B--2---:R-:W-:-:S03]  /*3460*/  FFMA R27, R13, R24, R26 ;  /* 0x000000180d1b7223 */ /* 0x004fc6000000001a */
[----:B------:R0:W2:Y:S01]  /*3470*/  LDG.E R13, desc[UR8][R16.64+0x1c] ;  /* 0x00001c08100d7981 */ /* 0x0000a2000c1e1900 */
[----:B------:R-:W-:-:S03]  /*3480*/  IADD3 R19, PT, PT, R19, 0x10, RZ ;  /* 0x0000001013137810 */ /* 0x000fc60007ffe0ff */
[----:B------:R-:W3:Y:S01]  /*3490*/  LDS R24, [R2+-0x10] ;  /* 0xfffff00002187984 */ /* 0x000ee20000000800 */
[----:B------:R-:W-:-:S03]  /*34a0*/  ISETP.NE.AND P2, PT, R19, RZ, PT ;  /* 0x000000ff1300720c */ /* 0x000fc60003f45270 */
[----:B------:R-:W-:Y:S01]  /*34b0*/  LDS R26, [R2+-0x8] ;  /* 0xfffff800021a7984 */ /* 0x000fe20000000800 */
[----:B0-----:R-:W-:-:S04]  /*34c0*/  IADD3 R16, P3, PT, R16, 0x40, RZ ;  /* 0x0000004010107810 */ /* 0x001fc80007f7e0ff */
[----:B------:R-:W-:Y:S01]  /*34d0*/  IADD3.X R17, PT, PT, RZ, R17, RZ, P3, !PT ;  /* 0x00000011ff117210 */ /* 0x000fe20001ffe4ff */
[----:B---3--:R-:W-:Y:S02]  /*34e0*/  FFMA R22, R22, R24, R27 ;  /* 0x0000001816167223 */ /* 0x008fe4000000001b */
[----:B------:R-:W4:Y:S02]  /*34f0*/  LDS R24, [R2+-0xc] ;  /* 0xfffff40002187984 */ /* 0x000f240000000800 */
[----:B----4-:R-:W-:Y:S02]  /*3500*/  FFMA R21, R21, R24, R22 ;  /* 0x0000001815157223 */ /* 0x010fe40000000016 */
[----:B------:R-:W0:Y:S02]  /*3510*/  LDS R24, [R2+-0x4] ;  /* 0xfffffc0002187984 */ /* 0x000e240000000800 */
[----:B-----5:R-:W-:Y:S02]  /*3520*/  FFMA R20, R20, R26, R21 ;  /* 0x0000001a14147223 */ /* 0x020fe40000000015 */
[----:B------:R1:W2:Y:S02]  /*3530*/  LDS R22, [R2] ;  /* 0x0000000002167984 */ /* 0x0002a40000000800 */
[----:B-1----:R-:W-:Y:S01]  /*3540*/  IADD3 R2, PT, PT, R2, 0x40, RZ ;  /* 0x0000004002027810 */ /* 0x002fe20007ffe0ff */
[----:B0-----:R-:W-:-:S04]  /*3550*/  FFMA R20, R23, R24, R20 ;  /* 0x0000001817147223 */ /* 0x001fc80000000014 */
[----:B--2---:R-:W-:Y:S01]  /*3560*/  FFMA R13, R13, R22, R20 ;  /* 0x000000160d0d7223 */ /* 0x004fe20000000014 */
[----:B------:R-:W-:Y:S06]  /*3570*/  @P2 BRA `(.L_x_27) ;  /* 0xfffffffc00282947 */ /* 0x000fec000383ffff */
.L_x_26:
[----:B------:R-:W-:Y:S05]  /*3580*/  @!P0 BRA `(.L_x_28) ;  /* 0x00000004001c8947 */ /* 0x000fea0003800000 */
[----:B------:R-:W-:Y:S02]  /*3590*/  ISETP.GE.U32.AND P2, PT, R6, 0x8, PT ;  /* 0x000000080600780c */ /* 0x000fe40003f46070 */
[----:B------:R-:W-:-:S11]  /*35a0*/  ISETP.NE.AND P3, PT, R4, RZ, PT ;  /* 0x000000ff0400720c */ /* 0x000fd60003f65270 */
[----:B------:R-:W-:Y:S05]  /*35b0*/  @!P2 BRA `(.L_x_29) ;  /* 0x000000000074a947 */ /* 0x000fea0003800000 */
[----:B-1----:R-:W1:Y:S02]  /*35c0*/  LDC.64 R16, c[0x0][0x3a0] ;  /* 0x0000e800ff107b82 */ /* 0x002e640000000a00 */
[----:B-1----:R-:W-:-:S05]  /*35d0*/  IMAD.WIDE.U32 R16, R0, 0x4, R16 ;  /* 0x0000000400107825 */ /* 0x002fca00078e0010 */
[----:B------:R-:W2:Y:S04]  /*35e0*/  LDG.E R24, desc[UR8][R16.64] ;  /* 0x0000000810187981 */ /* 0x000ea8000c1e1900 */
[----:B------:R-:W3:Y:S01]  /*35f0*/  LDG.E R19, desc[UR8][R16.64+0x4] ;  /* 0x0000040810137981 */ /* 0x000ee2000c1e1900 */
[----:B------:R-:W-:-:S03]  /*3600*/  IADD3 R21, PT, PT, R3, R0, RZ ;  /* 0x0000000003157210 */ /* 0x000fc60007ffe0ff */
[----:B------:R-:W4:Y:S01]  /*3610*/  LDG.E R2, desc[UR8][R16.64+0x8] ;  /* 0x0000080810027981 */ /* 0x000f22000c1e1900 */
[----:B------:R-:W-:-:S03]  /*3620*/  LEA R20, R21, R8, 0x2 ;  /* 0x0000000815147211 */ /* 0x000fc600078e10ff */
[----:B------:R-:W5:Y:S04]  /*3630*/  LDG.E R22, desc[UR8][R16.64+0xc] ;  /* 0x00000c0810167981 */ /* 0x000f68000c1e1900 */
[----:B------:R-:W2:Y:S04]  /*3640*/  LDS R26, [R20+0xc0] ;  /* 0x0000c000141a7984 */ /* 0x000ea80000000800 */
[----:B------:R-:W5:Y:S04]  /*3650*/  LDG.E R23, desc[UR8][R16.64+0x10] ;  /* 0x0000100810177981 */ /* 0x000f68000c1e1900 */
[----:B------:R-:W5:Y:S04]  /*3660*/  LDG.E R21, desc[UR8][R16.64+0x14] ;  /* 0x0000140810157981 */ /* 0x000f68000c1e1900 */
[----:B------:R-:W3:Y:S01]  /*3670*/  LDS R27, [R20+0xc4] ;  /* 0x0000c400141b7984 */ /* 0x000ee20000000800 */
[----:B--2---:R-:W-:-:S03]  /*3680*/  FFMA R26, R24, R26, R13 ;  /* 0x0000001a181a7223 */ /* 0x004fc6000000000d */
[----:B------:R-:W2:Y:S04]  /*3690*/  LDG.E R13, desc[UR8][R16.64+0x18] ;  /* 0x00001808100d7981 */ /* 0x000ea8000c1e1900 */
[----:B------:R-:W2:Y:S01]  /*36a0*/  LDG.E R24, desc[UR8][R16.64+0x1c] ;  /* 0x00001c0810187981 */ /* 0x000ea2000c1e1900 */
[----:B---3--:R-:W-:-:S03]  /*36b0*/  FFMA R19, R19, R27, R26 ;  /* 0x0000001b13137223 */ /* 0x008fc6000000001a */
[----:B------:R-:W4:Y:S04]  /*36c0*/  LDS R26, [R20+0xc8] ;  /* 0x0000c800141a7984 */ /* 0x000f280000000800 */
[----:B------:R-:W5:Y:S01]  /*36d0*/  LDS R27, [R20+0xcc] ;  /* 0x0000cc00141b7984 */ /* 0x000f620000000800 */
[----:B----4-:R-:W-:-:S03]  /*36e0*/  FFMA R19, R2, R26, R19 ;  /* 0x0000001a02137223 */ /* 0x010fc60000000013 */
[----:B------:R-:W1:Y:S04]  /*36f0*/  LDS R2, [R20+0xd0] ;  /* 0x0000d00014027984 */ /* 0x000e680000000800 */
[----:B------:R-:W3:Y:S01]  /*3700*/  LDS R26, [R20+0xd4] ;  /* 0x0000d400141a7984 */ /* 0x000ee20000000800 */
[----:B-----5:R-:W-:-:S03]  /*3710*/  FFMA R22, R22, R27, R19 ;  /* 0x0000001b16167223 */ /* 0x020fc60000000013 */
[----:B------:R-:W2:Y:S04]  /*3720*/  LDS R19, [R20+0xd8] ;  /* 0x0000d80014137984 */ /* 0x000ea80000000800 */
[----:B------:R-:W4:Y:S01]  /*3730*/  LDS R27, [R20+0xdc] ;  /* 0x0000dc00141b7984 */ /* 0x000f220000000800 */
[----:B------:R-:W-:Y:S01]  /*3740*/  IADD3 R0, PT, PT, R0, 0x8, RZ ;  /* 0x0000000800007810 */ /* 0x000fe20007ffe0ff */
[----:B-1----:R-:W-:-:S04]  /*3750*/  FFMA R2, R23, R2, R22 ;  /* 0x0000000217027223 */ /* 0x002fc80000000016 */
[----:B---3--:R-:W-:-:S04]  /*3760*/  FFMA R2, R21, R26, R2 ;  /* 0x0000001a15027223 */ /* 0x008fc80000000002 */
[----:B--2---:R-:W-:-:S04]  /*3770*/  FFMA R13, R13, R19, R2 ;  /* 0x000000130d0d7223 */ /* 0x004fc80000000002 */
[----:B----4-:R-:W-:-:S07]  /*3780*/  FFMA R13, R24, R27, R13 ;  /* 0x0000001b180d7223 */ /* 0x010fce000000000d */
.L_x_29:
        /* <DEDUP_REMOVED lines=15> */
[----:B------:R-:W3:Y:S04]  /*3880*/  LDS R26, [R23+0xc4] ;  /* 0x0000c400171a7984 */ /* 0x000ee80000000800 */
[----:B------:R-:W4:Y:S04]  /*3890*/  LDS R27, [R23+0xc8] ;  /* 0x0000c800171b7984 */ /* 0x000f280000000800 */
[----:B------:R-:W5:Y:S01]  /*38a0*/  LDS R28, [R23+0xcc] ;  /* 0x0000cc00171c7984 */ /* 0x000f620000000800 */
[----:B--2---:R-:W-:-:S04]  /*38b0*/  FFMA R13, R22, R24, R13 ;  /* 0x00000018160d7223 */ /* 0x004fc8000000000d */
[----:B---3--:R-:W-:-:S04]  /*38c0*/  FFMA R13, R20, R26, R13 ;  /* 0x0000001a140d7223 */ /* 0x008fc8000000000d */
[----:B----4-:R-:W-:-:S04]  /*38d0*/  FFMA R2, R2, R27, R13 ;  /* 0x0000001b02027223 */ /* 0x010fc8000000000d */
[----:B-----5:R-:W-:-:S07]  /*38e0*/  FFMA R13, R19, R28, R2 ;  /* 0x0000001c130d7223 */ /* 0x020fce0000000002 */
.L_x_30:
        /* <DEDUP_REMOVED lines=17> */
.L_x_28:
        /* <DEDUP_REMOVED lines=16> */
.L_x_32:
[----:B------:R-:W2:Y:S04]  /*3b00*/  LDG.E R23, desc[UR8][R16.64+-0x20] ;  /* 0xffffe00810177981 */ /* 0x000ea8000c1e1900 */
[----:B------:R-:W3:Y:S04]  /*3b10*/  LDG.E R27, desc[UR8][R16.64+-0x1c] ;  /* 0xffffe408101b7981 */ /* 0x000ee8000c1e1900 */
[----:B------:R-:W4:Y:S04]  /*3b20*/  LDG.E R21, desc[UR8][R16.64+-0x18] ;  /* 0xffffe80810157981 */ /* 0x000f28000c1e1900 */
[----:B------:R-:W5:Y:S04]  /*3b30*/  LDG.E R20, desc[UR8][R16.64+-0x14] ;  /* 0xffffec0810147981 */ /* 0x000f68000c1e1900 */
[----:B------:R-:W2:Y:S04]  /*3b40*/  LDS R22, [R11+-0x3c] ;  /* 0xffffc4000b167984 */ /* 0x000ea80000000800 */
[----:B------:R-:W5:Y:S04]  /*3b50*/  LDG.E R19, desc[UR8][R16.64+-0x10] ;  /* 0xfffff00810137981 */ /* 0x000f68000c1e1900 */
[----:B------:R-:W-:Y:S04]  /*3b60*/  LDS R26, [R11+-0x34] ;  /* 0xffffcc000b1a7984 */ /* 0x000fe80000000800 */
[----:B------:R-:W-:Y:S01]  /*3b70*/  LDS R28, [R11+-0x18] ;  /* 0xffffe8000b1c7984 */ /* 0x000fe20000000800 */
[----:B--2---:R-:W-:-:S03]  /*3b80*/  FFMA R22, R23, R22, R2 ;  /* 0x0000001617167223 */ /* 0x004fc60000000002 */
[----:B------:R-:W3:Y:S04]  /*3b90*/  LDS R23, [R11+-0x38] ;  /* 0xffffc8000b177984 */ /* 0x000ee80000000800 */
[----:B------:R-:W2:Y:S01]  /*3ba0*/  LDG.E R2, desc[UR8][R16.64+-0xc] ;  /* 0xfffff40810027981 */ /* 0x000ea2000c1e1900 */
[----:B---3--:R-:W-:-:S03]  /*3bb0*/  FFMA R24, R27, R23, R22 ;  /* 0x000000171b187223 */ /* 0x008fc60000000016 */
[----:B------:R-:W3:Y:S01]  /*3bc0*/  LDG.E R22, desc[UR8][R16.64+-0x8] ;  /* 0xfffff80810167981 */ /* 0x000ee2000c1e1900 */
[----:B----4-:R-:W-:-:S03]  /*3bd0*/  FFMA R27, R21, R26, R24 ;  /* 0x0000001a151b7223 */ /* 0x010fc60000000018 */
[----:B------:R-:W4:Y:S04]  /*3be0*/  LDG.E R23, desc[UR8][R16.64+-0x4] ;  /* 0xfffffc0810177981 */ /* 0x000f28000c1e1900 */
[----:B------:R-:W5:Y:S04]  /*3bf0*/  LDS R24, [R11+-0x30] ;  /* 0xffffd0000b187984 */ /* 0x000f680000000800 */
[----:B------:R-:W4:Y:S04]  /*3c00*/  LDG.E R21, desc[UR8][R16.64] ;  /* 0x0000000810157981 */ /* 0x000f28000c1e1900 */
[----:B------:R-:W0:Y:S01]  /*3c10*/  LDS R26, [R11+-0x2c] ;  /* 0xffffd4000b1a7984 */ /* 0x000e220000000800 */
[----:B-----5:R-:W-:-:S03]  /*3c20*/  FFMA R24, R20, R24, R27 ;  /* 0x0000001814187223 */ /* 0x020fc6000000001b */
[----:B------:R-:W5:Y:S01]  /*3c30*/  LDG.E R20, desc[UR8][R16.64+0x4] ;  /* 0x0000040810147981 */ /* 0x000f62000c1e1900 */
[----:B0-----:R-:W-:-:S03]  /*3c40*/  FFMA R19, R19, R26, R24 ;  /* 0x0000001a13137223 */ /* 0x001fc60000000018 */
[----:B------:R-:W2:Y:S04]  /*3c50*/  LDS R24, [R11+-0x28] ;  /* 0xffffd8000b187984 */ /* 0x000ea80000000800 */
[----:B------:R-:W-:Y:S01]  /*3c60*/  LDS R26, [R11+-0x20] ;  /* 0xffffe0000b1a7984 */ /* 0x000fe20000000800 */
[----:B--2---:R-:W-:-:S03]  /*3c70*/  FFMA R19, R2, R24, R19 ;  /* 0x0000001802137223 */ /* 0x004fc60000000013 */
[----:B------:R-:W3:Y:S04]  /*3c80*/  LDS R24, [R11+-0x24] ;  /* 0xffffdc000b187984 */ /* 0x000ee80000000800 */
[----:B------:R-:W2:Y:S01]  /*3c90*/  LDG.E R2, desc[UR8][R16.64+0x8] ;  /* 0x0000080810027981 */ /* 0x000ea2000c1e1900 */
[----:B---3--:R-:W-:-:S03]  /*3ca0*/  FFMA R22, R22, R24, R19 ;  /* 0x0000001816167223 */ /* 0x008fc60000000013 */
[----:B------:R-:W3:Y:S04]  /*3cb0*/  LDG.E R19, desc[UR8][R16.64+0xc] ;  /* 0x00000c0810137981 */ /* 0x000ee8000c1e1900 */
[----:B------:R-:W0:Y:S01]  /*3cc0*/  LDS R24, [R11+-0x1c] ;  /* 0xffffe4000b187984 */ /* 0x000e220000000800 */
[----:B----4-:R-:W-:-:S03]  /*3cd0*/  FFMA R26, R23, R26, R22 ;  /* 0x0000001a171a7223 */ /* 0x010fc60000000016 */
[----:B------:R-:W4:Y:S04]  /*3ce0*/  LDG.E R22, desc[UR8][R16.64+0x10] ;  /* 0x0000100810167981 */ /* 0x000f28000c1e1900 */
[----:B------:R-:W4:Y:S01]  /*3cf0*/  LDG.E R23, desc[UR8][R16.64+0x14] ;  /* 0x0000140810177981 */ /* 0x000f22000c1e1900 */
[----:B0-----:R-:W-:-:S03]  /*3d00*/  FFMA R27, R21, R24, R26 ;  /* 0x00000018151b7223 */ /* 0x001fc6000000001a */
[----:B------:R-:W4:Y:S01]  /*3d10*/  LDG.E R21, desc[UR8][R16.64+0x18] ;  /* 0x0000180810157981 */ /* 0x000f22000c1e1900 */
[----:B-----5:R-:W-:-:S03]  /*3d20*/  FFMA R27, R20, R28, R27 ;  /* 0x0000001c141b7223 */ /* 0x020fc6000000001b */
[----:B------:R0:W5:Y:S04]  /*3d30*/  LDG.E R20, desc[UR8][R16.64+0x1c] ;  /* 0x00001c0810147981 */ /* 0x000168000c1e1900 */
[----:B------:R-:W2:Y:S04]  /*3d40*/  LDS R24, [R11+-0x14] ;  /* 0xffffec000b187984 */ /* 0x000ea80000000800 */
[----:B------:R-:W-:Y:S01]  /*3d50*/  LDS R26, [R11+-0xc] ;  /* 0xfffff4000b1a7984 */ /* 0x000fe20000000800 */
[----:B------:R-:W-:-:S04]  /*3d60*/  IADD3 R13, PT, PT, R13, 0x10, RZ ;  /* 0x000000100d0d7810 */ /* 0x000fc80007ffe0ff */
[----:B------:R-:W-:Y:S02]  /*3d70*/  ISETP.NE.AND P2, PT, R13, RZ, PT ;  /* 0x000000ff0d00720c */ /* 0x000fe40003f45270 */
[----:B0-----:R-:W-:-:S04]  /*3d80*/  IADD3 R16, P3, PT, R16, 0x40, RZ ;  /* 0x0000004010107810 */ /* 0x001fc80007f7e0ff */
[----:B------:R-:W-:Y:S01]  /*3d90*/  IADD3.X R17, PT, PT, RZ, R17, RZ, P3, !PT ;  /* 0x00000011ff117210 */ /* 0x000fe20001ffe4ff */
[----:B--2---:R-:W-:Y:S02]  /*3da0*/  FFMA R2, R2, R24, R27 ;  /* 0x0000001802027223 */ /* 0x004fe4000000001b */
[----:B------:R-:W3:Y:S02]  /*3db0*/  LDS R24, [R11+-0x10] ;  /* 0xfffff0000b187984 */ /* 0x000ee40000000800 */
[----:B---3--:R-:W-:Y:S02]  /*3dc0*/  FFMA R19, R19, R24, R2 ;  /* 0x0000001813137223 */ /* 0x008fe40000000002 */
[----:B------:R-:W0:Y:S04]  /*3dd0*/  LDS R24, [R11+-0x8] ;  /* 0xfffff8000b187984 */ /* 0x000e280000000800 */
[----:B------:R-:W1:Y:S01]  /*3de0*/  LDS R2, [R11+-0x4] ;  /* 0xfffffc000b027984 */ /* 0x000e620000000800 */
[----:B----4-:R-:W-:-:S03]  /*3df0*/  FFMA R22, R22, R26, R19 ;  /* 0x0000001a16167223 */ /* 0x010fc60000000013 */
[----:B------:R2:W5:Y:S02]  /*3e00*/  LDS R19, [R11] ;  /* 0x000000000b137984 */ /* 0x0005640000000800 */
[----:B--2---:R-:W-:Y:S01]  /*3e10*/  IADD3 R11, PT, PT, R11, 0x40, RZ ;  /* 0x000000400b0b7810 */ /* 0x004fe20007ffe0ff */
[----:B0-----:R-:W-:-:S04]  /*3e20*/  FFMA R22, R23, R24, R22 ;  /* 0x0000001817167223 */ /* 0x001fc80000000016 */
[----:B-1----:R-:W-:-:S04]  /*3e30*/  FFMA R21, R21, R2, R22 ;  /* 0x0000000215157223 */ /* 0x002fc80000000016 */
[----:B-----5:R-:W-:Y:S01]  /*3e40*/  FFMA R2, R20, R19, R21 ;  /* 0x0000001314027223 */ /* 0x020fe20000000015 */
[----:B------:R-:W-:Y:S06]  /*3e50*/  @P2 BRA `(.L_x_32) ;  /* 0xfffffffc00282947 */ /* 0x000fec000383ffff */
.L_x_31:
        /* <DEDUP_REMOVED lines=9> */
[----:B------:R-:W5:Y:S04]  /*3ef0*/  LDG.E R11, desc[UR8][R16.64+0xc] ;  /* 0x00000c08100b7981 */ /* 0x000f68000c1e1900 */
[----:B------:R-:W5:Y:S04]  /*3f00*/  LDG.E R20, desc[UR8][R16.64+0x10] ;  /* 0x0000100810147981 */ /* 0x000f68000c1e1900 */
[----:B------:R-:W5:Y:S04]  /*3f10*/  LDG.E R19, desc[UR8][R16.64+0x14] ;  /* 0x0000140810137981 */ /* 0x000f68000c1e1900 */
[----:B------:R-:W5:Y:S04]  /*3f20*/  LDG.E R13, desc[UR8][R16.64+0x18] ;  /* 0x00001808100d7981 */ /* 0x000f68000c1e1900 */
[----:B------:R1:W5:Y:S01]  /*3f30*/  LDG.E R23, desc[UR8][R16.64+0x1c] ;  /* 0x00001c0810177981 */ /* 0x000362000c1e1900 */
[----:B------:R-:W-:-:S02]  /*3f40*/  IADD3 R29, PT, PT, R3, R0, RZ ;  /* 0x00000000031d7210 */ /* 0x000fc40007ffe0ff */
[----:B------:R-:W-:Y:S02]  /*3f50*/  IADD3 R0, PT, PT, R0, 0x8, RZ ;  /* 0x0000000800007810 */ /* 0x000fe40007ffe0ff */
[----:B------:R-:W-:-:S05]  /*3f60*/  LEA R24, R29, R8, 0x2 ;  /* 0x000000081d187211 */ /* 0x000fca00078e10ff */
[----:B------:R-:W2:Y:S04]  /*3f70*/  LDS R26, [R24+0xe0] ;  /* 0x0000e000181a7984 */ /* 0x000ea80000000800 */
[----:B-1----:R-:W-:Y:S04]  /*3f80*/  LDS R16, [R24+0xf4] ;  /* 0x0000f40018107984 */ /* 0x002fe80000000800 */
[----:B------:R-:W-:Y:S01]  /*3f90*/  LDS R17, [R24+0xf8] ;  /* 0x0000f80018117984 */ /* 0x000fe20000000800 */
[----:B--2---:R-:W-:-:S03]  /*3fa0*/  FFMA R27, R27, R26, R2 ;  /* 0x0000001a1b1b7223 */ /* 0x004fc60000000002 */
[----:B------:R-:W3:Y:S04]  /*3fb0*/  LDS R2, [R24+0xe4] ;  /* 0x0000e40018027984 */ /* 0x000ee80000000800 */
[----:B------:R-:W4:Y:S01]  /*3fc0*/  LDS R26, [R24+0xe8] ;  /* 0x0000e800181a7984 */ /* 0x000f220000000800 */
[----:B---3--:R-:W-:-:S03]  /*3fd0*/  FFMA R2, R22, R2, R27 ;  /* 0x0000000216027223 */ /* 0x008fc6000000001b */
[----:B------:R-:W5:Y:S01]  /*3fe0*/  LDS R22, [R24+0xec] ;  /* 0x0000ec0018167984 */ /* 0x000f620000000800 */
[----:B----4-:R-:W-:-:S03]  /*3ff0*/  FFMA R2, R21, R26, R2 ;  /* 0x0000001a15027223 */ /* 0x010fc60000000002 */
[----:B------:R-:W1:Y:S04]  /*4000*/  LDS R27, [R24+0xf0] ;  /* 0x0000f000181b7984 */ /* 0x000e680000000800 */
[----:B------:R-:W2:Y:S01]  /*4010*/  LDS R21, [R24+0xfc] ;  /* 0x0000fc0018157984 */ /* 0x000ea20000000800 */
[----:B-----5:R-:W-:-:S04]  /*4020*/  FFMA R11, R11, R22, R2 ;  /* 0x000000160b0b7223 */ /* 0x020fc80000000002 */
[----:B-1----:R-:W-:-:S04]  /*4030*/  FFMA R20, R20, R27, R11 ;  /* 0x0000001b14147223 */ /* 0x002fc8000000000b */
[----:B------:R-:W-:-:S04]  /*4040*/  FFMA R16, R19, R16, R20 ;  /* 0x0000001013107223 */ /* 0x000fc80000000014 */
[----:B------:R-:W-:-:S04]  /*4050*/  FFMA R16, R13, R17, R16 ;  /* 0x000000110d107223 */ /* 0x000fc80000000010 */
[----:B--2---:R-:W-:-:S07]  /*4060*/  FFMA R2, R23, R21, R16 ;  /* 0x0000001517027223 */ /* 0x004fce0000000010 */
.L_x_34:
        /* <DEDUP_REMOVED lines=22> */
.L_x_35:
        /* <DEDUP_REMOVED lines=17> */
.L_x_33:
[----:B------:R-:W-:-:S04]  /*42e0*/  IMAD.WIDE.U32 R10, R10, 0x4, R14 ;  /* 0x000000040a0a7825 */ /* 0x000fc800078e000e */
[----:B------:R-:W-:Y:S01]  /*42f0*/  HFMA2 R0, -RZ, RZ, 0, 0 ;  /* 0x00000000ff007431 */ /* 0x000fe200000001ff */
[----:B------:R-:W-:Y:S01]  /*4300*/  MOV R19, RZ ;  /* 0x000000ff00137202 */ /* 0x000fe20000000f00 */
[----:B------:R2:W-:Y:S01]  /*4310*/  STG.E desc[UR8][R10.64], R2 ;  /* 0x000000020a007986 */ /* 0x0005e2000c101908 */
[----:B------:R-:W-:Y:S05]  /*4320*/  @!P1 BRA `(.L_x_36) ;  /* 0x0000000400049947 */ /* 0x000fea0003800000 */
[----:B------:R-:W-:Y:S01]  /*4330*/  IMAD R18, R18, 0x51, R25 ;  /* 0x0000005112127824 */ /* 0x000fe200078e0219 */
[----:B0-----:R-:W-:Y:S01]  /*4340*/  UIADD3 UR6, UP0, UPT, UR6, 0x20, URZ ;  /* 0x0000002006067890 */ /* 0x001fe2000ff1e0ff */
[----:B------:R-:W-:Y:S02]  /*4350*/  LOP3.LUT R0, R7, 0x7ffffff0, RZ, 0xc0, !PT ;  /* 0x7ffffff007007812 */ /* 0x000fe400078ec0ff */
[----:B------:R-:W-:Y:S01]  /*4360*/  MOV R19, RZ ;  /* 0x000000ff00137202 */ /* 0x000fe20000000f00 */
[----:B------:R-:W-:Y:S01]  /*4370*/  UIADD3.X UR7, UPT, UPT, URZ, UR7, URZ, UP0, !UPT ;  /* 0x00000007ff077290 */ /* 0x000fe200087fe4ff */
[----:B------:R-:W-:Y:S02]  /*4380*/  IADD3 R18, PT, PT, R5, -R18, RZ ;  /* 0x8000001205127210 */ /* 0x000fe40007ffe0ff */
[----:B--2---:R-:W-:Y:S02]  /*4390*/  IADD3 R2, PT, PT, -R0, RZ, RZ ;  /* 0x000000ff00027210 */ /* 0x004fe40007ffe1ff */
[----:B------:R-:W-:Y:S01]  /*43a0*/  MOV R10, UR6 ;  /* 0x00000006000a7c02 */ /* 0x000fe20008000f00 */
[----:B------:R-:W-:Y:S01]  /*43b0*/  IMAD R18, R18, -0x4, RZ ;  /* 0xfffffffc12127824 */ /* 0x000fe200078e02ff */
[----:B------:R-:W-:-:S04]  /*43c0*/  MOV R11, UR7 ;  /* 0x00000007000b7c02 */ /* 0x000fc80008000f00 */
[----:B------:R-:W-:-:S07]  /*43d0*/  IADD3 R9, PT, PT, R18, 0x13c, R9 ;  /* 0x0000013c12097810 */ /* 0x000fce0007ffe009 */
.L_x_37:
[----:B------:R-:W2:Y:S04]  /*43e0*/  LDG.E R20, desc[UR8][R10.64+-0x20] ;  /* 0xffffe0080a147981 */ /* 0x000ea8000c1e1900 */
[----:B------:R-:W3:Y:S04]  /*43f0*/  LDG.E R25, desc[UR8][R10.64+-0x1c] ;  /* 0xffffe4080a197981 */ /* 0x000ee8000c1e1900 */
[----:B------:R-:W4:Y:S04]  /*4400*/  LDG.E R21, desc[UR8][R10.64+-0x18] ;  /* 0xffffe8080a157981 */ /* 0x000f28000c1e1900 */
[----:B------:R-:W5:Y:S04]  /*4410*/  LDG.E R23, desc[UR8][R10.64+-0x14] ;  /* 0xffffec080a177981 */ /* 0x000f68000c1e1900 */
[----:B------:R-:W5:Y:S04]  /*4420*/  LDG.E R18, desc[UR8][R10.64+-0x10] ;  /* 0xfffff0080a127981 */ /* 0x000f68000c1e1900 */
[----:B-1----:R-:W5:Y:S04]  /*4430*/  LDG.E R13, desc[UR8][R10.64+-0xc] ;  /* 0xfffff4080a0d7981 */ /* 0x002f68000c1e1900 */
[----:B------:R-:W2:Y:S04]  /*4440*/  LDS R24, [R9+-0x3c] ;  /* 0xffffc40009187984 */ /* 0x000ea80000000800 */
[----:B------:R-:W5:Y:S04]  /*4450*/  LDG.E R5, desc[UR8][R10.64+-0x8] ;  /* 0xfffff8080a057981 */ /* 0x000f68000c1e1900 */
[----:B------:R-:W3:Y:S04]  /*4460*/  LDS R26, [R9+-0x38] ;  /* 0xffffc800091a7984 */ /* 0x000ee80000000800 */
[----:B------:R-:W5:Y:S04]  /*4470*/  LDG.E R16, desc[UR8][R10.64+-0x4] ;  /* 0xfffffc080a107981 */ /* 0x000f68000c1e1900 */
[----:B------:R-:W4:Y:S04]  /*4480*/  LDS R22, [R9+-0x34] ;  /* 0xffffcc0009167984 */ /* 0x000f280000000800 */
[----:B------:R-:W5:Y:S01]  /*4490*/  LDG.E R17, desc[UR8][R10.64] ;  /* 0x000000080a117981 */ /* 0x000f62000c1e1900 */
[----:B--2---:R-:W-:-:S03]  /*44a0*/  FFMA R20, R20, R24, R19 ;  /* 0x0000001814147223 */ /* 0x004fc60000000013 */
[----:B------:R-:W5:Y:S04]  /*44b0*/  LDS R24, [R9+-0x30] ;  /* 0xffffd00009187984 */ /* 0x000f680000000800 */
[----:B------:R-:W2:Y:S01]  /*44c0*/  LDG.E R19, desc[UR8][R10.64+0x4] ;  /* 0x000004080a137981 */ /* 0x000ea2000c1e1900 */
[----:B---3--:R-:W-:-:S03]  /*44d0*/  FFMA R26, R25, R26, R20 ;  /* 0x0000001a191a7223 */ /* 0x008fc60000000014 */
[----:B------:R-:W0:Y:S01]  /*44e0*/  LDS R25, [R9+-0x2c] ;  /* 0xffffd40009197984 */ /* 0x000e220000000800 */
[----:B----4-:R-:W-:-:S03]  /*44f0*/  FFMA R26, R21, R22, R26 ;  /* 0x00000016151a7223 */ /* 0x010fc6000000001a */
[----:B------:R-:W3:Y:S04]  /*4500*/  LDG.E R20, desc[UR8][R10.64+0x8] ;  /* 0x000008080a147981 */ /* 0x000ee8000c1e1900 */
[----:B------:R-:W4:Y:S04]  /*4510*/  LDG.E R22, desc[UR8][R10.64+0xc] ;  /* 0x00000c080a167981 */ /* 0x000f28000c1e1900 */
[----:B------:R-:W4:Y:S01]  /*4520*/  LDG.E R21, desc[UR8][R10.64+0x10] ;  /* 0x000010080a157981 */ /* 0x000f22000c1e1900 */
[----:B-----5:R-:W-:-:S03]  /*4530*/  FFMA R27, R23, R24, R26 ;  /* 0x00000018171b7223 */ /* 0x020fc6000000001a */
[----:B------:R-:W5:Y:S04]  /*4540*/  LDG.E R24, desc[UR8][R10.64+0x14] ;  /* 0x000014080a187981 */ /* 0x000f68000c1e1900 */
[----:B------:R-:W5:Y:S01]  /*4550*/  LDG.E R23, desc[UR8][R10.64+0x18] ;  /* 0x000018080a177981 */ /* 0x000f62000c1e1900 */
[----:B0-----:R-:W-:-:S03]  /*4560*/  FFMA R26, R18, R25, R27 ;  /* 0x00000019121a7223 */ /* 0x001fc6000000001b */
[----:B------:R0:W5:Y:S01]  /*4570*/  LDG.E R18, desc[UR8][R10.64+0x1c] ;  /* 0x00001c080a127981 */ /* 0x000162000c1e1900 */
[----:B------:R-:W-:-:S03]  /*4580*/  IADD3 R2, PT, PT, R2, 0x10, RZ ;  /* 0x0000001002027810 */ /* 0x000fc60007ffe0ff */
[----:B------:R-:W1:Y:S01]  /*4590*/  LDS R25, [R9+-0x28] ;  /* 0xffffd80009197984 */ /* 0x000e620000000800 */
[----:B------:R-:W-:-:S03]  /*45a0*/  ISETP.NE.AND P1, PT, R2, RZ, PT ;  /* 0x000000ff0200720c */ /* 0x000fc60003f25270 */
[----:B------:R-:W-:Y:S01]  /*45b0*/  LDS R27, [R9+-0x1c] ;  /* 0xffffe400091b7984 */ /* 0x000fe20000000800 */
[----:B0-----:R-:W-:-:S04]  /*45c0*/  IADD3 R10, P2, PT, R10, 0x40, RZ ;  /* 0x000000400a0a7810 */ /* 0x001fc80007f5e0ff */
[----:B------:R-:W-:Y:S01]  /*45d0*/  IADD3.X R11, PT, PT, RZ, R11, RZ, P2, !PT ;  /* 0x0000000bff0b7210 */ /* 0x000fe200017fe4ff */
[----:B-1----:R-:W-:Y:S02]  /*45e0*/  FFMA R26, R13, R25, R26 ;  /* 0x000000190d1a7223 */ /* 0x002fe4000000001a */
[----:B------:R-:W0:Y:S04]  /*45f0*/  LDS R13, [R9+-0x24] ;  /* 0xffffdc00090d7984 */ /* 0x000e280000000800 */
[----:B------:R-:W1:Y:S01]  /*4600*/  LDS R25, [R9+-0x20] ;  /* 0xffffe00009197984 */ /* 0x000e620000000800 */
[----:B0-----:R-:W-:-:S03]  /*4610*/  FFMA R5, R5, R13, R26 ;  /* 0x0000000d05057223 */ /* 0x001fc6000000001a */
[----:B------:R-:W2:Y:S01]  /*4620*/  LDS R26, [R9+-0x18] ;  /* 0xffffe800091a7984 */ /* 0x000ea20000000800 */
[----:B-1----:R-:W-:-:S03]  /*4630*/  FFMA R16, R16, R25, R5 ;  /* 0x0000001910107223 */ /* 0x002fc60000000005 */
[----:B------:R-:W3:Y:S01]  /*4640*/  LDS R5, [R9+-0x14] ;  /* 0xffffec0009057984 */ /* 0x000ee20000000800 */
[----:B------:R-:W-:-:S03]  /*4650*/  FFMA R28, R17, R27, R16 ;  /* 0x0000001b111c7223 */ /* 0x000fc60000000010 */
[----:B------:R-:W4:Y:S04]  /*4660*/  LDS R13, [R9+-0x10] ;  /* 0xfffff000090d7984 */ /* 0x000f280000000800 */
[----:B------:R-:W0:Y:S04]  /*4670*/  LDS R16, [R9+-0xc] ;  /* 0xfffff40009107984 */ /* 0x000e280000000800 */
[----:B------:R-:W5:Y:S01]  /*4680*/  LDS R17, [R9+-0x8] ;  /* 0xfffff80009117984 */ /* 0x000f620000000800 */
[----:B--2---:R-:W-:-:S03]  /*4690*/  FFMA R25, R19, R26, R28 ;  /* 0x0000001a13197223 */ /* 0x004fc6000000001c */
[----:B------:R-:W1:Y:S04]  /*46a0*/  LDS R26, [R9+-0x4] ;  /* 0xfffffc00091a7984 */ /* 0x000e680000000800 */
[----:B------:R2:W1:Y:S01]  /*46b0*/  LDS R19, [R9] ;  /* 0x0000000009137984 */ /* 0x0004620000000800 */
[----:B---3--:R-:W-:-:S04]  /*46c0*/  FFMA R5, R20, R5, R25 ;  /* 0x0000000514057223 */ /* 0x008fc80000000019 */
[----:B----4-:R-:W-:Y:S01]  /*46d0*/  FFMA R22, R22, R13, R5 ;  /* 0x0000000d16167223 */ /* 0x010fe20000000005 */
[----:B--2---:R-:W-:-:S03]  /*46e0*/  IADD3 R9, PT, PT, R9, 0x40, RZ ;  /* 0x0000004009097810 */ /* 0x004fc60007ffe0ff */
[----:B0-----:R-:W-:-:S04]  /*46f0*/  FFMA R21, R21, R16, R22 ;  /* 0x0000001015157223 */ /* 0x001fc80000000016 */
[----:B-----5:R-:W-:-:S04]  /*4700*/  FFMA R24, R24, R17, R21 ;  /* 0x0000001118187223 */ /* 0x020fc80000000015 */
[----:B-1----:R-:W-:-:S04]  /*4710*/  FFMA R23, R23, R26, R24 ;  /* 0x0000001a17177223 */ /* 0x002fc80000000018 */
[----:B------:R-:W-:Y:S01]  /*4720*/  FFMA R19, R18, R19, R23 ;  /* 0x0000001312137223 */ /* 0x000fe20000000017 */
[----:B------:R-:W-:Y:S06]  /*4730*/  @P1 BRA `(.L_x_37) ;  /* 0xfffffffc00281947 */ /* 0x000fec000383ffff */
.L_x_36:
[----:B------:R-:W-:Y:S05]  /*4740*/  @!P0 BRA `(.L_x_38) ;  /* 0x00000004001c8947 */ /* 0x000fea0003800000 */
[----:B------:R-:W-:Y:S02]  /*4750*/  ISETP.GE.U32.AND P0, PT, R6, 0x8, PT ;  /* 0x000000080600780c */ /* 0x000fe40003f06070 */
[----:B------:R-:W-:-:S11]  /*4760*/  ISETP.NE.AND P1, PT, R4, RZ, PT ;  /* 0x000000ff0400720c */ /* 0x000fd60003f25270 */
[----:B------:R-:W-:Y:S05]  /*4770*/  @!P0 BRA `(.L_x_39) ;  /* 0x0000000000748947 */ /* 0x000fea0003800000 */
[----:B--2---:R-:W2:Y:S02]  /*4780*/  LDC.64 R10, c[0x0][0x3a0] ;  /* 0x0000e800ff0a7b82 */ /* 0x004ea40000000a00 */
[----:B--2---:R-:W-:-:S05]  /*4790*/  IMAD.WIDE.U32 R10, R0, 0x4, R10 ;  /* 0x00000004000a7825 */ /* 0x004fca00078e000a */
[----:B------:R-:W2:Y:S04]  /*47a0*/  LDG.E R20, desc[UR8][R10.64] ;  /* 0x000000080a147981 */ /* 0x000ea8000c1e1900 */
[----:B-1----:R-:W3:Y:S04]  /*47b0*/  LDG.E R17, desc[UR8][R10.64+0x4] ;  /* 0x000004080a117981 */ /* 0x002ee8000c1e1900 */
[----:B------:R-:W4:Y:S04]  /*47c0*/  LDG.E R13, desc[UR8][R10.64+0x8] ;  /* 0x000008080a0d7981 */ /* 0x000f28000c1e1900 */
[----:B------:R-:W5:Y:S04]  /*47d0*/  LDG.E R9, desc[UR8][R10.64+0xc] ;  /* 0x00000c080a097981 */ /* 0x000f68000c1e1900 */
[----:B------:R-:W5:Y:S04]  /*47e0*/  LDG.E R6, desc[UR8][R10.64+0x10] ;  /* 0x000010080a067981 */ /* 0x000f68000c1e1900 */
[----:B------:R-:W5:Y:S04]  /*47f0*/  LDG.E R5, desc[UR8][R10.64+0x14] ;  /* 0x000014080a057981 */ /* 0x000f68000c1e1900 */
[----:B------:R-:W5:Y:S04]  /*4800*/  LDG.E R2, desc[UR8][R10.64+0x18] ;  /* 0x000018080a027981 */ /* 0x000f68000c1e1900 */
[----:B------:R-:W5:Y:S01]  /*4810*/  LDG.E R16, desc[UR8][R10.64+0x1c] ;  /* 0x00001c080a107981 */ /* 0x000f62000c1e1900 */
[----:B------:R-:W-:-:S02]  /*4820*/  IADD3 R21, PT, PT, R3, R0, RZ ;  /* 0x0000000003157210 */ /* 0x000fc40007ffe0ff */
[----:B------:R-:W-:Y:S02]  /*4830*/  IADD3 R0, PT, PT, R0, 0x8, RZ ;  /* 0x0000000800007810 */ /* 0x000fe40007ffe0ff */
[----:B------:R-:W-:-:S05]  /*4840*/  LEA R22, R21, R8, 0x2 ;  /* 0x0000000815167211 */ /* 0x000fca00078e10ff */
[----:B------:R-:W2:Y:S04]  /*4850*/  LDS R24, [R22+0x100] ;  /* 0x0001000016187984 */ /* 0x000ea80000000800 */
[----:B------:R-:W3:Y:S04]  /*4860*/  LDS R26, [R22+0x104] ;  /* 0x00010400161a7984 */ /* 0x000ee80000000800 */
[----:B------:R-:W4:Y:S04]  /*4870*/  LDS R27, [R22+0x108] ;  /* 0x00010800161b7984 */ /* 0x000f280000000800 */
[----:B------:R-:W5:Y:S04]  /*4880*/  LDS R28, [R22+0x10c] ;  /* 0x00010c00161c7984 */ /* 0x000f680000000800 */
[----:B------:R-:W1:Y:S04]  /*4890*/  LDS R23, [R22+0x110] ;  /* 0x0001100016177984 */ /* 0x000e680000000800 */
[----:B------:R-:W0:Y:S04]  /*48a0*/  LDS R18, [R22+0x114] ;  /* 0x0001140016127984 */ /* 0x000e280000000800 */
[----:B------:R-:W0:Y:S04]  /*48b0*/  LDS R21, [R22+0x118] ;  /* 0x0001180016157984 */ /* 0x000e280000000800 */
[----:B------:R-:W0:Y:S01]  /*48c0*/  LDS R25, [R22+0x11c] ;  /* 0x00011c0016197984 */ /* 0x000e220000000800 */
[----:B--2---:R-:W-:-:S04]  /*48d0*/  FFMA R20, R20, R24, R19 ;  /* 0x0000001814147223 */ /* 0x004fc80000000013 */
[----:B---3--:R-:W-:-:S04]  /*48e0*/  FFMA R20, R17, R26, R20 ;  /* 0x0000001a11147223 */ /* 0x008fc80000000014 */
[----:B----4-:R-:W-:-:S04]  /*48f0*/  FFMA R20, R13, R27, R20 ;  /* 0x0000001b0d147223 */ /* 0x010fc80000000014 */
[----:B-----5:R-:W-:-:S04]  /*4900*/  FFMA R9, R9, R28, R20 ;  /* 0x0000001c09097223 */ /* 0x020fc80000000014 */
[----:B-1----:R-:W-:-:S04]  /*4910*/  FFMA R6, R6, R23, R9 ;  /* 0x0000001706067223 */ /* 0x002fc80000000009 */
[----:B0-----:R-:W-:-:S04]  /*4920*/  FFMA R5, R5, R18, R6 ;  /* 0x0000001205057223 */ /* 0x001fc80000000006 */
[----:B------:R-:W-:-:S04]  /*4930*/  FFMA R5, R2, R21, R5 ;  /* 0x0000001502057223 */ /* 0x000fc80000000005 */
[----:B------:R-:W-:-:S07]  /*4940*/  FFMA R19, R16, R25, R5 ;  /* 0x0000001910137223 */ /* 0x000fce0000000005 */
.L_x_39:
[----:B------:R-:W-:Y:S05]  /*4950*/  @!P1 BRA `(.L_x_38) ;  /* 0x0000000000989947 */ /* 0x000fea0003800000 */
[----:B------:R-:W-:Y:S02]  /*4960*/  ISETP.GE.U32.AND P0, PT, R4, 0x4, PT ;  /* 0x000000040400780c */ /* 0x000fe40003f06070 */
[----:B------:R-:W-:-:S04]  /*4970*/  LOP3.LUT R7, R7, 0x3, RZ, 0xc0, !PT ;  /* 0x0000000307077812 */ /* 0x000fc800078ec0ff */
[----:B------:R-:W-:-:S07]  /*4980*/  ISETP.NE.AND P1, PT, R7, RZ, PT ;  /* 0x000000ff0700720c */ /* 0x000fce0003f25270 */
[----:B------:R-:W-:Y:S06]  /*4990*/  @!P0 BRA `(.L_x_40) ;  /* 0x0000000000448947 */ /* 0x000fec0003800000 */
[----:B------:R-:W3:Y:S02]  /*49a0*/  LDC.64 R4, c[0x0][0x3a0] ;  /* 0x0000e800ff047b82 */ /* 0x000ee40000000a00 */
[----:B---3--:R-:W-:-:S05]  /*49b0*/  IMAD.WIDE.U32 R4, R0, 0x4, R4 ;  /* 0x0000000400047825 */ /* 0x008fca00078e0004 */
[----:B--2---:R-:W2:Y:S04]  /*49c0*/  LDG.E R2, desc[UR8][R4.64] ;  /* 0x0000000804027981 */ /* 0x004ea8000c1e1900 */
[----:B------:R-:W3:Y:S04]  /*49d0*/  LDG.E R11, desc[UR8][R4.64+0x4] ;  /* 0x00000408040b7981 */ /* 0x000ee8000c1e1900 */
[----:B-1----:R-:W4:Y:S04]  /*49e0*/  LDG.E R13, desc[UR8][R4.64+0x8] ;  /* 0x00000808040d7981 */ /* 0x002f28000c1e1900 */
        /* <DEDUP_REMOVED lines=12> */
.L_x_40:
[----:B------:R-:W-:Y:S05]  /*4ab0*/  @!P1 BRA `(.L_x_38) ;  /* 0x0000000000409947 */ /* 0x000fea0003800000 */
[----:B------:R-:W3:Y:S02]  /*4ac0*/  LDC.64 R4, c[0x0][0x3a0] ;  /* 0x0000e800ff047b82 */ /* 0x000ee40000000a00 */
[----:B---3--:R-:W-:-:S05]  /*4ad0*/  IMAD.WIDE.U32 R4, R0, 0x4, R4 ;  /* 0x0000000400047825 */ /* 0x008fca00078e0004 */
[----:B--2---:R-:W2:Y:S01]  /*4ae0*/  LDG.E R2, desc[UR8][R4.64] ;  /* 0x0000000804027981 */ /* 0x004ea2000c1e1900 */
        /* <DEDUP_REMOVED lines=13> */
.L_x_38:
[----:B-1----:R-:W-:-:S05]  /*4bc0*/  IMAD.WIDE.U32 R12, R12, 0x4, R14 ;  /* 0x000000040c0c7825 */ /* 0x002fca00078e000e */
[----:B------:R-:W-:Y:S01]  /*4bd0*/  STG.E desc[UR8][R12.64], R19 ;  /* 0x000000130c007986 */ /* 0x000fe2000c101908 */
[----:B0-----:R-:W-:Y:S05]  /*4be0*/  EXIT ;  /* 0x000000000000794d */ /* 0x001fea0003800000 */
.L_x_0:
[----:B0-----:R-:W0:Y:S02]  /*4bf0*/  LDC.64 R2, c[0x0][0x388] ;  /* 0x0000e200ff027b82 */ /* 0x001e240000000a00 */
[----:B0-----:R-:W-:-:S04]  /*4c00*/  IMAD.WIDE.U32 R4, R17, 0x4, R2 ;  /* 0x0000000411047825 */ /* 0x001fc800078e0002 */
[--C-:B------:R-:W-:Y:S01]  /*4c10*/  IMAD.WIDE.U32 R6, R23, 0x4, R2.reuse ;  /* 0x0000000417067825 */ /* 0x100fe200078e0002 */
[----:B------:R-:W-:Y:S03]  /*4c20*/  STG.E desc[UR8][R4.64], RZ ;  /* 0x000000ff04007986 */ /* 0x000fe6000c101908 */
        /* <DEDUP_REMOVED lines=10> */
[----:B------:R-:W-:Y:S01]  /*4cd0*/  IMAD.WIDE.U32 R2, R12, 0x4, R2 ;  /* 0x000000040c027825 */ /* 0x000fe200078e0002 */
[----:B------:R-:W-:Y:S04]  /*4ce0*/  STG.E desc[UR8][R10.64], RZ ;  /* 0x000000ff0a007986 */ /* 0x000fe8000c101908 */
[----:B------:R-:W-:Y:S01]  /*4cf0*/  STG.E desc[UR8][R2.64], RZ ;  /* 0x000000ff02007986 */ /* 0x000fe2000c101908 */
[----:B------:R-:W-:Y:S05]  /*4d00*/  EXIT ;  /* 0x000000000000794d */ /* 0x000fea0003800000 */
.L_x_41:
[----:B------:R-:W-:-:S00]  /*4d10*/  BRA `(.L_x_41) ;  /* 0xfffffffc00fc7947 */ /* 0x000fc0000383ffff */
[----:B------:R-:W-:-:S00]  /*4d20*/  NOP ;  /* 0x0000000000007918 */ /* 0x000fc00000000000 */
        /* <DEDUP_REMOVED lines=13> */
.L_x_252:


//--------------------- .text.conv_vert_kernel_u16 --------------------------
	.section	.text.conv_vert_kernel_u16,"ax",@progbits
	.align	128
        .global         conv_vert_kernel_u16
        .type           conv_vert_kernel_u16,@function
        .size           conv_vert_kernel_u16,(.L_x_253 - conv_vert_kernel_u16)
        .other          conv_vert_kernel_u16,@"STO_CUDA_ENTRY STV_DEFAULT"
conv_vert_kernel_u16:
.text.conv_vert_kernel_u16:
[----:B------:R-:W-:Y:S01]  /*0000*/  LDC R1, c[0x0][0x37c] ;  /* 0x0000df00ff017b82 */ /* 0x000fe20000000800 */
[----:B------:R-:W0:Y:S07]  /*0010*/  S2R R0, SR_CTAID.Y ;  /* 0x0000000000007919 */ /* 0x000e2e0000002600 */
[----:B------:R-:W1:Y:S01]  /*0020*/  LDC R10, c[0x0][0x390] ;  /* 0x0000e400ff0a7b82 */ /* 0x000e620000000800 */
[----:B------:R-:W2:Y:S01]  /*0030*/  LDCU UR4, c[0x0][0x394] ;  /* 0x00007280ff0477ac */ /* 0x000ea20008000800 */
[----:B------:R-:W-:Y:S01]  /*0040*/  PRMT R20, RZ, 0x7610, R20 ;  /* 0x00007610ff147816 */ /* 0x000fe20000000014 */
[----:B------:R-:W0:Y:S01]  /*0050*/  S2R R25, SR_TID.Y ;  /* 0x0000000000197919 */ /* 0x000e220000002200 */
[----:B------:R-:W3:Y:S01]  /*0060*/  LDCU.64 UR8, c[0x0][0x358] ;  /* 0x00006b00ff0877ac */ /* 0x000ee20008000a00 */
[----:B------:R-:W4:Y:S03]  /*0070*/  S2R R3, SR_CTAID.X ;  /* 0x0000000000037919 */ /* 0x000f260000002500 */
[----:B------:R-:W5:Y:S01]  /*0080*/  LDC.64 R8, c[0x0][0x380] ;  /* 0x0000e000ff087b82 */ /* 0x000f620000000a00 */
[----:B------:R-:W4:Y:S01]  /*0090*/  S2R R18, SR_TID.X ;  /* 0x0000000000127919 */ /* 0x000f220000002100 */
[----:B0-----:R-:W-:-:S04]  /*00a0*/  IMAD R0, R0, 0x40, R25 ;  /* 0x0000004000007824 */ /* 0x001fc800078e0219 */
[----:B------:R-:W-:Y:S01]  /*00b0*/  VIADD R0, R0, 0xfffffff8 ;  /* 0xfffffff800007836 */ /* 0x000fe20000000000 */
[----:B----4-:R-:W-:-:S04]  /*00c0*/  LEA R3, R3, R18, 0x4 ;  /* 0x0000001203037211 */ /* 0x010fc800078e20ff */
[C---:B------:R-:W-:Y:S01]  /*00d0*/  ISETP.GE.AND P0, PT, R0.reuse, RZ, PT ;  /* 0x000000ff0000720c */ /* 0x040fe20003f06270 */
[C---:B-1----:R-:W-:Y:S01]  /*00e0*/  IMAD R11, R0.reuse, R10, R3 ;  /* 0x0000000a000b7224 */ /* 0x042fe200078e0203 */
[----:B--2---:R-:W-:-:S03]  /*00f0*/  IADD3 R0, PT, PT, -R0, UR4, RZ ;  /* 0x0000000400007c10 */ /* 0x004fc6000fffe1ff */
[--C-:B------:R-:W-:Y:S01]  /*0100*/  IMAD R23, R10, 0x10, R11.reuse ;  /* 0x000000100a177824 */ /* 0x100fe200078e020b */
[----:B------:R-:W-:Y:S01]  /*0110*/  ISETP.GE.U32.AND P1, PT, R0, 0x49, PT ;  /* 0x000000490000780c */ /* 0x000fe20003f26070 */
[C---:B------:R-:W-:Y:S01]  /*0120*/  IMAD R17, R10.reuse, 0x8, R11 ;  /* 0x000000080a117824 */ /* 0x040fe200078e020b */
[CC--:B------:R-:W-:Y:S01]  /*0130*/  LEA R21, R10.reuse, R11.reuse, 0x5 ;  /* 0x0000000b0a157211 */ /* 0x0c0fe200078e28ff */
[C---:B------:R-:W-:Y:S01]  /*0140*/  IMAD R19, R10.reuse, 0x8, R23 ;  /* 0x000000080a137824 */ /* 0x040fe200078e0217 */
[----:B------:R-:W-:-:S03]  /*0150*/  LEA R12, R10, R11, 0x6 ;  /* 0x0000000b0a0c7211 */ /* 0x000fc600078e30ff */
[----:B-----5:R-:W-:-:S04]  /*0160*/  @P0 IMAD.WIDE.U32 R14, R11, 0x2, R8 ;  /* 0x000000020b0e0825 */ /* 0x020fc800078e0008 */
[----:B------:R-:W-:Y:S01]  /*0170*/  IMAD R11, R10, 0x10, R21 ;  /* 0x000000100a0b7824 */ /* 0x000fe200078e0215 */
[----:B---3--:R0:W2:Y:S01]  /*0180*/  @P0 LDG.E.U16 R20, desc[UR8][R14.64] ;  /* 0x000000080e140981 */ /* 0x0080a2000c1e1500 */
[----:B------:R-:W-:-:S04]  /*0190*/  IMAD.WIDE.U32 R4, R17, 0x2, R8 ;  /* 0x0000000211047825 */ /* 0x000fc800078e0008 */
[----:B------:R-:W-:Y:S01]  /*01a0*/  IMAD.WIDE.U32 R6, R23, 0x2, R8 ;  /* 0x0000000217067825 */ /* 0x000fe200078e0008 */
[----:B------:R1:W3:Y:S03]  /*01b0*/  LDG.E.U16 R24, desc[UR8][R4.64] ;  /* 0x0000000804187981 */ /* 0x0002e6000c1e1500 */
[----:B------:R-:W-:Y:S01]  /*01c0*/  IMAD R13, R10, 0x8, R21 ;  /* 0x000000080a0d7824 */ /* 0x000fe200078e0215 */
[----:B------:R4:W5:Y:S01]  /*01d0*/  LDG.E.U16 R22, desc[UR8][R6.64] ;  /* 0x0000000806167981 */ /* 0x000962000c1e1500 */
[----:B------:R-:W-:-:S04]  /*01e0*/  IMAD.WIDE.U32 R2, R21, 0x2, R8 ;  /* 0x0000000215027825 */ /* 0x000fc800078e0008 */
[----:B------:R-:W-:Y:S01]  /*01f0*/  IMAD.WIDE.U32 R28, R19, 0x2, R8 ;  /* 0x00000002131c7825 */ /* 0x000fe200078e0008 */
[----:B------:R-:W5:Y:S03]  /*0200*/  LDG.E.U16 R0, desc[UR8][R2.64] ;  /* 0x0000000802007981 */ /* 0x000f66000c1e1500 */
[C---:B0-----:R-:W-:Y:S01]  /*0210*/  @P1 IMAD R15, R10.reuse, 0x8, R12 ;  /* 0x000000080a0f1824 */ /* 0x041fe200078e020c */
[----:B------:R-:W-:Y:S01]  /*0220*/  LEA R10, R10, R11, 0x3 ;  /* 0x0000000b0a0a7211 */ /* 0x000fe200078e18ff */
[----:B------:R0:W5:Y:S01]  /*0230*/  LDG.E.U16 R16, desc[UR8][R28.64] ;  /* 0x000000081c107981 */ /* 0x000162000c1e1500 */
[----:B------:R-:W-:-:S04]  /*0240*/  IMAD.WIDE.U32 R26, R13, 0x2, R8 ;  /* 0x000000020d1a7825 */ /* 0x000fc800078e0008 */
[--C-:B-1----:R-:W-:Y:S02]  /*0250*/  @P1 IMAD.WIDE.U32 R4, R15, 0x2, R8.reuse ;  /* 0x000000020f041825 */ /* 0x102fe400078e0008 */
[----:B------:R-:W5:Y:S02]  /*0260*/  LDG.E.U16 R26, desc[UR8][R26.64] ;  /* 0x000000081a1a7981 */ /* 0x000f64000c1e1500 */
[----:B----4-:R-:W-:Y:S01]  /*0270*/  IMAD.WIDE.U32 R6, R12, 0x2, R8 ;  /* 0x000000020c067825 */ /* 0x010fe200078e0008 */
[----:B0-----:R-:W-:-:S03]  /*0280*/  PRMT R28, RZ, 0x7610, R28 ;  /* 0x00007610ff1c7816 */ /* 0x001fc6000000001c */
[--C-:B------:R-:W-:Y:S02]  /*0290*/  IMAD.WIDE.U32 R2, R11, 0x2, R8.reuse ;  /* 0x000000020b027825 */ /* 0x100fe400078e0008 */
[----:B------:R0:W4:Y:S02]  /*02a0*/  LDG.E.U16 R6, desc[UR8][R6.64] ;  /* 0x0000000806067981 */ /* 0x000124000c1e1500 */
[----:B------:R-:W-:Y:S02]  /*02b0*/  IMAD.WIDE.U32 R14, R10, 0x2, R8 ;  /* 0x000000020a0e7825 */ /* 0x000fe400078e0008 */
[----:B------:R-:W4:Y:S04]  /*02c0*/  LDG.E.U16 R2, desc[UR8][R2.64] ;  /* 0x0000000802027981 */ /* 0x000f28000c1e1500 */
[----:B------:R-:W4:Y:S01]  /*02d0*/  LDG.E.U16 R14, desc[UR8][R14.64] ;  /* 0x000000080e0e7981 */ /* 0x000f22000c1e1500 */
[----:B0-----:R-:W0:Y:S03]  /*02e0*/  LDC R7, c[0x0][0x398] ;  /* 0x0000e600ff077b82 */ /* 0x001e260000000800 */
[----:B------:R-:W4:Y:S01]  /*02f0*/  @P1 LDG.E.U16 R28, desc[UR8][R4.64] ;  /* 0x00000008041c1981 */ /* 0x000f22000c1e1500 */
[----:B------:R-:W1:Y:S01]  /*0300*/  S2R R8, SR_CgaCtaId ;  /* 0x0000000000087919 */ /* 0x000e620000008800 */
[----:B------:R-:W-:-:S02]  /*0310*/  MOV R9, 0x400 ;  /* 0x0000040000097802 */ /* 0x000fc40000000f00 */
[----:B0-----:R-:W-:Y:S02]  /*0320*/  ISETP.GE.AND P0, PT, R7, 0x1, PT ;  /* 0x000000010700780c */ /* 0x001fe40003f06270 */
[----:B-1----:R-:W-:-:S05]  /*0330*/  LEA R9, R8, R9, 0x18 ;  /* 0x0000000908097211 */ /* 0x002fca00078ec0ff */
[----:B------:R-:W-:-:S04]  /*0340*/  IMAD R8, R18, 0xa2, R9 ;  /* 0x000000a212087824 */ /* 0x000fc800078e0209 */
[----:B------:R-:W-:-:S05]  /*0350*/  IMAD R27, R25, 0x2, R8 ;  /* 0x00000002191b7824 */ /* 0x000fca00078e0208 */
[----:B--2---:R0:W-:Y:S04]  /*0360*/  STS.U16 [R27], R20 ;  /* 0x000000141b007388 */ /* 0x0041e80000000400 */
[----:B---3--:R0:W-:Y:S04]  /*0370*/  STS.U16 [R27+0x10], R24 ;  /* 0x000010181b007388 */ /* 0x0081e80000000400 */
[----:B-----5:R0:W-:Y:S04]  /*0380*/  STS.U16 [R27+0x20], R22 ;  /* 0x000020161b007388 */ /* 0x0201e80000000400 */
[----:B------:R0:W-:Y:S04]  /*0390*/  STS.U16 [R27+0x40], R0 ;  /* 0x000040001b007388 */ /* 0x0001e80000000400 */
[----:B------:R0:W-:Y:S04]  /*03a0*/  STS.U16 [R27+0x30], R16 ;  /* 0x000030101b007388 */ /* 0x0001e80000000400 */
[----:B------:R0:W-:Y:S04]  /*03b0*/  STS.U16 [R27+0x50], R26 ;  /* 0x0000501a1b007388 */ /* 0x0001e80000000400 */
[----:B----4-:R0:W-:Y:S04]  /*03c0*/  STS.U16 [R27+0x80], R6 ;  /* 0x000080061b007388 */ /* 0x0101e80000000400 */
[----:B------:R0:W-:Y:S04]  /*03d0*/  STS.U16 [R27+0x60], R2 ;  /* 0x000060021b007388 */ /* 0x0001e80000000400 */
[----:B------:R0:W-:Y:S04]  /*03e0*/  STS.U16 [R27+0x70], R14 ;  /* 0x0000700e1b007388 */ /* 0x0001e80000000400 */
[----:B------:R0:W-:Y:S01]  /*03f0*/  STS.U16 [R27+0x90], R28 ;  /* 0x0000901c1b007388 */ /* 0x0001e20000000400 */
[----:B------:R-:W-:Y:S06]  /*0400*/  BAR.SYNC.DEFER_BLOCKING 0x0 ;  /* 0x0000000000007b1d */ /* 0x000fec0000010000 */
[----:B------:R-:W-:Y:S05]  /*0410*/  @!P0 BRA `(.L_x_42) ;  /* 0x0000005400f48947 */ /* 0x000fea0003800000 */
[C---:B0-----:R-:W-:Y:S01]  /*0420*/  VIADD R0, R7.reuse, 0xffffffff ;  /* 0xffffffff07007836 */ /* 0x041fe20000000000 */
[----:B------:R-:W-:Y:S01]  /*0430*/  LOP3.LUT R6, R7, 0xf, RZ, 0xc0, !PT ;  /* 0x0000000f07067812 */ /* 0x000fe200078ec0ff */
[----:B------:R-:W0:Y:S01]  /*0440*/  LDCU.64 UR6, c[0x0][0x3a0] ;  /* 0x00007400ff0677ac */ /* 0x000e220008000a00 */
[----:B------:R-:W-:Y:S01]  /*0450*/  HFMA2 R16, -RZ, RZ, 0, 0 ;  /* 0x00000000ff107431 */ /* 0x000fe200000001ff */
[----:B------:R-:W-:Y:S02]  /*0460*/  SHF.R.U32.HI R5, RZ, 0x1, R7 ;  /* 0x00000001ff057819 */ /* 0x000fe40000011607 */
[----:B------:R-:W-:Y:S01]  /*0470*/  ISETP.GE.U32.AND P1, PT, R0, 0xf, PT ;  /* 0x0000000f0000780c */ /* 0x000fe20003f26070 */
[----:B------:R-:W-:Y:S01]  /*0480*/  IMAD.MOV.U32 R0, RZ, RZ, RZ ;  /* 0x000000ffff007224 */ /* 0x000fe200078e00ff */
[----:B------:R-:W-:-:S11]  /*0490*/  ISETP.NE.AND P0, PT, R6, RZ, PT ;  /* 0x000000ff0600720c */ /* 0x000fd60003f05270 */
[----:B------:R-:W-:Y:S05]  /*04a0*/  @!P1 BRA `(.L_x_43) ;  /* 0x0000000400509947 */ /* 0x000fea0003800000 */
[----:B------:R-:W-:Y:S01]  /*04b0*/  UMOV UR4, 0x20 ;  /* 0x0000002000047882 */ /* 0x000fe20000000000 */
[----:B------:R-:W-:Y:S01]  /*04c0*/  UMOV UR5, 0x0 ;  /* 0x0000000000057882 */ /* 0x000fe20000000000 */
[----:B------:R-:W-:Y:S01]  /*04d0*/  IMAD R0, R18, 0x51, R25 ;  /* 0x0000005112007824 */ /* 0x000fe200078e0219 */
[----:B0-----:R-:W-:Y:S01]  /*04e0*/  UIMAD.WIDE.U32 UR4, UR6, 0x1, UR4 ;  /* 0x00000001060478a5 */ /* 0x001fe2000f8e0004 */
[----:B------:R-:W-:Y:S02]  /*04f0*/  IMAD.MOV.U32 R16, RZ, RZ, RZ ;  /* 0x000000ffff107224 */ /* 0x000fe400078e00ff */
[----:B------:R-:W-:Y:S01]  /*0500*/  IMAD.IADD R4, R5, 0x1, -R0 ;  /* 0x0000000105047824 */ /* 0x000fe200078e0a00 */
[----:B------:R-:W-:Y:S02]  /*0510*/  LOP3.LUT R0, R7, 0x7ffffff0, RZ, 0xc0, !PT ;  /* 0x7ffffff007007812 */ /* 0x000fe400078ec0ff */
[----:B------:R-:W-:Y:S01]  /*0520*/  MOV R2, UR4 ;  /* 0x0000000400027c02 */ /* 0x000fe20008000f00 */
[----:B------:R-:W-:Y:S01]  /*0530*/  UIADD3 UR4, UPT, UPT, UR5, UR7, URZ ;  /* 0x0000000705047290 */ /* 0x000fe2000fffe0ff */
[----:B------:R-:W-:Y:S01]  /*0540*/  IMAD R4, R4, -0x2, RZ ;  /* 0xfffffffe04047824 */ /* 0x000fe200078e02ff */
[----:B------:R-:W-:Y:S01]  /*0550*/  IADD3 R14, PT, PT, -R0, RZ, RZ ;  /* 0x000000ff000e7210 */ /* 0x000fe20007ffe1ff */
[----:B------:R-:W-:-:S03]  /*0560*/  IMAD.U32 R3, RZ, RZ, UR5 ;  /* 0x00000005ff037e24 */ /* 0x000fc6000f8e00ff */
[----:B------:R-:W-:Y:S01]  /*0570*/  IADD3 R4, PT, PT, R4, 0x18, R9 ;  /* 0x0000001804047810 */ /* 0x000fe20007ffe009 */
[----:B------:R-:W-:-:S07]  /*0580*/  IMAD.U32 R3, RZ, RZ, UR4 ;  /* 0x00000004ff037e24 */ /* 0x000fce000f8e00ff */
.L_x_44:
[----:B------:R-:W2:Y:S04]  /*0590*/  LDG.E R27, desc[UR8][R2.64+-0x20] ;  /* 0xffffe008021b7981 */ /* 0x000ea8000c1e1900 */
[----:B------:R-:W3:Y:S04]  /*05a0*/  LDG.E R22, desc[UR8][R2.64+-0x1c] ;  /* 0xffffe40802167981 */ /* 0x000ee8000c1e1900 */
[----:B------:R-:W4:Y:S04]  /*05b0*/  LDG.E R20, desc[UR8][R2.64+-0x18] ;  /* 0xffffe80802147981 */ /* 0x000f28000c1e1900 */
[----:B------:R-:W5:Y:S04]  /*05c0*/  LDG.E R15, desc[UR8][R2.64+-0x14] ;  /* 0xffffec08020f7981 */ /* 0x000f68000c1e1900 */
[----:B------:R-:W0:Y:S04]  /*05d0*/  LDS.U16 R24, [R4+-0x8] ;  /* 0xfffff80004187984 */ /* 0x000e280000000400 */
[----:B------:R-:W1:Y:S01]  /*05e0*/  LDS.U16 R26, [R4+-0x2] ;  /* 0xfffffe00041a7984 */ /* 0x000e620000000400 */
[----:B0-----:R-:W-:-:S02]  /*05f0*/  I2FP.F32.U32 R24, R24 ;  /* 0x0000001800187245 */ /* 0x001fc40000201000 */
[----:B-1----:R-:W-:-:S03]  /*0600*/  I2FP.F32.U32 R26, R26 ;  /* 0x0000001a001a7245 */ /* 0x002fc60000201000 */
[----:B--2---:R-:W-:Y:S02]  /*0610*/  FFMA R27, R27, R24, R16 ;  /* 0x000000181b1b7223 */ /* 0x004fe40000000010 */
[----:B------:R-:W0:Y:S04]  /*0620*/  LDS.U16 R24, [R4+-0x6] ;  /* 0xfffffa0004187984 */ /* 0x000e280000000400 */
[----:B------:R-:W2:Y:S01]  /*0630*/  LDG.E R16, desc[UR8][R2.64+-0x10] ;  /* 0xfffff00802107981 */ /* 0x000ea2000c1e1900 */
[----:B0-----:R-:W-:-:S05]  /*0640*/  I2FP.F32.U32 R24, R24 ;  /* 0x0000001800187245 */ /* 0x001fca0000201000 */
[----:B---3--:R-:W-:Y:S02]  /*0650*/  FFMA R27, R22, R24, R27 ;  /* 0x00000018161b7223 */ /* 0x008fe4000000001b */
[----:B------:R-:W3:Y:S04]  /*0660*/  LDG.E R22, desc[UR8][R2.64+-0xc] ;  /* 0xfffff40802167981 */ /* 0x000ee8000c1e1900 */
[----:B------:R-:W0:Y:S02]  /*0670*/  LDS.U16 R24, [R4+-0x4] ;  /* 0xfffffc0004187984 */ /* 0x000e240000000400 */
[----:B0-----:R-:W-:-:S05]  /*0680*/  I2FP.F32.U32 R24, R24 ;  /* 0x0000001800187245 */ /* 0x001fca0000201000 */
[----:B----4-:R-:W-:Y:S02]  /*0690*/  FFMA R24, R20, R24, R27 ;  /* 0x0000001814187223 */ /* 0x010fe4000000001b */
[----:B------:R-:W4:Y:S02]  /*06a0*/  LDG.E R20, desc[UR8][R2.64+-0x8] ;  /* 0xfffff80802147981 */ /* 0x000f24000c1e1900 */
[----:B-----5:R-:W-:Y:S02]  /*06b0*/  FFMA R27, R15, R26, R24 ;  /* 0x0000001a0f1b7223 */ /* 0x020fe40000000018 */
[----:B------:R-:W5:Y:S04]  /*06c0*/  LDG.E R15, desc[UR8][R2.64+-0x4] ;  /* 0xfffffc08020f7981 */ /* 0x000f68000c1e1900 */
[----:B------:R-:W0:Y:S04]  /*06d0*/  LDS.U16 R24, [R4] ;  /* 0x0000000004187984 */ /* 0x000e280000000400 */
[----:B------:R-:W1:Y:S01]  /*06e0*/  LDS.U16 R26, [R4+0x6] ;  /* 0x00000600041a7984 */ /* 0x000e620000000400 */
[----:B0-----:R-:W-:-:S02]  /*06f0*/  I2FP.F32.U32 R24, R24 ;  /* 0x0000001800187245 */ /* 0x001fc40000201000 */
[----:B-1----:R-:W-:-:S03]  /*0700*/  I2FP.F32.U32 R26, R26 ;  /* 0x0000001a001a7245 */ /* 0x002fc60000201000 */
[----:B--2---:R-:W-:Y:S02]  /*0710*/  FFMA R27, R16, R24, R27 ;  /* 0x00000018101b7223 */ /* 0x004fe4000000001b */
[----:B------:R-:W0:Y:S04]  /*0720*/  LDS.U16 R24, [R4+0x2] ;  /* 0x0000020004187984 */ /* 0x000e280000000400 */
[----:B------:R-:W2:Y:S01]  /*0730*/  LDG.E R16, desc[UR8][R2.64] ;  /* 0x0000000802107981 */ /* 0x000ea2000c1e1900 */
[----:B0-----:R-:W-:-:S05]  /*0740*/  I2FP.F32.U32 R24, R24 ;  /* 0x0000001800187245 */ /* 0x001fca0000201000 */
[----:B---3--:R-:W-:Y:S02]  /*0750*/  FFMA R27, R22, R24, R27 ;  /* 0x00000018161b7223 */ /* 0x008fe4000000001b */
[----:B------:R-:W0:Y:S04]  /*0760*/  LDS.U16 R24, [R4+0x4] ;  /* 0x0000040004187984 */ /* 0x000e280000000400 */
[----:B------:R-:W3:Y:S01]  /*0770*/  LDG.E R22, desc[UR8][R2.64+0x4] ;  /* 0x0000040802167981 */ /* 0x000ee2000c1e1900 */
[----:B0-----:R-:W-:-:S05]  /*0780*/  I2FP.F32.U32 R24, R24 ;  /* 0x0000001800187245 */ /* 0x001fca0000201000 */
[----:B----4-:R-:W-:Y:S02]  /*0790*/  FFMA R24, R20, R24, R27 ;  /* 0x0000001814187223 */ /* 0x010fe4000000001b */
[----:B------:R-:W4:Y:S02]  /*07a0*/  LDG.E R20, desc[UR8][R2.64+0x8] ;  /* 0x0000080802147981 */ /* 0x000f24000c1e1900 */
[----:B-----5:R-:W-:Y:S02]  /*07b0*/  FFMA R27, R15, R26, R24 ;  /* 0x0000001a0f1b7223 */ /* 0x020fe40000000018 */
[----:B------:R-:W5:Y:S04]  /*07c0*/  LDG.E R15, desc[UR8][R2.64+0xc] ;  /* 0x00000c08020f7981 */ /* 0x000f68000c1e1900 */
[----:B------:R-:W0:Y:S04]  /*07d0*/  LDS.U16 R24, [R4+0x8] ;  /* 0x0000080004187984 */ /* 0x000e280000000400 */
[----:B------:R-:W1:Y:S01]  /*07e0*/  LDS.U16 R26, [R4+0xe] ;  /* 0x00000e00041a7984 */ /* 0x000e620000000400 */
[----:B0-----:R-:W-:-:S02]  /*07f0*/  I2FP.F32.U32 R24, R24 ;  /* 0x0000001800187245 */ /* 0x001fc40000201000 */
[----:B-1----:R-:W-:-:S03]  /*0800*/  I2FP.F32.U32 R26, R26 ;  /* 0x0000001a001a7245 */ /* 0x002fc60000201000 */
[----:B--2---:R-:W-:Y:S02]  /*0810*/  FFMA R27, R16, R24, R27 ;  /* 0x00000018101b7223 */ /* 0x004fe4000000001b */
[----:B------:R-:W0:Y:S02]  /*0820*/  LDS.U16 R16, [R4+0xa] ;  /* 0x00000a0004107984 */ /* 0x000e240000000400 */
[----:B0-----:R-:W-:-:S05]  /*0830*/  I2FP.F32.U32 R16, R16 ;  /* 0x0000001000107245 */ /* 0x001fca0000201000 */
[----:B---3--:R-:W-:Y:S02]  /*0840*/  FFMA R27, R22, R16, R27 ;  /* 0x00000010161b7223 */ /* 0x008fe4000000001b */
[----:B------:R-:W0:Y:S04]  /*0850*/  LDS.U16 R22, [R4+0xc] ;  /* 0x00000c0004167984 */ /* 0x000e280000000400 */
[----:B------:R-:W2:Y:S01]  /*0860*/  LDG.E R16, desc[UR8][R2.64+0x10] ;  /* 0x0000100802107981 */ /* 0x000ea2000c1e1900 */
[----:B0-----:R-:W-:-:S05]  /*0870*/  I2FP.F32.U32 R22, R22 ;  /* 0x0000001600167245 */ /* 0x001fca0000201000 */
[----:B----4-:R-:W-:Y:S02]  /*0880*/  FFMA R24, R20, R22, R27 ;  /* 0x0000001614187223 */ /* 0x010fe4000000001b */
[----:B------:R-:W3:Y:S04]  /*0890*/  LDG.E R20, desc[UR8][R2.64+0x14] ;  /* 0x0000140802147981 */ /* 0x000ee8000c1e1900 */
[----:B------:R-:W4:Y:S01]  /*08a0*/  LDG.E R22, desc[UR8][R2.64+0x18] ;  /* 0x0000180802167981 */ /* 0x000f22000c1e1900 */
[----:B-----5:R-:W-:-:S03]  /*08b0*/  FFMA R27, R15, R26, R24 ;  /* 0x0000001a0f1b7223 */ /* 0x020fc60000000018 */
[----:B------:R0:W5:Y:S01]  /*08c0*/  LDG.E R15, desc[UR8][R2.64+0x1c] ;  /* 0x00001c08020f7981 */ /* 0x000162000c1e1900 */
[----:B------:R-:W-:-:S03]  /*08d0*/  VIADD R14, R14, 0x10 ;  /* 0x000000100e0e7836 */ /* 0x000fc60000000000 */
[----:B------:R-:W1:Y:S02]  /*08e0*/  LDS.U16 R24, [R4+0x10] ;  /* 0x0000100004187984 */ /* 0x000e640000000400 */
[----:B------:R-:W-:Y:S02]  /*08f0*/  ISETP.NE.AND P2, PT, R14, RZ, PT ;  /* 0x000000ff0e00720c */ /* 0x000fe40003f45270 */
[----:B0-----:R-:W-:-:S04]  /*0900*/  IADD3 R2, P3, PT, R2, 0x40, RZ ;  /* 0x0000004002027810 */ /* 0x001fc80007f7e0ff */
[----:B------:R-:W-:Y:S02]  /*0910*/  IADD3.X R3, PT, PT, RZ, R3, RZ, P3, !PT ;  /* 0x00000003ff037210 */ /* 0x000fe40001ffe4ff */
[----:B-1----:R-:W-:-:S05]  /*0920*/  I2FP.F32.U32 R24, R24 ;  /* 0x0000001800187245 */ /* 0x002fca0000201000 */
[----:B--2---:R-:W-:Y:S02]  /*0930*/  FFMA R27, R16, R24, R27 ;  /* 0x00000018101b7223 */ /* 0x004fe4000000001b */
[----:B------:R-:W0:Y:S04]  /*0940*/  LDS.U16 R16, [R4+0x12] ;  /* 0x0000120004107984 */ /* 0x000e280000000400 */
[----:B------:R-:W1:Y:S01]  /*0950*/  LDS.U16 R24, [R4+0x14] ;  /* 0x0000140004187984 */ /* 0x000e620000000400 */
[----:B0-----:R-:W-:Y:S02]  /*0960*/  I2FP.F32.U32 R16, R16 ;  /* 0x0000001000107245 */ /* 0x001fe40000201000 */
[----:B-1----:R-:W-:-:S03]  /*0970*/  I2FP.F32.U32 R24, R24 ;  /* 0x0000001800187245 */ /* 0x002fc60000201000 */
[----:B---3--:R-:W-:Y:S02]  /*0980*/  FFMA R27, R20, R16, R27 ;  /* 0x00000010141b7223 */ /* 0x008fe4000000001b */
[----:B------:R0:W1:Y:S02]  /*0990*/  LDS.U16 R16, [R4+0x16] ;  /* 0x0000160004107984 */ /* 0x0000640000000400 */
[----:B----4-:R-:W-:Y:S01]  /*09a0*/  FFMA R22, R22, R24, R27 ;  /* 0x0000001816167223 */ /* 0x010fe2000000001b */
[----:B0-----:R-:W-:Y:S01]  /*09b0*/  VIADD R4, R4, 0x20 ;  /* 0x0000002004047836 */ /* 0x001fe20000000000 */
[----:B-1----:R-:W-:-:S05]  /*09c0*/  I2FP.F32.U32 R16, R16 ;  /* 0x0000001000107245 */ /* 0x002fca0000201000 */
[----:B-----5:R-:W-:Y:S01]  /*09d0*/  FFMA R16, R15, R16, R22 ;  /* 0x000000100f107223 */ /* 0x020fe20000000016 */
[----:B------:R-:W-:Y:S06]  /*09e0*/  @P2 BRA `(.L_x_44) ;  /* 0xfffffff800e82947 */ /* 0x000fec000383ffff */
.L_x_43:
[----:B------:R-:W-:Y:S01]  /*09f0*/  LOP3.LUT R4, R7, 0x7, RZ, 0xc0, !PT ;  /* 0x0000000707047812 */ /* 0x000fe200078ec0ff */
[----:B------:R-:W-:Y:S01]  /*0a00*/  IMAD.IADD R3, R25, 0x1, -R5 ;  /* 0x0000000119037824 */ /* 0x000fe200078e0a05 */
        /* <DEDUP_REMOVED lines=10> */
[----:B------:R-:W-:-:S05]  /*0ab0*/  IADD3 R29, PT, PT, R3, R0, RZ ;  /* 0x00000000031d7210 */ /* 0x000fca0007ffe0ff */
[----:B------:R-:W-:-:S05]  /*0ac0*/  IMAD R2, R29, 0x2, R8 ;  /* 0x000000021d027824 */ /* 0x000fca00078e0208 */
[----:B------:R-:W1:Y:S04]  /*0ad0*/  LDS.U16 R26, [R2+0x10] ;  /* 0x00001000021a7984 */ /* 0x000e680000000400 */
[----:B------:R-:W-:Y:S01]  /*0ae0*/  LDS.U16 R28, [R2+0x1e] ;  /* 0x00001e00021c7984 */ /* 0x000fe20000000400 */
[----:B-1----:R-:W-:-:S05]  /*0af0*/  I2FP.F32.U32 R26, R26 ;  /* 0x0000001a001a7245 */ /* 0x002fca0000201000 */
[----:B--2---:R-:W-:Y:S02]  /*0b00*/  FFMA R27, R27, R26, R16 ;  /* 0x0000001a1b1b7223 */ /* 0x004fe40000000010 */
[----:B------:R-:W1:Y:S04]  /*0b10*/  LDS.U16 R16, [R2+0x12] ;  /* 0x0000120002107984 */ /* 0x000e680000000400 */
[----:B------:R-:W-:Y:S01]  /*0b20*/  LDS.U16 R26, [R2+0x18] ;  /* 0x00001800021a7984 */ /* 0x000fe20000000400 */
[----:B-1----:R-:W-:-:S05]  /*0b30*/  I2FP.F32.U32 R16, R16 ;  /* 0x0000001000107245 */ /* 0x002fca0000201000 */
[----:B---3--:R-:W-:Y:S02]  /*0b40*/  FFMA R27, R24, R16, R27 ;  /* 0x00000010181b7223 */ /* 0x008fe4000000001b */
[----:B------:R-:W1:Y:S02]  /*0b50*/  LDS.U16 R16, [R2+0x14] ;  /* 0x0000140002107984 */ /* 0x000e640000000400 */
[----:B-1----:R-:W-:Y:S02]  /*0b60*/  I2FP.F32.U32 R24, R16 ;  /* 0x0000001000187245 */ /* 0x002fe40000201000 */
[----:B------:R-:W2:Y:S03]  /*0b70*/  LDG.E R16, desc[UR8][R14.64+0x10] ;  /* 0x000010080e107981 */ /* 0x000ea6000c1e1900 */
[----:B----4-:R-:W-:Y:S02]  /*0b80*/  FFMA R27, R22, R24, R27 ;  /* 0x00000018161b7223 */ /* 0x010fe4000000001b */
[----:B------:R-:W1:Y:S02]  /*0b90*/  LDS.U16 R22, [R2+0x16] ;  /* 0x0000160002167984 */ /* 0x000e640000000400 */
[----:B-1----:R-:W-:-:S02]  /*0ba0*/  I2FP.F32.U32 R24, R22 ;  /* 0x0000001600187245 */ /* 0x002fc40000201000 */
[----:B------:R-:W3:Y:S03]  /*0bb0*/  LDG.E R22, desc[UR8][R14.64+0x14] ;  /* 0x000014080e167981 */ /* 0x000ee6000c1e1900 */
[----:B-----5:R-:W-:Y:S02]  /*0bc0*/  FFMA R27, R20, R24, R27 ;  /* 0x00000018141b7223 */ /* 0x020fe4000000001b */
[----:B------:R-:W4:Y:S04]  /*0bd0*/  LDG.E R20, desc[UR8][R14.64+0x18] ;  /* 0x000018080e147981 */ /* 0x000f28000c1e1900 */
[----:B------:R-:W5:Y:S01]  /*0be0*/  LDG.E R24, desc[UR8][R14.64+0x1c] ;  /* 0x00001c080e187981 */ /* 0x000f62000c1e1900 */
[----:B------:R-:W-:Y:S01]  /*0bf0*/  I2FP.F32.U32 R26, R26 ;  /* 0x0000001a001a7245 */ /* 0x000fe20000201000 */
[----:B------:R-:W-:Y:S01]  /*0c00*/  VIADD R0, R0, 0x8 ;  /* 0x0000000800007836 */ /* 0x000fe20000000000 */
[----:B------:R-:W-:-:S03]  /*0c10*/  I2FP.F32.U32 R28, R28 ;  /* 0x0000001c001c7245 */ /* 0x000fc60000201000 */
[----:B--2---:R-:W-:Y:S02]  /*0c20*/  FFMA R27, R16, R26, R27 ;  /* 0x0000001a101b7223 */ /* 0x004fe4000000001b */
[----:B------:R-:W1:Y:S04]  /*0c30*/  LDS.U16 R16, [R2+0x1a] ;  /* 0x00001a0002107984 */ /* 0x000e680000000400 */
[----:B------:R-:W2:Y:S01]  /*0c40*/  LDS.U16 R26, [R2+0x1c] ;  /* 0x00001c00021a7984 */ /* 0x000ea20000000400 */
[----:B-1----:R-:W-:Y:S02]  /*0c50*/  I2FP.F32.U32 R16, R16 ;  /* 0x0000001000107245 */ /* 0x002fe40000201000 */
[----:B--2---:R-:W-:-:S03]  /*0c60*/  I2FP.F32.U32 R26, R26 ;  /* 0x0000001a001a7245 */ /* 0x004fc60000201000 */
[----:B---3--:R-:W-:-:S04]  /*0c70*/  FFMA R27, R22, R16, R27 ;  /* 0x00000010161b7223 */ /* 0x008fc8000000001b */
[----:B----4-:R-:W-:-:S04]  /*0c80*/  FFMA R27, R20, R26, R27 ;  /* 0x0000001a141b7223 */ /* 0x010fc8000000001b */
[----:B-----5:R-:W-:-:S07]  /*0c90*/  FFMA R16, R24, R28, R27 ;  /* 0x0000001c18107223 */ /* 0x020fce000000001b */
.L_x_46:
        /* <DEDUP_REMOVED lines=9> */
[----:B------:R-:W3:Y:S02]  /*0d30*/  LDG.E R22, desc[UR8][R14.64+0x4] ;  /* 0x000004080e167981 */ /* 0x000ee4000c1e1900 */
[----:B------:R-:W-:-:S05]  /*0d40*/  IMAD R2, R29, 0x2, R8 ;  /* 0x000000021d027824 */ /* 0x000fca00078e0208 */
[----:B------:R-:W1:Y:S04]  /*0d50*/  LDS.U16 R24, [R2+0x10] ;  /* 0x0000100002187984 */ /* 0x000e680000000400 */
[----:B------:R-:W4:Y:S01]  /*0d60*/  LDS.U16 R26, [R2+0x12] ;  /* 0x00001200021a7984 */ /* 0x000f220000000400 */
[----:B-1----:R-:W-:-:S05]  /*0d70*/  I2FP.F32.U32 R24, R24 ;  /* 0x0000001800187245 */ /* 0x002fca0000201000 */
[----:B--2---:R-:W-:Y:S02]  /*0d80*/  FFMA R27, R27, R24, R16 ;  /* 0x000000181b1b7223 */ /* 0x004fe40000000010 */
[----:B------:R-:W2:Y:S04]  /*0d90*/  LDG.E R16, desc[UR8][R14.64+0x8] ;  /* 0x000008080e107981 */ /* 0x000ea8000c1e1900 */
[----:B------:R-:W5:Y:S01]  /*0da0*/  LDG.E R24, desc[UR8][R14.64+0xc] ;  /* 0x00000c080e187981 */ /* 0x000f62000c1e1900 */
[----:B----4-:R-:W-:-:S05]  /*0db0*/  I2FP.F32.U32 R26, R26 ;  /* 0x0000001a001a7245 */ /* 0x010fca0000201000 */
[----:B---3--:R-:W-:Y:S02]  /*0dc0*/  FFMA R27, R22, R26, R27 ;  /* 0x0000001a161b7223 */ /* 0x008fe4000000001b */
[----:B------:R-:W1:Y:S04]  /*0dd0*/  LDS.U16 R22, [R2+0x14] ;  /* 0x0000140002167984 */ /* 0x000e680000000400 */
[----:B------:R-:W3:Y:S01]  /*0de0*/  LDS.U16 R26, [R2+0x16] ;  /* 0x00001600021a7984 */ /* 0x000ee20000000400 */
[----:B------:R-:W-:Y:S01]  /*0df0*/  VIADD R0, R0, 0x4 ;  /* 0x0000000400007836 */ /* 0x000fe20000000000 */
[----:B-1----:R-:W-:Y:S02]  /*0e00*/  I2FP.F32.U32 R22, R22 ;  /* 0x0000001600167245 */ /* 0x002fe40000201000 */
[----:B---3--:R-:W-:-:S03]  /*0e10*/  I2FP.F32.U32 R26, R26 ;  /* 0x0000001a001a7245 */ /* 0x008fc60000201000 */
[----:B--2---:R-:W-:-:S04]  /*0e20*/  FFMA R27, R16, R22, R27 ;  /* 0x00000016101b7223 */ /* 0x004fc8000000001b */
[----:B-----5:R-:W-:-:S07]  /*0e30*/  FFMA R16, R24, R26, R27 ;  /* 0x0000001a18107223 */ /* 0x020fce000000001b */
.L_x_47:
[----:B------:R-:W-:Y:S05]  /*0e40*/  @!P3 BRA `(.L_x_45) ;  /* 0x00000000004cb947 */ /* 0x000fea0003800000 */
[----:B------:R-:W1:Y:S02]  /*0e50*/  LDC.64 R14, c[0x0][0x3a0] ;  /* 0x0000e800ff0e7b82 */ /* 0x000e640000000a00 */
[----:B-1----:R-:W-:-:S05]  /*0e60*/  IMAD.WIDE.U32 R14, R0, 0x4, R14 ;  /* 0x00000004000e7825 */ /* 0x002fca00078e000e */
[----:B------:R-:W2:Y:S01]  /*0e70*/  LDG.E R27, desc[UR8][R14.64] ;  /* 0x000000080e1b7981 */ /* 0x000ea2000c1e1900 */
[----:B------:R-:W-:Y:S02]  /*0e80*/  IADD3 R29, PT, PT, R3, R0, RZ ;  /* 0x00000000031d7210 */ /* 0x000fe40007ffe0ff */
[----:B------:R-:W-:-:S03]  /*0e90*/  ISETP.NE.AND P2, PT, R20, 0x1, PT ;  /* 0x000000011400780c */ /* 0x000fc60003f45270 */
[----:B------:R-:W-:-:S05]  /*0ea0*/  IMAD R22, R29, 0x2, R8 ;  /* 0x000000021d167824 */ /* 0x000fca00078e0208 */
[----:B------:R-:W1:Y:S02]  /*0eb0*/  LDS.U16 R0, [R22+0x10] ;  /* 0x0000100016007984 */ /* 0x000e640000000400 */
[----:B-1----:R-:W-:-:S05]  /*0ec0*/  I2FP.F32.U32 R0, R0 ;  /* 0x0000000000007245 */ /* 0x002fca0000201000 */
[----:B--2---:R-:W-:Y:S01]  /*0ed0*/  FFMA R16, R27, R0, R16 ;  /* 0x000000001b107223 */ /* 0x004fe20000000010 */
[----:B------:R-:W-:Y:S06]  /*0ee0*/  @!P2 BRA `(.L_x_45) ;  /* 0x000000000024a947 */ /* 0x000fec0003800000 */
[----:B------:R-:W-:Y:S01]  /*0ef0*/  ISETP.NE.AND P2, PT, R20, 0x2, PT ;  /* 0x000000021400780c */ /* 0x000fe20003f45270 */
[----:B------:R-:W2:Y:S04]  /*0f00*/  LDG.E R27, desc[UR8][R14.64+0x4] ;  /* 0x000004080e1b7981 */ /* 0x000ea8000c1e1900 */
[----:B------:R-:W1:Y:S08]  /*0f10*/  LDS.U16 R0, [R22+0x12] ;  /* 0x0000120016007984 */ /* 0x000e700000000400 */
[----:B------:R-:W3:Y:S04]  /*0f20*/  @P2 LDG.E R29, desc[UR8][R14.64+0x8] ;  /* 0x000008080e1d2981 */ /* 0x000ee8000c1e1900 */
[----:B------:R-:W4:Y:S01]  /*0f30*/  @P2 LDS.U16 R2, [R22+0x14] ;  /* 0x0000140016022984 */ /* 0x000f220000000400 */
[----:B-1----:R-:W-:-:S02]  /*0f40*/  I2FP.F32.U32 R0, R0 ;  /* 0x0000000000007245 */ /* 0x002fc40000201000 */
[----:B----4-:R-:W-:-:S03]  /*0f50*/  @P2 I2FP.F32.U32 R2, R2 ;  /* 0x0000000200022245 */ /* 0x010fc60000201000 */
[----:B--2---:R-:W-:-:S04]  /*0f60*/  FFMA R16, R27, R0, R16 ;  /* 0x000000001b107223 */ /* 0x004fc80000000010 */
[----:B---3--:R-:W-:-:S07]  /*0f70*/  @P2 FFMA R16, R29, R2, R16 ;  /* 0x000000021d102223 */ /* 0x008fce0000000010 */
.L_x_45:
[----:B------:R-:W1:Y:S01]  /*0f80*/  LDC.64 R14, c[0x0][0x388] ;  /* 0x0000e200ff0e7b82 */ /* 0x000e620000000a00 */
[----:B------:R-:W2:Y:S01]  /*0f90*/  F2I.U32.NTZ R29, R16 ;  /* 0x00000010001d7305 */ /* 0x000ea20000203000 */
[----:B------:R-:W-:Y:S01]  /*0fa0*/  IMAD.MOV.U32 R2, RZ, RZ, RZ ;  /* 0x000000ffff027224 */ /* 0x000fe200078e00ff */
[----:B------:R-:W-:Y:S01]  /*0fb0*/  MOV R0, RZ ;  /* 0x000000ff00007202 */ /* 0x000fe20000000f00 */
[----:B-1----:R-:W-:-:S05]  /*0fc0*/  IMAD.WIDE.U32 R26, R17, 0x2, R14 ;  /* 0x00000002111a7825 */ /* 0x002fca00078e000e */
[----:B--2---:R1:W-:Y:S01]  /*0fd0*/  STG.E.U16 desc[UR8][R26.64], R29 ;  /* 0x0000001d1a007986 */ /* 0x0043e2000c101508 */
[----:B------:R-:W-:Y:S05]  /*0fe0*/  @!P1 BRA `(.L_x_48) ;  /* 0x0000000400449947 */ /* 0x000fea0003800000 */
[----:B------:R-:W-:Y:S01]  /*0ff0*/  IMAD R0, R18, 0x51, R25 ;  /* 0x0000005112007824 */ /* 0x000fe200078e0219 */
[----:B0-----:R-:W-:-:S03]  /*1000*/  UIADD3 UR4, UP0, UPT, UR6, 0x20, URZ ;  /* 0x0000002006047890 */ /* 0x001fc6000ff1e0ff */
[----:B------:R-:W-:Y:S01]  /*1010*/  IMAD.IADD R2, R5, 0x1, -R0 ;  /* 0x0000000105027824 */ /* 0x000fe200078e0a00 */
[----:B------:R-:W-:Y:S01]  /*1020*/  UIADD3.X UR5, UPT, UPT, URZ, UR7, URZ, UP0, !UPT ;  /* 0x00000007ff057290 */ /* 0x000fe200087fe4ff */
[----:B------:R-:W-:Y:S01]  /*1030*/  LOP3.LUT R0, R7, 0x7ffffff0, RZ, 0xc0, !PT ;  /* 0x7ffffff007007812 */ /* 0x000fe200078ec0ff */
[----:B------:R-:W-:Y:S02]  /*1040*/  IMAD.U32 R16, RZ, RZ, UR4 ;  /* 0x00000004ff107e24 */ /* 0x000fe4000f8e00ff */
[----:B------:R-:W-:Y:S01]  /*1050*/  IMAD R22, R2, -0x2, RZ ;  /* 0xfffffffe02167824 */ /* 0x000fe200078e02ff */
[----:B------:R-:W-:Y:S01]  /*1060*/  IADD3 R20, PT, PT, -R0, RZ, RZ ;  /* 0x000000ff00147210 */ /* 0x000fe20007ffe1ff */
[----:B------:R-:W-:Y:S02]  /*1070*/  IMAD.MOV.U32 R2, RZ, RZ, RZ ;  /* 0x000000ffff027224 */ /* 0x000fe400078e00ff */
[----:B------:R-:W-:Y:S01]  /*1080*/  IMAD.U32 R17, RZ, RZ, UR5 ;  /* 0x00000005ff117e24 */ /* 0x000fe2000f8e00ff */
[----:B------:R-:W-:-:S07]  /*1090*/  IADD3 R22, PT, PT, R22, 0x3e, R9 ;  /* 0x0000003e16167810 */ /* 0x000fce0007ffe009 */
.L_x_49:
[----:B-1----:R-:W2:Y:S04]  /*10a0*/  LDG.E R29, desc[UR8][R16.64+-0x20] ;  /* 0xffffe008101d7981 */ /* 0x002ea8000c1e1900 */
[----:B------:R-:W3:Y:S04]  /*10b0*/  LDG.E R27, desc[UR8][R16.64+-0x1c] ;  /* 0xffffe408101b7981 */ /* 0x000ee8000c1e1900 */
[----:B------:R-:W4:Y:S04]  /*10c0*/  LDG.E R26, desc[UR8][R16.64+-0x18] ;  /* 0xffffe808101a7981 */ /* 0x000f28000c1e1900 */
[----:B------:R-:W5:Y:S04]  /*10d0*/  LDG.E R24, desc[UR8][R16.64+-0x14] ;  /* 0xffffec0810187981 */ /* 0x000f68000c1e1900 */
[----:B------:R-:W0:Y:S02]  /*10e0*/  LDS.U16 R28, [R22+-0x1e] ;  /* 0xffffe200161c7984 */ /* 0x000e240000000400 */
[----:B0-----:R-:W-:-:S05]  /*10f0*/  I2FP.F32.U32 R28, R28 ;  /* 0x0000001c001c7245 */ /* 0x001fca0000201000 */
[----:B--2---:R-:W-:Y:S02]  /*1100*/  FFMA R28, R29, R28, R2 ;  /* 0x0000001c1d1c7223 */ /* 0x004fe40000000002 */
[----:B------:R-:W0:Y:S04]  /*1110*/  LDS.U16 R2, [R22+-0x1c] ;  /* 0xffffe40016027984 */ /* 0x000e280000000400 */
[----:B------:R-:W-:Y:S01]  /*1120*/  LDS.U16 R29, [R22+-0x16] ;  /* 0xffffea00161d7984 */ /* 0x000fe20000000400 */
[----:B0-----:R-:W-:-:S05]  /*1130*/  I2FP.F32.U32 R2, R2 ;  /* 0x0000000200027245 */ /* 0x001fca0000201000 */
[----:B---3--:R-:W-:Y:S02]  /*1140*/  FFMA R27, R27, R2, R28 ;  /* 0x000000021b1b7223 */ /* 0x008fe4000000001c */
[----:B------:R-:W0:Y:S02]  /*1150*/  LDS.U16 R2, [R22+-0x1a] ;  /* 0xffffe60016027984 */ /* 0x000e240000000400 */
[----:B0-----:R-:W-:-:S05]  /*1160*/  I2FP.F32.U32 R2, R2 ;  /* 0x0000000200027245 */ /* 0x001fca0000201000 */
[----:B----4-:R-:W-:Y:S02]  /*1170*/  FFMA R27, R26, R2, R27 ;  /* 0x000000021a1b7223 */ /* 0x010fe4000000001b */
[----:B------:R-:W0:Y:S04]  /*1180*/  LDS.U16 R2, [R22+-0x18] ;  /* 0xffffe80016027984 */ /* 0x000e280000000400 */
[----:B------:R-:W2:Y:S01]  /*1190*/  LDG.E R26, desc[UR8][R16.64+-0xc] ;  /* 0xfffff408101a7981 */ /* 0x000ea2000c1e1900 */
[----:B0-----:R-:W-:-:S05]  /*11a0*/  I2FP.F32.U32 R2, R2 ;  /* 0x0000000200027245 */ /* 0x001fca0000201000 */
[----:B-----5:R-:W-:Y:S02]  /*11b0*/  FFMA R28, R24, R2, R27 ;  /* 0x00000002181c7223 */ /* 0x020fe4000000001b */
[----:B------:R-:W3:Y:S04]  /*11c0*/  LDG.E R27, desc[UR8][R16.64+-0x10] ;  /* 0xfffff008101b7981 */ /* 0x000ee8000c1e1900 */
[----:B------:R-:W4:Y:S04]  /*11d0*/  LDG.E R24, desc[UR8][R16.64+-0x8] ;  /* 0xfffff80810187981 */ /* 0x000f28000c1e1900 */
[----:B------:R-:W5:Y:S01]  /*11e0*/  LDG.E R2, desc[UR8][R16.64+-0x4] ;  /* 0xfffffc0810027981 */ /* 0x000f62000c1e1900 */
[----:B------:R-:W-:-:S05]  /*11f0*/  I2FP.F32.U32 R29, R29 ;  /* 0x0000001d001d7245 */ /* 0x000fca0000201000 */
[----:B---3--:R-:W-:Y:S02]  /*1200*/  FFMA R27, R27, R29, R28 ;  /* 0x0000001d1b1b7223 */ /* 0x008fe4000000001c */
[----:B------:R-:W0:Y:S04]  /*1210*/  LDS.U16 R28, [R22+-0x14] ;  /* 0xffffec00161c7984 */ /* 0x000e280000000400 */
[----:B------:R-:W-:Y:S01]  /*1220*/  LDS.U16 R29, [R22+-0xe] ;  /* 0xfffff200161d7984 */ /* 0x000fe20000000400 */
[----:B0-----:R-:W-:-:S05]  /*1230*/  I2FP.F32.U32 R28, R28 ;  /* 0x0000001c001c7245 */ /* 0x001fca0000201000 */
[----:B--2---:R-:W-:Y:S02]  /*1240*/  FFMA R27, R26, R28, R27 ;  /* 0x0000001c1a1b7223 */ /* 0x004fe4000000001b */
        /* <DEDUP_REMOVED lines=25> */
[----:B------:R0:W5:Y:S01]  /*13e0*/  LDG.E R2, desc[UR8][R16.64+0x1c] ;  /* 0x00001c0810027981 */ /* 0x000162000c1e1900 */
[----:B------:R-:W-:-:S02]  /*13f0*/  I2FP.F32.U32 R29, R29 ;  /* 0x0000001d001d7245 */ /* 0x000fc40000201000 */
[----:B------:R-:W-:-:S04]  /*1400*/  IADD3 R20, PT, PT, R20, 0x10, RZ ;  /* 0x0000001014147810 */ /* 0x000fc80007ffe0ff */
[----:B------:R-:W-:Y:S02]  /*1410*/  ISETP.NE.AND P2, PT, R20, RZ, PT ;  /* 0x000000ff1400720c */ /* 0x000fe40003f45270 */
[----:B0-----:R-:W-:-:S05]  /*1420*/  IADD3 R16, P3, PT, R16, 0x40, RZ ;  /* 0x0000004010107810 */ /* 0x001fca0007f7e0ff */
[----:B------:R-:W-:Y:S02]  /*1430*/  IMAD.X R17, RZ, RZ, R17, P3 ;  /* 0x000000ffff117224 */ /* 0x000fe400018e0611 */
[----:B---3--:R-:W-:Y:S02]  /*1440*/  FFMA R27, R27, R29, R28 ;  /* 0x0000001d1b1b7223 */ /* 0x008fe4000000001c */
[----:B------:R-:W0:Y:S02]  /*1450*/  LDS.U16 R28, [R22+-0x4] ;  /* 0xfffffc00161c7984 */ /* 0x000e240000000400 */
[----:B0-----:R-:W-:-:S05]  /*1460*/  I2FP.F32.U32 R28, R28 ;  /* 0x0000001c001c7245 */ /* 0x001fca0000201000 */
[----:B--2---:R-:W-:Y:S02]  /*1470*/  FFMA R27, R26, R28, R27 ;  /* 0x0000001c1a1b7223 */ /* 0x004fe4000000001b */
[----:B------:R-:W0:Y:S02]  /*1480*/  LDS.U16 R26, [R22+-0x2] ;  /* 0xfffffe00161a7984 */ /* 0x000e240000000400 */
[----:B0-----:R-:W-:-:S05]  /*1490*/  I2FP.F32.U32 R26, R26 ;  /* 0x0000001a001a7245 */ /* 0x001fca0000201000 */
[----:B----4-:R-:W-:Y:S02]  /*14a0*/  FFMA R27, R24, R26, R27 ;  /* 0x0000001a181b7223 */ /* 0x010fe4000000001b */
[----:B------:R0:W1:Y:S02]  /*14b0*/  LDS.U16 R24, [R22] ;  /* 0x0000000016187984 */ /* 0x0000640000000400 */
[----:B0-----:R-:W-:Y:S01]  /*14c0*/  VIADD R22, R22, 0x20 ;  /* 0x0000002016167836 */ /* 0x001fe20000000000 */
[----:B-1----:R-:W-:-:S05]  /*14d0*/  I2FP.F32.U32 R24, R24 ;  /* 0x0000001800187245 */ /* 0x002fca0000201000 */
[----:B-----5:R-:W-:Y:S01]  /*14e0*/  FFMA R2, R2, R24, R27 ;  /* 0x0000001802027223 */ /* 0x020fe2000000001b */
[----:B------:R-:W-:Y:S06]  /*14f0*/  @P2 BRA `(.L_x_49) ;  /* 0xfffffff800e82947 */ /* 0x000fec000383ffff */
.L_x_48:
[----:B------:R-:W-:Y:S05]  /*1500*/  @!P0 BRA `(.L_x_50) ;  /* 0x0000000400588947 */ /* 0x000fea0003800000 */
[----:B------:R-:W-:Y:S02]  /*1510*/  ISETP.GE.U32.AND P2, PT, R6, 0x8, PT ;  /* 0x000000080600780c */ /* 0x000fe40003f46070 */
[----:B------:R-:W-:-:S11]  /*1520*/  ISETP.NE.AND P3, PT, R4, RZ, PT ;  /* 0x000000ff0400720c */ /* 0x000fd60003f65270 */
[----:B------:R-:W-:Y:S05]  /*1530*/  @!P2 BRA `(.L_x_51) ;  /* 0x000000000094a947 */ /* 0x000fea0003800000 */
[----:B------:R-:W2:Y:S02]  /*1540*/  LDC.64 R16, c[0x0][0x3a0] ;  /* 0x0000e800ff107b82 */ /* 0x000ea40000000a00 */
[----:B--2---:R-:W-:-:S05]  /*1550*/  IMAD.WIDE.U32 R16, R0, 0x4, R16 ;  /* 0x0000000400107825 */ /* 0x004fca00078e0010 */
[----:B-1----:R-:W2:Y:S01]  /*1560*/  LDG.E R27, desc[UR8][R16.64] ;  /* 0x00000008101b7981 */ /* 0x002ea2000c1e1900 */
[----:B------:R-:W-:-:S03]  /*1570*/  IADD3 R29, PT, PT, R3, R0, RZ ;  /* 0x00000000031d7210 */ /* 0x000fc60007ffe0ff */
[----:B------:R-:W3:Y:S02]  /*1580*/  LDG.E R22, desc[UR8][R16.64+0x4] ;  /* 0x0000040810167981 */ /* 0x000ee4000c1e1900 */
[----:B------:R-:W-:Y:S02]  /*1590*/  IMAD R20, R29, 0x2, R8 ;  /* 0x000000021d147824 */ /* 0x000fe400078e0208 */
[----:B------:R-:W4:Y:S04]  /*15a0*/  LDG.E R26, desc[UR8][R16.64+0x8] ;  /* 0x00000808101a7981 */ /* 0x000f28000c1e1900 */
[----:B------:R-:W1:Y:S04]  /*15b0*/  LDS.U16 R24, [R20+0x20] ;  /* 0x0000200014187984 */ /* 0x000e680000000400 */
[----:B------:R-:W5:Y:S01]  /*15c0*/  LDS.U16 R28, [R20+0x22] ;  /* 0x00002200141c7984 */ /* 0x000f620000000400 */
[----:B-1----:R-:W-:-:S02]  /*15d0*/  I2FP.F32.U32 R24, R24 ;  /* 0x0000001800187245 */ /* 0x002fc40000201000 */
[----:B-----5:R-:W-:-:S03]  /*15e0*/  I2FP.F32.U32 R28, R28 ;  /* 0x0000001c001c7245 */ /* 0x020fc60000201000 */
[----:B--2---:R-:W-:Y:S02]  /*15f0*/  FFMA R27, R27, R24, R2 ;  /* 0x000000181b1b7223 */ /* 0x004fe40000000002 */
[----:B------:R-:W2:Y:S04]  /*1600*/  LDG.E R24, desc[UR8][R16.64+0xc] ;  /* 0x00000c0810187981 */ /* 0x000ea8000c1e1900 */
[----:B------:R-:W5:Y:S01]  /*1610*/  LDG.E R2, desc[UR8][R16.64+0x10] ;  /* 0x0000100810027981 */ /* 0x000f62000c1e1900 */
[----:B---3--:R-:W-:-:S03]  /*1620*/  FFMA R27, R22, R28, R27 ;  /* 0x0000001c161b7223 */ /* 0x008fc6000000001b */
[----:B------:R-:W1:Y:S02]  /*1630*/  LDS.U16 R22, [R20+0x24] ;  /* 0x0000240014167984 */ /* 0x000e640000000400 */
[----:B-1----:R-:W-:-:S05]  /*1640*/  I2FP.F32.U32 R22, R22 ;  /* 0x0000001600167245 */ /* 0x002fca0000201000 */
[----:B----4-:R-:W-:Y:S02]  /*1650*/  FFMA R27, R26, R22, R27 ;  /* 0x000000161a1b7223 */ /* 0x010fe4000000001b */
[----:B------:R-:W1:Y:S04]  /*1660*/  LDS.U16 R22, [R20+0x26] ;  /* 0x0000260014167984 */ /* 0x000e680000000400 */
[----:B------:R-:W-:Y:S01]  /*1670*/  LDS.U16 R26, [R20+0x2a] ;  /* 0x00002a00141a7984 */ /* 0x000fe20000000400 */
[----:B-1----:R-:W-:-:S05]  /*1680*/  I2FP.F32.U32 R22, R22 ;  /* 0x0000001600167245 */ /* 0x002fca0000201000 */
[----:B--2---:R-:W-:Y:S02]  /*1690*/  FFMA R27, R24, R22, R27 ;  /* 0x00000016181b7223 */ /* 0x004fe4000000001b */
[----:B------:R-:W1:Y:S04]  /*16a0*/  LDS.U16 R24, [R20+0x28] ;  /* 0x0000280014187984 */ /* 0x000e680000000400 */
[----:B------:R-:W2:Y:S01]  /*16b0*/  LDG.E R22, desc[UR8][R16.64+0x14] ;  /* 0x0000140810167981 */ /* 0x000ea2000c1e1900 */
[----:B-1----:R-:W-:-:S05]  /*16c0*/  I2FP.F32.U32 R24, R24 ;  /* 0x0000001800187245 */ /* 0x002fca0000201000 */
[----:B-----5:R-:W-:Y:S02]  /*16d0*/  FFMA R27, R2, R24, R27 ;  /* 0x00000018021b7223 */ /* 0x020fe4000000001b */
[----:B------:R-:W3:Y:S04]  /*16e0*/  LDG.E R2, desc[UR8][R16.64+0x18] ;  /* 0x0000180810027981 */ /* 0x000ee8000c1e1900 */
[----:B------:R-:W4:Y:S01]  /*16f0*/  LDG.E R24, desc[UR8][R16.64+0x1c] ;  /* 0x00001c0810187981 */ /* 0x000f22000c1e1900 */
[----:B------:R-:W-:Y:S01]  /*1700*/  I2FP.F32.U32 R26, R26 ;  /* 0x0000001a001a7245 */ /* 0x000fe20000201000 */
[----:B------:R-:W-:-:S04]  /*1710*/  VIADD R0, R0, 0x8 ;  /* 0x0000000800007836 */ /* 0x000fc80000000000 */
[----:B--2---:R-:W-:Y:S02]  /*1720*/  FFMA R27, R22, R26, R27 ;  /* 0x0000001a161b7223 */ /* 0x004fe4000000001b */
[----:B------:R-:W1:Y:S04]  /*1730*/  LDS.U16 R22, [R20+0x2c] ;  /* 0x00002c0014167984 */ /* 0x000e680000000400 */
[----:B------:R-:W2:Y:S01]  /*1740*/  LDS.U16 R26, [R20+0x2e] ;  /* 0x00002e00141a7984 */ /* 0x000ea20000000400 */
[----:B-1----:R-:W-:Y:S02]  /*1750*/  I2FP.F32.U32 R22, R22 ;  /* 0x0000001600167245 */ /* 0x002fe40000201000 */
[----:B--2---:R-:W-:-:S03]  /*1760*/  I2FP.F32.U32 R26, R26 ;  /* 0x0000001a001a7245 */ /* 0x004fc60000201000 */
[----:B---3--:R-:W-:-:S04]  /*1770*/  FFMA R27, R2, R22, R27 ;  /* 0x00000016021b7223 */ /* 0x008fc8000000001b */
[----:B----4-:R-:W-:-:S07]  /*1780*/  FFMA R2, R24, R26, R27 ;  /* 0x0000001a18027223 */ /* 0x010fce000000001b */
.L_x_51:
[----:B------:R-:W-:Y:S05]  /*1790*/  @!P3 BRA `(.L_x_50) ;  /* 0x0000000000b4b947 */ /* 0x000fea0003800000 */
[----:B------:R-:W-:Y:S02]  /*17a0*/  ISETP.GE.U32.AND P2, PT, R4, 0x4, PT ;  /* 0x000000040400780c */ /* 0x000fe40003f46070 */
[----:B------:R-:W-:-:S04]  /*17b0*/  LOP3.LUT R20, R7, 0x3, RZ, 0xc0, !PT ;  /* 0x0000000307147812 */ /* 0x000fc800078ec0ff */
[----:B------:R-:W-:-:S07]  /*17c0*/  ISETP.NE.AND P3, PT, R20, RZ, PT ;  /* 0x000000ff1400720c */ /* 0x000fce0003f65270 */
[----:B------:R-:W-:Y:S06]  /*17d0*/  @!P2 BRA `(.L_x_52) ;  /* 0x000000000054a947 */ /* 0x000fec0003800000 */
[----:B------:R-:W2:Y:S02]  /*17e0*/  LDC.64 R16, c[0x0][0x3a0] ;  /* 0x0000e800ff107b82 */ /* 0x000ea40000000a00 */
[----:B--2---:R-:W-:-:S05]  /*17f0*/  IMAD.WIDE.U32 R16, R0, 0x4, R16 ;  /* 0x0000000400107825 */ /* 0x004fca00078e0010 */
[----:B-1----:R-:W2:Y:S04]  /*1800*/  LDG.E R27, desc[UR8][R16.64] ;  /* 0x00000008101b7981 */ /* 0x002ea8000c1e1900 */
[----:B------:R-:W3:Y:S01]  /*1810*/  LDG.E R22, desc[UR8][R16.64+0x4] ;  /* 0x0000040810167981 */ /* 0x000ee2000c1e1900 */
[----:B------:R-:W-:-:S05]  /*1820*/  IADD3 R29, PT, PT, R3, R0, RZ ;  /* 0x00000000031d7210 */ /* 0x000fca0007ffe0ff */
[----:B------:R-:W-:Y:S02]  /*1830*/  IMAD R24, R29, 0x2, R8 ;  /* 0x000000021d187824 */ /* 0x000fe400078e0208 */
[----:B------:R-:W4:Y:S04]  /*1840*/  LDG.E R29, desc[UR8][R16.64+0xc] ;  /* 0x00000c08101d7981 */ /* 0x000f28000c1e1900 */
[----:B------:R-:W1:Y:S02]  /*1850*/  LDS.U16 R26, [R24+0x20] ;  /* 0x00002000181a7984 */ /* 0x000e640000000400 */
[----:B-1----:R-:W-:-:S05]  /*1860*/  I2FP.F32.U32 R26, R26 ;  /* 0x0000001a001a7245 */ /* 0x002fca0000201000 */
[----:B--2---:R-:W-:Y:S02]  /*1870*/  FFMA R27, R27, R26, R2 ;  /* 0x0000001a1b1b7223 */ /* 0x004fe40000000002 */
[----:B------:R-:W1:Y:S04]  /*1880*/  LDS.U16 R2, [R24+0x22] ;  /* 0x0000220018027984 */ /* 0x000e680000000400 */
[----:B------:R-:W2:Y:S01]  /*1890*/  LDS.U16 R26, [R24+0x26] ;  /* 0x00002600181a7984 */ /* 0x000ea20000000400 */
[----:B-1----:R-:W-:-:S05]  /*18a0*/  I2FP.F32.U32 R2, R2 ;  /* 0x0000000200027245 */ /* 0x002fca0000201000 */
[----:B---3--:R-:W-:Y:S02]  /*18b0*/  FFMA R2, R22, R2, R27 ;  /* 0x0000000216027223 */ /* 0x008fe4000000001b */
[----:B------:R-:W3:Y:S04]  /*18c0*/  LDG.E R27, desc[UR8][R16.64+0x8] ;  /* 0x00000808101b7981 */ /* 0x000ee8000c1e1900 */
[----:B------:R-:W1:Y:S01]  /*18d0*/  LDS.U16 R22, [R24+0x24] ;  /* 0x0000240018167984 */ /* 0x000e620000000400 */
[----:B--2---:R-:W-:Y:S01]  /*18e0*/  I2FP.F32.U32 R26, R26 ;  /* 0x0000001a001a7245 */ /* 0x004fe20000201000 */
[----:B------:R-:W-:Y:S01]  /*18f0*/  VIADD R0, R0, 0x4 ;  /* 0x0000000400007836 */ /* 0x000fe20000000000 */
[----:B-1----:R-:W-:-:S05]  /*1900*/  I2FP.F32.U32 R22, R22 ;  /* 0x0000001600167245 */ /* 0x002fca0000201000 */
[----:B---3--:R-:W-:-:S04]  /*1910*/  FFMA R2, R27, R22, R2 ;  /* 0x000000161b027223 */ /* 0x008fc80000000002 */
[----:B----4-:R-:W-:-:S07]  /*1920*/  FFMA R2, R29, R26, R2 ;  /* 0x0000001a1d027223 */ /* 0x010fce0000000002 */
.L_x_52:
[----:B------:R-:W-:Y:S05]  /*1930*/  @!P3 BRA `(.L_x_50) ;  /* 0x00000000004cb947 */ /* 0x000fea0003800000 */
[----:B------:R-:W2:Y:S02]  /*1940*/  LDC.64 R16, c[0x0][0x3a0] ;  /* 0x0000e800ff107b82 */ /* 0x000ea40000000a00 */
[----:B--2---:R-:W-:-:S05]  /*1950*/  IMAD.WIDE.U32 R16, R0, 0x4, R16 ;  /* 0x0000000400107825 */ /* 0x004fca00078e0010 */
[----:B-1----:R-:W2:Y:S01]  /*1960*/  LDG.E R27, desc[UR8][R16.64] ;  /* 0x00000008101b7981 */ /* 0x002ea2000c1e1900 */
        /* <DEDUP_REMOVED lines=16> */
.L_x_50:
[----:B-1----:R-:W1:Y:S01]  /*1a70*/  F2I.U32.NTZ R27, R2 ;  /* 0x00000002001b7305 */ /* 0x002e620000203000 */
[----:B------:R-:W-:-:S04]  /*1a80*/  IMAD.WIDE.U32 R16, R23, 0x2, R14 ;  /* 0x0000000217107825 */ /* 0x000fc800078e000e */
[----:B------:R-:W-:Y:S02]  /*1a90*/  HFMA2 R20, -RZ, RZ, 0, 0 ;  /* 0x00000000ff147431 */ /* 0x000fe400000001ff */
[----:B------:R-:W-:Y:S01]  /*1aa0*/  IMAD.MOV.U32 R0, RZ, RZ, RZ ;  /* 0x000000ffff007224 */ /* 0x000fe200078e00ff */
[----:B-1----:R1:W-:Y:S01]  /*1ab0*/  STG.E.U16 desc[UR8][R16.64], R27 ;  /* 0x0000001b10007986 */ /* 0x0023e2000c101508 */
[----:B------:R-:W-:Y:S05]  /*1ac0*/  @!P1 BRA `(.L_x_53) ;  /* 0x0000000400449947 */ /* 0x000fea0003800000 */
[----:B------:R-:W-:Y:S01]  /*1ad0*/  IMAD R0, R18, 0x51, R25 ;  /* 0x0000005112007824 */ /* 0x000fe200078e0219 */
[----:B0-----:R-:W-:Y:S01]  /*1ae0*/  UIADD3 UR4, UP0, UPT, UR6, 0x20, URZ ;  /* 0x0000002006047890 */ /* 0x001fe2000ff1e0ff */
[----:B------:R-:W-:Y:S02]  /*1af0*/  LOP3.LUT R20, R7, 0x7ffffff0, RZ, 0xc0, !PT ;  /* 0x7ffffff007147812 */ /* 0x000fe400078ec0ff */
[----:B------:R-:W-:Y:S01]  /*1b00*/  IMAD.IADD R0, R5, 0x1, -R0 ;  /* 0x0000000105007824 */ /* 0x000fe200078e0a00 */
[----:B------:R-:W-:Y:S01]  /*1b10*/  UIADD3.X UR5, UPT, UPT, URZ, UR7, URZ, UP0, !UPT ;  /* 0x00000007ff057290 */ /* 0x000fe200087fe4ff */
[----:B------:R-:W-:Y:S01]  /*1b20*/  IADD3 R2, PT, PT, -R20, RZ, RZ ;  /* 0x000000ff14027210 */ /* 0x000fe20007ffe1ff */
[----:B-1----:R-:W-:Y:S02]  /*1b30*/  IMAD.U32 R16, RZ, RZ, UR4 ;  /* 0x00000004ff107e24 */ /* 0x002fe4000f8e00ff */
[----:B------:R-:W-:Y:S02]  /*1b40*/  IMAD R22, R0, -0x2, RZ ;  /* 0xfffffffe00167824 */ /* 0x000fe400078e02ff */
[----:B------:R-:W-:-:S02]  /*1b50*/  IMAD.MOV.U32 R0, RZ, RZ, RZ ;  /* 0x000000ffff007224 */ /* 0x000fc400078e00ff */
[----:B------:R-:W-:Y:S01]  /*1b60*/  IMAD.U32 R17, RZ, RZ, UR5 ;  /* 0x00000005ff117e24 */ /* 0x000fe2000f8e00ff */
[----:B------:R-:W-:-:S07]  /*1b70*/  IADD3 R22, PT, PT, R22, 0x4e, R9 ;  /* 0x0000004e16167810 */ /* 0x000fce0007ffe009 */
.L_x_54:
[----:B------:R-:W2:Y:S04]  /*1b80*/  LDG.E R27, desc[UR8][R16.64+-0x20] ;  /* 0xffffe008101b7981 */ /* 0x000ea8000c1e1900 */
        /* <DEDUP_REMOVED lines=10> */
[----:B------:R-:W0:Y:S04]  /*1c30*/  LDS.U16 R0, [R22+-0x1a] ;  /* 0xffffe60016007984 */ /* 0x000e280000000400 */
[----:B------:R-:W1:Y:S01]  /*1c40*/  LDS.U16 R26, [R22+-0x18] ;  /* 0xffffe800161a7984 */ /* 0x000e620000000400 */
[----:B0-----:R-:W-:-:S05]  /*1c50*/  I2FP.F32.U32 R0, R0 ;  /* 0x0000000000007245 */ /* 0x001fca0000201000 */
[----:B----4-:R-:W-:Y:S02]  /*1c60*/  FFMA R24, R24, R0, R27 ;  /* 0x0000000018187223 */ /* 0x010fe4000000001b */
[----:B------:R-:W2:Y:S01]  /*1c70*/  LDG.E R0, desc[UR8][R16.64+-0x10] ;  /* 0xfffff00810007981 */ /* 0x000ea2000c1e1900 */
[----:B-1----:R-:W-:-:S05]  /*1c80*/  I2FP.F32.U32 R26, R26 ;  /* 0x0000001a001a7245 */ /* 0x002fca0000201000 */
[----:B-----5:R-:W-:Y:S02]  /*1c90*/  FFMA R27, R23, R26, R24 ;  /* 0x0000001a171b7223 */ /* 0x020fe40000000018 */
[----:B------:R-:W3:Y:S04]  /*1ca0*/  LDG.E R26, desc[UR8][R16.64+-0xc] ;  /* 0xfffff408101a7981 */ /* 0x000ee8000c1e1900 */
[----:B------:R-:W4:Y:S04]  /*1cb0*/  LDG.E R24, desc[UR8][R16.64+-0x8] ;  /* 0xfffff80810187981 */ /* 0x000f28000c1e1900 */
[----:B------:R-:W5:Y:S01]  /*1cc0*/  LDG.E R23, desc[UR8][R16.64+-0x4] ;  /* 0xfffffc0810177981 */ /* 0x000f62000c1e1900 */
[----:B------:R-:W-:-:S05]  /*1cd0*/  I2FP.F32.U32 R28, R28 ;  /* 0x0000001c001c7245 */ /* 0x000fca0000201000 */
        /* <DEDUP_REMOVED lines=36> */
[----:B--2---:R-:W-:Y:S02]  /*1f20*/  FFMA R27, R0, R28, R27 ;  /* 0x0000001c001b7223 */ /* 0x004fe4000000001b */
[----:B------:R-:W0:Y:S02]  /*1f30*/  LDS.U16 R0, [R22+-0x4] ;  /* 0xfffffc0016007984 */ /* 0x000e240000000400 */
[----:B0-----:R-:W-:-:S05]  /*1f40*/  I2FP.F32.U32 R0, R0 ;  /* 0x0000000000007245 */ /* 0x001fca0000201000 */
[----:B---3--:R-:W-:Y:S02]  /*1f50*/  FFMA R27, R26, R0, R27 ;  /* 0x000000001a1b7223 */ /* 0x008fe4000000001b */
        /* <DEDUP_REMOVED lines=8> */
.L_x_53:
        /* <DEDUP_REMOVED lines=16> */
[----:B------:R-:W1:Y:S02]  /*20e0*/  LDS.U16 R0, [R2+0x32] ;  /* 0x0000320002007984 */ /* 0x000e640000000400 */
[----:B-1----:R-:W-:-:S05]  /*20f0*/  I2FP.F32.U32 R0, R0 ;  /* 0x0000000000007245 */ /* 0x002fca0000201000 */
[----:B---3--:R-:W-:Y:S02]  /*2100*/  FFMA R24, R24, R0, R27 ;  /* 0x0000000018187223 */ /* 0x008fe4000000001b */
[----:B------:R-:W1:Y:S02]  /*2110*/  LDS.U16 R0, [R2+0x34] ;  /* 0x0000340002007984 */ /* 0x000e640000000400 */
[----:B-1----:R-:W-:Y:S02]  /*2120*/  I2FP.F32.U32 R26, R0 ;  /* 0x00000000001a7245 */ /* 0x002fe40000201000 */
[----:B------:R-:W2:Y:S03]  /*2130*/  LDG.E R0, desc[UR8][R16.64+0x10] ;  /* 0x0000100810007981 */ /* 0x000ea6000c1e1900 */
[----:B----4-:R-:W-:Y:S02]  /*2140*/  FFMA R27, R23, R26, R24 ;  /* 0x0000001a171b7223 */ /* 0x010fe40000000018 */
[----:B------:R-:W1:Y:S04]  /*2150*/  LDS.U16 R23, [R2+0x36] ;  /* 0x0000360002177984 */ /* 0x000e680000000400 */
[----:B------:R-:W3:Y:S01]  /*2160*/  LDS.U16 R26, [R2+0x38] ;  /* 0x00003800021a7984 */ /* 0x000ee20000000400 */
[----:B-1----:R-:W-:-:S03]  /*2170*/  I2FP.F32.U32 R24, R23 ;  /* 0x0000001700187245 */ /* 0x002fc60000201000 */
[----:B------:R-:W4:Y:S02]  /*2180*/  LDG.E R23, desc[UR8][R16.64+0x14] ;  /* 0x0000140810177981 */ /* 0x000f24000c1e1900 */
[----:B-----5:R-:W-:Y:S02]  /*2190*/  FFMA R27, R22, R24, R27 ;  /* 0x00000018161b7223 */ /* 0x020fe4000000001b */
[----:B------:R-:W5:Y:S04]  /*21a0*/  LDG.E R22, desc[UR8][R16.64+0x18] ;  /* 0x0000180810167981 */ /* 0x000f68000c1e1900 */
[----:B------:R-:W5:Y:S01]  /*21b0*/  LDG.E R24, desc[UR8][R16.64+0x1c] ;  /* 0x00001c0810187981 */ /* 0x000f62000c1e1900 */
[----:B---3--:R-:W-:Y:S01]  /*21c0*/  I2FP.F32.U32 R26, R26 ;  /* 0x0000001a001a7245 */ /* 0x008fe20000201000 */
[----:B------:R-:W-:Y:S01]  /*21d0*/  VIADD R20, R20, 0x8 ;  /* 0x0000000814147836 */ /* 0x000fe20000000000 */
[----:B------:R-:W-:-:S03]  /*21e0*/  I2FP.F32.U32 R28, R28 ;  /* 0x0000001c001c7245 */ /* 0x000fc60000201000 */
[----:B--2---:R-:W-:Y:S02]  /*21f0*/  FFMA R0, R0, R26, R27 ;  /* 0x0000001a00007223 */ /* 0x004fe4000000001b */
[----:B------:R-:W1:Y:S04]  /*2200*/  LDS.U16 R26, [R2+0x3a] ;  /* 0x00003a00021a7984 */ /* 0x000e680000000400 */
[----:B------:R-:W2:Y:S01]  /*2210*/  LDS.U16 R27, [R2+0x3c] ;  /* 0x00003c00021b7984 */ /* 0x000ea20000000400 */
[----:B-1----:R-:W-:Y:S02]  /*2220*/  I2FP.F32.U32 R26, R26 ;  /* 0x0000001a001a7245 */ /* 0x002fe40000201000 */
[----:B--2---:R-:W-:-:S03]  /*2230*/  I2FP.F32.U32 R27, R27 ;  /* 0x0000001b001b7245 */ /* 0x004fc60000201000 */
[----:B----4-:R-:W-:-:S04]  /*2240*/  FFMA R23, R23, R26, R0 ;  /* 0x0000001a17177223 */ /* 0x010fc80000000000 */
[----:B-----5:R-:W-:-:S04]  /*2250*/  FFMA R23, R22, R27, R23 ;  /* 0x0000001b16177223 */ /* 0x020fc80000000017 */
[----:B------:R-:W-:-:S07]  /*2260*/  FFMA R0, R24, R28, R23 ;  /* 0x0000001c18007223 */ /* 0x000fce0000000017 */
.L_x_56:
        /* <DEDUP_REMOVED lines=8> */
[----:B------:R-:W-:-:S05]  /*22f0*/  IADD3 R23, PT, PT, R3, R20, RZ ;  /* 0x0000001403177210 */ /* 0x000fca0007ffe0ff */
[----:B------:R-:W-:Y:S02]  /*2300*/  IMAD R2, R23, 0x2, R8 ;  /* 0x0000000217027824 */ /* 0x000fe400078e0208 */
[----:B------:R-:W3:Y:S04]  /*2310*/  LDG.E R23, desc[UR8][R16.64+0x4] ;  /* 0x0000040810177981 */ /* 0x000ee8000c1e1900 */
[----:B------:R-:W1:Y:S02]  /*2320*/  LDS.U16 R24, [R2+0x30] ;  /* 0x0000300002187984 */ /* 0x000e640000000400 */
[----:B-1----:R-:W-:-:S05]  /*2330*/  I2FP.F32.U32 R24, R24 ;  /* 0x0000001800187245 */ /* 0x002fca0000201000 */
[----:B--2---:R-:W-:Y:S02]  /*2340*/  FFMA R26, R27, R24, R0 ;  /* 0x000000181b1a7223 */ /* 0x004fe40000000000 */
[----:B------:R-:W2:Y:S04]  /*2350*/  LDG.E R0, desc[UR8][R16.64+0x8] ;  /* 0x0000080810007981 */ /* 0x000ea8000c1e1900 */
[----:B------:R-:W4:Y:S04]  /*2360*/  LDG.E R24, desc[UR8][R16.64+0xc] ;  /* 0x00000c0810187981 */ /* 0x000f28000c1e1900 */
[----:B------:R-:W1:Y:S02]  /*2370*/  LDS.U16 R27, [R2+0x32] ;  /* 0x00003200021b7984 */ /* 0x000e640000000400 */
[----:B-1----:R-:W-:-:S05]  /*2380*/  I2FP.F32.U32 R27, R27 ;  /* 0x0000001b001b7245 */ /* 0x002fca0000201000 */
[----:B---3--:R-:W-:Y:S02]  /*2390*/  FFMA R23, R23, R27, R26 ;  /* 0x0000001b17177223 */ /* 0x008fe4000000001a */
[----:B------:R-:W1:Y:S04]  /*23a0*/  LDS.U16 R26, [R2+0x34] ;  /* 0x00003400021a7984 */ /* 0x000e680000000400 */
[----:B------:R-:W3:Y:S01]  /*23b0*/  LDS.U16 R27, [R2+0x36] ;  /* 0x00003600021b7984 */ /* 0x000ee20000000400 */
[----:B------:R-:W-:Y:S01]  /*23c0*/  VIADD R20, R20, 0x4 ;  /* 0x0000000414147836 */ /* 0x000fe20000000000 */
[----:B-1----:R-:W-:Y:S02]  /*23d0*/  I2FP.F32.U32 R26, R26 ;  /* 0x0000001a001a7245 */ /* 0x002fe40000201000 */
[----:B---3--:R-:W-:-:S03]  /*23e0*/  I2FP.F32.U32 R27, R27 ;  /* 0x0000001b001b7245 */ /* 0x008fc60000201000 */
[----:B--2---:R-:W-:-:S04]  /*23f0*/  FFMA R23, R0, R26, R23 ;  /* 0x0000001a00177223 */ /* 0x004fc80000000017 */
[----:B----4-:R-:W-:-:S07]  /*2400*/  FFMA R0, R24, R27, R23 ;  /* 0x0000001b18007223 */ /* 0x010fce0000000017 */
.L_x_57:
[----:B------:R-:W-:Y:S05]  /*2410*/  @!P3 BRA `(.L_x_55) ;  /* 0x00000000004cb947 */ /* 0x000fea0003800000 */
[----:B-1----:R-:W1:Y:S02]  /*2420*/  LDC.64 R16, c[0x0][0x3a0] ;  /* 0x0000e800ff107b82 */ /* 0x002e640000000a00 */
        /* <DEDUP_REMOVED lines=18> */
.L_x_55:
[----:B------:R-:W2:Y:S01]  /*2550*/  F2I.U32.NTZ R23, R0 ;  /* 0x0000000000177305 */ /* 0x000ea20000203000 */
[----:B-1----:R-:W-:Y:S01]  /*2560*/  IMAD.WIDE.U32 R16, R19, 0x2, R14 ;  /* 0x0000000213107825 */ /* 0x002fe200078e000e */
[----:B------:R-:W-:-:S03]  /*2570*/  MOV R2, RZ ;  /* 0x000000ff00027202 */ /* 0x000fc60000000f00 */
[----:B------:R-:W-:Y:S01]  /*2580*/  IMAD.MOV.U32 R19, RZ, RZ, RZ ;  /* 0x000000ffff137224 */ /* 0x000fe200078e00ff */
[----:B--2---:R1:W-:Y:S01]  /*2590*/  STG.E.U16 desc[UR8][R16.64], R23 ;  /* 0x0000001710007986 */ /* 0x0043e2000c101508 */
[----:B------:R-:W-:Y:S05]  /*25a0*/  @!P1 BRA `(.L_x_58) ;  /* 0x0000000400449947 */ /* 0x000fea0003800000 */
[----:B------:R-:W-:Y:S01]  /*25b0*/  IMAD R0, R18, 0x51, R25 ;  /* 0x0000005112007824 */ /* 0x000fe200078e0219 */
[----:B0-----:R-:W-:Y:S01]  /*25c0*/  UIADD3 UR4, UP0, UPT, UR6, 0x20, URZ ;  /* 0x0000002006047890 */ /* 0x001fe2000ff1e0ff */
[----:B------:R-:W-:Y:S01]  /*25d0*/  LOP3.LUT R2, R7, 0x7ffffff0, RZ, 0xc0, !PT ;  /* 0x7ffffff007027812 */ /* 0x000fe200078ec0ff */
[----:B------:R-:W-:Y:S02]  /*25e0*/  IMAD.MOV.U32 R19, RZ, RZ, RZ ;  /* 0x000000ffff137224 */ /* 0x000fe400078e00ff */
[----:B------:R-:W-:Y:S01]  /*25f0*/  IMAD.IADD R0, R5, 0x1, -R0 ;  /* 0x0000000105007824 */ /* 0x000fe200078e0a00 */
[----:B------:R-:W-:Y:S01]  /*2600*/  UIADD3.X UR5, UPT, UPT, URZ, UR7, URZ, UP0, !UPT ;  /* 0x00000007ff057290 */ /* 0x000fe200087fe4ff */
[----:B------:R-:W-:Y:S01]  /*2610*/  IADD3 R20, PT, PT, -R2, RZ, RZ ;  /* 0x000000ff02147210 */ /* 0x000fe20007ffe1ff */
[----:B-1----:R-:W-:Y:S02]  /*2620*/  IMAD.U32 R16, RZ, RZ, UR4 ;  /* 0x00000004ff107e24 */ /* 0x002fe4000f8e00ff */
[----:B------:R-:W-:-:S02]  /*2630*/  IMAD R0, R0, -0x2, RZ ;  /* 0xfffffffe00007824 */ /* 0x000fc400078e02ff */
[----:B------:R-:W-:-:S03]  /*2640*/  IMAD.U32 R17, RZ, RZ, UR5 ;  /* 0x00000005ff117e24 */ /* 0x000fc6000f8e00ff */
[----:B------:R-:W-:-:S07]  /*2650*/  IADD3 R0, PT, PT, R0, 0x5e, R9 ;  /* 0x0000005e00007810 */ /* 0x000fce0007ffe009 */
.L_x_59:
        /* <DEDUP_REMOVED lines=8> */
[----:B------:R-:W1:Y:S01]  /*26e0*/  LDS.U16 R26, [R0+-0x1a] ;  /* 0xffffe600001a7984 */ /* 0x000e620000000400 */
[----:B0-----:R-:W-:-:S05]  /*26f0*/  I2FP.F32.U32 R19, R19 ;  /* 0x0000001300137245 */ /* 0x001fca0000201000 */
[----:B---3--:R-:W-:Y:S02]  /*2700*/  FFMA R24, R24, R19, R27 ;  /* 0x0000001318187223 */ /* 0x008fe4000000001b */
[----:B------:R-:W2:Y:S01]  /*2710*/  LDG.E R19, desc[UR8][R16.64+-0x10] ;  /* 0xfffff00810137981 */ /* 0x000ea2000c1e1900 */
[----:B-1----:R-:W-:-:S05]  /*2720*/  I2FP.F32.U32 R26, R26 ;  /* 0x0000001a001a7245 */ /* 0x002fca0000201000 */
[----:B----4-:R-:W-:Y:S02]  /*2730*/  FFMA R27, R23, R26, R24 ;  /* 0x0000001a171b7223 */ /* 0x010fe40000000018 */
[----:B------:R-:W0:Y:S04]  /*2740*/  LDS.U16 R24, [R0+-0x18] ;  /* 0xffffe80000187984 */ /* 0x000e280000000400 */
[----:B------:R-:W3:Y:S01]  /*2750*/  LDG.E R23, desc[UR8][R16.64+-0xc] ;  /* 0xfffff40810177981 */ /* 0x000ee2000c1e1900 */
[----:B0-----:R-:W-:-:S05]  /*2760*/  I2FP.F32.U32 R24, R24 ;  /* 0x0000001800187245 */ /* 0x001fca0000201000 */
[----:B-----5:R-:W-:Y:S02]  /*2770*/  FFMA R26, R22, R24, R27 ;  /* 0x00000018161a7223 */ /* 0x020fe4000000001b */
[----:B------:R-:W4:Y:S04]  /*2780*/  LDG.E R24, desc[UR8][R16.64+-0x8] ;  /* 0xfffff80810187981 */ /* 0x000f28000c1e1900 */
[----:B------:R-:W5:Y:S04]  /*2790*/  LDG.E R22, desc[UR8][R16.64+-0x4] ;  /* 0xfffffc0810167981 */ /* 0x000f68000c1e1900 */
[----:B------:R-:W0:Y:S02]  /*27a0*/  LDS.U16 R27, [R0+-0x16] ;  /* 0xffffea00001b7984 */ /* 0x000e240000000400 */
[----:B0-----:R-:W-:-:S05]  /*27b0*/  I2FP.F32.U32 R27, R27 ;  /* 0x0000001b001b7245 */ /* 0x001fca0000201000 */
[----:B--2---:R-:W-:Y:S02]  /*27c0*/  FFMA R26, R19, R27, R26 ;  /* 0x0000001b131a7223 */ /* 0x004fe4000000001a */
[----:B------:R-:W0:Y:S02]  /*27d0*/  LDS.U16 R19, [R0+-0x14] ;  /* 0xffffec0000137984 */ /* 0x000e240000000400 */
[----:B0-----:R-:W-:-:S05]  /*27e0*/  I2FP.F32.U32 R19, R19 ;  /* 0x0000001300137245 */ /* 0x001fca0000201000 */
[----:B---3--:R-:W-:Y:S02]  /*27f0*/  FFMA R23, R23, R19, R26 ;  /* 0x0000001317177223 */ /* 0x008fe4000000001a */
[----:B------:R-:W0:Y:S04]  /*2800*/  LDS.U16 R26, [R0+-0x12] ;  /* 0xffffee00001a7984 */ /* 0x000e280000000400 */
[----:B------:R-:W2:Y:S01]  /*2810*/  LDG.E R19, desc[UR8][R16.64] ;  /* 0x0000000810137981 */ /* 0x000ea2000c1e1900 */
[----:B0-----:R-:W-:-:S05]  /*2820*/  I2FP.F32.U32 R26, R26 ;  /* 0x0000001a001a7245 */ /* 0x001fca0000201000 */
        /* <DEDUP_REMOVED lines=22> */
[----:B------:R0:W5:Y:S01]  /*2990*/  LDG.E R24, desc[UR8][R16.64+0x1c] ;  /* 0x00001c0810187981 */ /* 0x000162000c1e1900 */
[----:B------:R-:W-:-:S03]  /*29a0*/  IADD3 R20, PT, PT, R20, 0x10, RZ ;  /* 0x0000001014147810 */ /* 0x000fc60007ffe0ff */
[----:B------:R-:W1:Y:S01]  /*29b0*/  LDS.U16 R27, [R0+-0x6] ;  /* 0xfffffa00001b7984 */ /* 0x000e620000000400 */
[----:B------:R-:W-:Y:S02]  /*29c0*/  ISETP.NE.AND P2, PT, R20, RZ, PT ;  /* 0x000000ff1400720c */ /* 0x000fe40003f45270 */
[----:B0-----:R-:W-:-:S05]  /*29d0*/  IADD3 R16, P3, PT, R16, 0x40, RZ ;  /* 0x0000004010107810 */ /* 0x001fca0007f7e0ff */
[----:B------:R-:W-:Y:S01]  /*29e0*/  IMAD.X R17, RZ, RZ, R17, P3 ;  /* 0x000000ffff117224 */ /* 0x000fe200018e0611 */
[----:B-1----:R-:W-:-:S05]  /*29f0*/  I2FP.F32.U32 R27, R27 ;  /* 0x0000001b001b7245 */ /* 0x002fca0000201000 */
[----:B--2---:R-:W-:Y:S02]  /*2a00*/  FFMA R26, R19, R27, R26 ;  /* 0x0000001b131a7223 */ /* 0x004fe4000000001a */
[----:B------:R-:W0:Y:S02]  /*2a10*/  LDS.U16 R19, [R0+-0x4] ;  /* 0xfffffc0000137984 */ /* 0x000e240000000400 */
[----:B0-----:R-:W-:-:S05]  /*2a20*/  I2FP.F32.U32 R19, R19 ;  /* 0x0000001300137245 */ /* 0x001fca0000201000 */
[----:B---3--:R-:W-:Y:S02]  /*2a30*/  FFMA R19, R23, R19, R26 ;  /* 0x0000001317137223 */ /* 0x008fe4000000001a */
[----:B------:R-:W0:Y:S04]  /*2a40*/  LDS.U16 R23, [R0+-0x2] ;  /* 0xfffffe0000177984 */ /* 0x000e280000000400 */
[----:B------:R1:W2:Y:S02]  /*2a50*/  LDS.U16 R26, [R0] ;  /* 0x00000000001a7984 */ /* 0x0002a40000000400 */
[----:B-1----:R-:W-:Y:S01]  /*2a60*/  VIADD R0, R0, 0x20 ;  /* 0x0000002000007836 */ /* 0x002fe20000000000 */
[----:B0-----:R-:W-:Y:S02]  /*2a70*/  I2FP.F32.U32 R23, R23 ;  /* 0x0000001700177245 */ /* 0x001fe40000201000 */
[----:B--2---:R-:W-:-:S03]  /*2a80*/  I2FP.F32.U32 R26, R26 ;  /* 0x0000001a001a7245 */ /* 0x004fc60000201000 */
[----:B----4-:R-:W-:-:S04]  /*2a90*/  FFMA R19, R22, R23, R19 ;  /* 0x0000001716137223 */ /* 0x010fc80000000013 */
[----:B-----5:R-:W-:Y:S01]  /*2aa0*/  FFMA R19, R24, R26, R19 ;  /* 0x0000001a18137223 */ /* 0x020fe20000000013 */
[----:B------:R-:W-:Y:S06]  /*2ab0*/  @P2 BRA `(.L_x_59) ;  /* 0xfffffff800e82947 */ /* 0x000fec000383ffff */
.L_x_58:
        /* <DEDUP_REMOVED lines=9> */
[----:B------:R-:W-:-:S05]  /*2b50*/  IADD3 R23, PT, PT, R3, R2, RZ ;  /* 0x0000000203177210 */ /* 0x000fca0007ffe0ff */
[----:B------:R-:W-:-:S05]  /*2b60*/  IMAD R0, R23, 0x2, R8 ;  /* 0x0000000217007824 */ /* 0x000fca00078e0208 */
[----:B------:R-:W1:Y:S04]  /*2b70*/  LDS.U16 R23, [R0+0x40] ;  /* 0x0000400000177984 */ /* 0x000e680000000400 */
[----:B------:R-:W-:Y:S01]  /*2b80*/  LDS.U16 R27, [R0+0x46] ;  /* 0x00004600001b7984 */ /* 0x000fe20000000400 */
[----:B-1----:R-:W-:-:S05]  /*2b90*/  I2FP.F32.U32 R23, R23 ;  /* 0x0000001700177245 */ /* 0x002fca0000201000 */
[----:B--2---:R-:W-:Y:S02]  /*2ba0*/  FFMA R23, R24, R23, R19 ;  /* 0x0000001718177223 */ /* 0x004fe40000000013 */
[----:B------:R-:W1:Y:S04]  /*2bb0*/  LDS.U16 R24, [R0+0x42] ;  /* 0x0000420000187984 */ /* 0x000e680000000400 */
[----:B------:R-:W2:Y:S01]  /*2bc0*/  LDG.E R19, desc[UR8][R16.64+0xc] ;  /* 0x00000c0810137981 */ /* 0x000ea2000c1e1900 */
[----:B-1----:R-:W-:-:S05]  /*2bd0*/  I2FP.F32.U32 R24, R24 ;  /* 0x0000001800187245 */ /* 0x002fca0000201000 */
[----:B---3--:R-:W-:Y:S02]  /*2be0*/  FFMA R23, R22, R24, R23 ;  /* 0x0000001816177223 */ /* 0x008fe40000000017 */
[----:B------:R-:W1:Y:S04]  /*2bf0*/  LDS.U16 R24, [R0+0x44] ;  /* 0x0000440000187984 */ /* 0x000e680000000400 */
[----:B------:R-:W3:Y:S01]  /*2c00*/  LDG.E R22, desc[UR8][R16.64+0x10] ;  /* 0x0000100810167981 */ /* 0x000ee2000c1e1900 */
[----:B-1----:R-:W-:-:S05]  /*2c10*/  I2FP.F32.U32 R24, R24 ;  /* 0x0000001800187245 */ /* 0x002fca0000201000 */
[----:B----4-:R-:W-:Y:S02]  /*2c20*/  FFMA R26, R20, R24, R23 ;  /* 0x00000018141a7223 */ /* 0x010fe40000000017 */
[----:B------:R-:W4:Y:S04]  /*2c30*/  LDG.E R23, desc[UR8][R16.64+0x14] ;  /* 0x0000140810177981 */ /* 0x000f28000c1e1900 */
[----:B------:R-:W5:Y:S04]  /*2c40*/  LDG.E R20, desc[UR8][R16.64+0x18] ;  /* 0x0000180810147981 */ /* 0x000f68000c1e1900 */
[----:B------:R-:W5:Y:S01]  /*2c50*/  LDG.E R24, desc[UR8][R16.64+0x1c] ;  /* 0x00001c0810187981 */ /* 0x000f62000c1e1900 */
[----:B------:R-:W-:Y:S01]  /*2c60*/  I2FP.F32.U32 R27, R27 ;  /* 0x0000001b001b7245 */ /* 0x000fe20000201000 */
[----:B------:R-:W-:-:S04]  /*2c70*/  VIADD R2, R2, 0x8 ;  /* 0x0000000802027836 */ /* 0x000fc80000000000 */
[----:B--2---:R-:W-:Y:S02]  /*2c80*/  FFMA R19, R19, R27, R26 ;  /* 0x0000001b13137223 */ /* 0x004fe4000000001a */
[----:B------:R-:W1:Y:S04]  /*2c90*/  LDS.U16 R26, [R0+0x48] ;  /* 0x00004800001a7984 */ /* 0x000e680000000400 */
[----:B------:R-:W2:Y:S01]  /*2ca0*/  LDS.U16 R27, [R0+0x4a] ;  /* 0x00004a00001b7984 */ /* 0x000ea20000000400 */
[----:B-1----:R-:W-:Y:S02]  /*2cb0*/  I2FP.F32.U32 R26, R26 ;  /* 0x0000001a001a7245 */ /* 0x002fe40000201000 */
[----:B--2---:R-:W-:-:S03]  /*2cc0*/  I2FP.F32.U32 R27, R27 ;  /* 0x0000001b001b7245 */ /* 0x004fc60000201000 */
[----:B---3--:R-:W-:Y:S02]  /*2cd0*/  FFMA R22, R22, R26, R19 ;  /* 0x0000001a16167223 */ /* 0x008fe40000000013 */
[----:B------:R-:W1:Y:S04]  /*2ce0*/  LDS.U16 R19, [R0+0x4c] ;  /* 0x00004c0000137984 */ /* 0x000e680000000400 */
[----:B------:R-:W2:Y:S01]  /*2cf0*/  LDS.U16 R26, [R0+0x4e] ;  /* 0x00004e00001a7984 */ /* 0x000ea20000000400 */
[----:B-1----:R-:W-:Y:S01]  /*2d00*/  I2FP.F32.U32 R19, R19 ;  /* 0x0000001300137245 */ /* 0x002fe20000201000 */
[----:B----4-:R-:W-:Y:S01]  /*2d10*/  FFMA R23, R23, R27, R22 ;  /* 0x0000001b17177223 */ /* 0x010fe20000000016 */
[----:B--2---:R-:W-:-:S03]  /*2d20*/  I2FP.F32.U32 R26, R26 ;  /* 0x0000001a001a7245 */ /* 0x004fc60000201000 */
[----:B-----5:R-:W-:-:S04]  /*2d30*/  FFMA R19, R20, R19, R23 ;  /* 0x0000001314137223 */ /* 0x020fc80000000017 */
[----:B------:R-:W-:-:S07]  /*2d40*/  FFMA R19, R24, R26, R19 ;  /* 0x0000001a18137223 */ /* 0x000fce0000000013 */
.L_x_61:
        /* <DEDUP_REMOVED lines=11> */
[----:B------:R-:W-:Y:S01]  /*2e00*/  IADD3 R27, PT, PT, R3, R2, RZ ;  /* 0x00000002031b7210 */ /* 0x000fe20007ffe0ff */
[----:B------:R-:W-:-:S04]  /*2e10*/  VIADD R2, R2, 0x4 ;  /* 0x0000000402027836 */ /* 0x000fc80000000000 */
[----:B------:R-:W-:-:S05]  /*2e20*/  IMAD R27, R27, 0x2, R8 ;  /* 0x000000021b1b7824 */ /* 0x000fca00078e0208 */
[----:B------:R-:W1:Y:S04]  /*2e30*/  LDS.U16 R26, [R27+0x40] ;  /* 0x000040001b1a7984 */ /* 0x000e680000000400 */
[----:B------:R-:W0:Y:S01]  /*2e40*/  LDS.U16 R28, [R27+0x46] ;  /* 0x000046001b1c7984 */ /* 0x000e220000000400 */
[----:B-1----:R-:W-:Y:S02]  /*2e50*/  I2FP.F32.U32 R26, R26 ;  /* 0x0000001a001a7245 */ /* 0x002fe40000201000 */
[----:B0-----:R-:W-:-:S03]  /*2e60*/  I2FP.F32.U32 R28, R28 ;  /* 0x0000001c001c7245 */ /* 0x001fc60000201000 */
[----:B--2---:R-:W-:Y:S02]  /*2e70*/  FFMA R19, R24, R26, R19 ;  /* 0x0000001a18137223 */ /* 0x004fe40000000013 */
[----:B------:R-:W0:Y:S04]  /*2e80*/  LDS.U16 R24, [R27+0x42] ;  /* 0x000042001b187984 */ /* 0x000e280000000400 */
[----:B------:R-:W1:Y:S01]  /*2e90*/  LDS.U16 R26, [R27+0x44] ;  /* 0x000044001b1a7984 */ /* 0x000e620000000400 */
[----:B0-----:R-:W-:Y:S02]  /*2ea0*/  I2FP.F32.U32 R24, R24 ;  /* 0x0000001800187245 */ /* 0x001fe40000201000 */
[----:B-1----:R-:W-:-:S03]  /*2eb0*/  I2FP.F32.U32 R26, R26 ;  /* 0x0000001a001a7245 */ /* 0x002fc60000201000 */
[----:B---3--:R-:W-:-:S04]  /*2ec0*/  FFMA R19, R20, R24, R19 ;  /* 0x0000001814137223 */ /* 0x008fc80000000013 */
[----:B----4-:R-:W-:-:S04]  /*2ed0*/  FFMA R0, R0, R26, R19 ;  /* 0x0000001a00007223 */ /* 0x010fc80000000013 */
[----:B-----5:R-:W-:-:S07]  /*2ee0*/  FFMA R19, R23, R28, R0 ;  /* 0x0000001c17137223 */ /* 0x020fce0000000000 */
.L_x_62:
        /* <DEDUP_REMOVED lines=20> */
.L_x_60:
[----:B------:R-:W2:Y:S01]  /*3030*/  F2I.U32.NTZ R19, R19 ;  /* 0x0000001300137305 */ /* 0x000ea20000203000 */
[----:B-1----:R-:W-:-:S04]  /*3040*/  IMAD.WIDE.U32 R16, R21, 0x2, R14 ;  /* 0x0000000215107825 */ /* 0x002fc800078e000e */
[----:B------:R-:W-:Y:S02]  /*3050*/  HFMA2 R0, -RZ, RZ, 0, 0 ;  /* 0x00000000ff007431 */ /* 0x000fe400000001ff */
[----:B------:R-:W-:Y:S01]  /*3060*/  IMAD.MOV.U32 R2, RZ, RZ, RZ ;  /* 0x000000ffff027224 */ /* 0x000fe200078e00ff */
[----:B--2---:R1:W-:Y:S01]  /*3070*/  STG.E.U16 desc[UR8][R16.64], R19 ;  /* 0x0000001310007986 */ /* 0x0043e2000c101508 */
[----:B------:R-:W-:Y:S05]  /*3080*/  @!P1 BRA `(.L_x_63) ;  /* 0x0000000400449947 */ /* 0x000fea0003800000 */
[----:B------:R-:W-:Y:S01]  /*3090*/  IMAD R0, R18, 0x51, R25 ;  /* 0x0000005112007824 */ /* 0x000fe200078e0219 */
[----:B0-----:R-:W-:-:S03]  /*30a0*/  UIADD3 UR4, UP0, UPT, UR6, 0x20, URZ ;  /* 0x0000002006047890 */ /* 0x001fc6000ff1e0ff */
[----:B------:R-:W-:Y:S01]  /*30b0*/  IMAD.IADD R2, R5, 0x1, -R0 ;  /* 0x0000000105027824 */ /* 0x000fe200078e0a00 */
[----:B------:R-:W-:Y:S01]  /*30c0*/  UIADD3.X UR5, UPT, UPT, URZ, UR7, URZ, UP0, !UPT ;  /* 0x00000007ff057290 */ /* 0x000fe200087fe4ff */
[----:B------:R-:W-:Y:S02]  /*30d0*/  LOP3.LUT R0, R7, 0x7ffffff0, RZ, 0xc0, !PT ;  /* 0x7ffffff007007812 */ /* 0x000fe400078ec0ff */
[----:B------:R-:W-:Y:S01]  /*30e0*/  IMAD R22, R2, -0x2, RZ ;  /* 0xfffffffe02167824 */ /* 0x000fe200078e02ff */
[----:B------:R-:W-:Y:S02]  /*30f0*/  MOV R2, RZ ;  /* 0x000000ff00027202 */ /* 0x000fe40000000f00 */
[----:B------:R-:W-:Y:S01]  /*3100*/  IMAD.MOV R20, RZ, RZ, -R0 ;  /* 0x000000ffff147224 */ /* 0x000fe200078e0a00 */
[----:B-1----:R-:W-:Y:S01]  /*3110*/  MOV R16, UR4 ;  /* 0x0000000400107c02 */ /* 0x002fe20008000f00 */
[----:B------:R-:W-:Y:S01]  /*3120*/  IMAD.U32 R17, RZ, RZ, UR5 ;  /* 0x00000005ff117e24 */ /* 0x000fe2000f8e00ff */
[----:B------:R-:W-:-:S07]  /*3130*/  IADD3 R19, PT, PT, R22, 0x6e, R9 ;  /* 0x0000006e16137810 */ /* 0x000fce0007ffe009 */
.L_x_64:
        /* <DEDUP_REMOVED lines=9> */
[----:B------:R-:W2:Y:S02]  /*31d0*/  LDG.E R2, desc[UR8][R16.64+-0x10] ;  /* 0xfffff00810027981 */ /* 0x000ea4000c1e1900 */
[----:B---3--:R-:W-:Y:S02]  /*31e0*/  FFMA R27, R23, R26, R24 ;  /* 0x0000001a171b7223 */ /* 0x008fe40000000018 */
[----:B------:R-:W3:Y:S04]  /*31f0*/  LDG.E R23, desc[UR8][R16.64+-0xc] ;  /* 0xfffff40810177981 */ /* 0x000ee8000c1e1900 */
[----:B------:R-:W0:Y:S04]  /*3200*/  LDS.U16 R24, [R19+-0x1a] ;  /* 0xffffe60013187984 */ /* 0x000e280000000400 */
[----:B------:R-:W1:Y:S01]  /*3210*/  LDS.U16 R26, [R19+-0x18] ;  /* 0xffffe800131a7984 */ /* 0x000e620000000400 */
[----:B0-----:R-:W-:-:S05]  /*3220*/  I2FP.F32.U32 R24, R24 ;  /* 0x0000001800187245 */ /* 0x001fca0000201000 */
[----:B----4-:R-:W-:Y:S02]  /*3230*/  FFMA R24, R22, R24, R27 ;  /* 0x0000001816187223 */ /* 0x010fe4000000001b */
[----:B------:R-:W4:Y:S01]  /*3240*/  LDG.E R22, desc[UR8][R16.64+-0x8] ;  /* 0xfffff80810167981 */ /* 0x000f22000c1e1900 */
[----:B-1----:R-:W-:-:S05]  /*3250*/  I2FP.F32.U32 R26, R26 ;  /* 0x0000001a001a7245 */ /* 0x002fca0000201000 */
[----:B-----5:R-:W-:Y:S02]  /*3260*/  FFMA R27, R21, R26, R24 ;  /* 0x0000001a151b7223 */ /* 0x020fe40000000018 */
        /* <DEDUP_REMOVED lines=8> */
[----:B------:R-:W0:Y:S04]  /*32f0*/  LDS.U16 R24, [R19+-0x12] ;  /* 0xffffee0013187984 */ /* 0x000e280000000400 */
[----:B------:R-:W3:Y:S04]  /*3300*/  LDG.E R23, desc[UR8][R16.64+0x4] ;  /* 0x0000040810177981 */ /* 0x000ee8000c1e1900 */
        /* <DEDUP_REMOVED lines=19> */
[----:B------:R-:W3:Y:S04]  /*3440*/  LDG.E R22, desc[UR8][R16.64+0x14] ;  /* 0x0000140810167981 */ /* 0x000ee8000c1e1900 */
[----:B------:R-:W4:Y:S01]  /*3450*/  LDG.E R23, desc[UR8][R16.64+0x18] ;  /* 0x0000180810177981 */ /* 0x000f22000c1e1900 */
[----:B-----5:R-:W-:-:S03]  /*3460*/  FFMA R27, R21, R26, R24 ;  /* 0x0000001a151b7223 */ /* 0x020fc60000000018 */
        /* <DEDUP_REMOVED lines=8> */
[----:B------:R-:W0:Y:S04]  /*34f0*/  LDS.U16 R2, [R19+-0x4] ;  /* 0xfffffc0013027984 */ /* 0x000e280000000400 */
[----:B------:R-:W1:Y:S01]  /*3500*/  LDS.U16 R24, [R19+-0x2] ;  /* 0xfffffe0013187984 */ /* 0x000e620000000400 */
[----:B0-----:R-:W-:Y:S02]  /*3510*/  I2FP.F32.U32 R2, R2 ;  /* 0x0000000200027245 */ /* 0x001fe40000201000 */
[----:B-1----:R-:W-:-:S03]  /*3520*/  I2FP.F32.U32 R24, R24 ;  /* 0x0000001800187245 */ /* 0x002fc60000201000 */
[----:B---3--:R-:W-:Y:S02]  /*3530*/  FFMA R2, R22, R2, R27 ;  /* 0x0000000216027223 */ /* 0x008fe4000000001b */
[----:B------:R0:W1:Y:S02]  /*3540*/  LDS.U16 R22, [R19] ;  /* 0x0000000013167984 */ /* 0x0000640000000400 */
[----:B----4-:R-:W-:Y:S01]  /*3550*/  FFMA R2, R23, R24, R2 ;  /* 0x0000001817027223 */ /* 0x010fe20000000002 */
[----:B0-----:R-:W-:Y:S02]  /*3560*/  IADD3 R19, PT, PT, R19, 0x20, RZ ;  /* 0x0000002013137810 */ /* 0x001fe40007ffe0ff */
[----:B-1----:R-:W-:-:S05]  /*3570*/  I2FP.F32.U32 R22, R22 ;  /* 0x0000001600167245 */ /* 0x002fca0000201000 */
[----:B-----5:R-:W-:Y:S01]  /*3580*/  FFMA R2, R21, R22, R2 ;  /* 0x0000001615027223 */ /* 0x020fe20000000002 */
[----:B------:R-:W-:Y:S06]  /*3590*/  @P2 BRA `(.L_x_64) ;  /* 0xfffffff800e82947 */ /* 0x000fec000383ffff */
.L_x_63:
        /* <DEDUP_REMOVED lines=9> */
[----:B------:R-:W-:-:S05]  /*3630*/  IMAD.IADD R21, R3, 0x1, R0 ;  /* 0x0000000103157824 */ /* 0x000fca00078e0200 */
[----:B------:R-:W-:Y:S02]  /*3640*/  LEA R20, R21, R8, 0x1 ;  /* 0x0000000815147211 */ /* 0x000fe400078e08ff */
[----:B------:R-:W5:Y:S04]  /*3650*/  LDG.E R21, desc[UR8][R16.64+0xc] ;  /* 0x00000c0810157981 */ /* 0x000f68000c1e1900 */
[----:B------:R-:W1:Y:S04]  /*3660*/  LDS.U16 R24, [R20+0x50] ;  /* 0x0000500014187984 */ /* 0x000e680000000400 */
[----:B------:R-:W0:Y:S04]  /*3670*/  LDS.U16 R26, [R20+0x52] ;  /* 0x00005200141a7984 */ /* 0x000e280000000400 */
[----:B------:R-:W0:Y:S04]  /*3680*/  LDS.U16 R27, [R20+0x54] ;  /* 0x00005400141b7984 */ /* 0x000e280000000400 */
[----:B------:R-:W-:Y:S01]  /*3690*/  LDS.U16 R28, [R20+0x5c] ;  /* 0x00005c00141c7984 */ /* 0x000fe20000000400 */
[----:B-1----:R-:W-:-:S02]  /*36a0*/  I2FP.F32.U32 R24, R24 ;  /* 0x0000001800187245 */ /* 0x002fc40000201000 */
[----:B0-----:R-:W-:Y:S02]  /*36b0*/  I2FP.F32.U32 R26, R26 ;  /* 0x0000001a001a7245 */ /* 0x001fe40000201000 */
[----:B------:R-:W-:Y:S01]  /*36c0*/  I2FP.F32.U32 R27, R27 ;  /* 0x0000001b001b7245 */ /* 0x000fe20000201000 */
[----:B--2---:R-:W-:Y:S02]  /*36d0*/  FFMA R23, R23, R24, R2 ;  /* 0x0000001817177223 */ /* 0x004fe40000000002 */
[----:B------:R-:W2:Y:S02]  /*36e0*/  LDG.E R2, desc[UR8][R16.64+0x10] ;  /* 0x0000100810027981 */ /* 0x000ea4000c1e1900 */
[----:B---3--:R-:W-:Y:S02]  /*36f0*/  FFMA R26, R22, R26, R23 ;  /* 0x0000001a161a7223 */ /* 0x008fe40000000017 */
[----:B------:R-:W3:Y:S04]  /*3700*/  LDG.E R23, desc[UR8][R16.64+0x14] ;  /* 0x0000140810177981 */ /* 0x000ee8000c1e1900 */
[----:B------:R-:W3:Y:S04]  /*3710*/  LDG.E R22, desc[UR8][R16.64+0x18] ;  /* 0x0000180810167981 */ /* 0x000ee8000c1e1900 */
[----:B------:R-:W3:Y:S01]  /*3720*/  LDG.E R24, desc[UR8][R16.64+0x1c] ;  /* 0x00001c0810187981 */ /* 0x000ee2000c1e1900 */
[----:B----4-:R-:W-:-:S03]  /*3730*/  FFMA R26, R19, R27, R26 ;  /* 0x0000001b131a7223 */ /* 0x010fc6000000001a */
[----:B------:R-:W0:Y:S04]  /*3740*/  LDS.U16 R19, [R20+0x56] ;  /* 0x0000560014137984 */ /* 0x000e280000000400 */
[----:B------:R-:W1:Y:S01]  /*3750*/  LDS.U16 R27, [R20+0x58] ;  /* 0x00005800141b7984 */ /* 0x000e620000000400 */
[----:B0-----:R-:W-:-:S05]  /*3760*/  I2FP.F32.U32 R19, R19 ;  /* 0x0000001300137245 */ /* 0x001fca0000201000 */
[----:B-----5:R-:W-:Y:S02]  /*3770*/  FFMA R21, R21, R19, R26 ;  /* 0x0000001315157223 */ /* 0x020fe4000000001a */
[----:B------:R-:W0:Y:S04]  /*3780*/  LDS.U16 R26, [R20+0x5a] ;  /* 0x00005a00141a7984 */ /* 0x000e280000000400 */
[----:B------:R-:W4:Y:S01]  /*3790*/  LDS.U16 R19, [R20+0x5e] ;  /* 0x00005e0014137984 */ /* 0x000f220000000400 */
[----:B-1----:R-:W-:Y:S02]  /*37a0*/  I2FP.F32.U32 R27, R27 ;  /* 0x0000001b001b7245 */ /* 0x002fe40000201000 */
[----:B------:R-:W-:Y:S01]  /*37b0*/  I2FP.F32.U32 R28, R28 ;  /* 0x0000001c001c7245 */ /* 0x000fe20000201000 */
[----:B------:R-:W-:Y:S01]  /*37c0*/  VIADD R0, R0, 0x8 ;  /* 0x0000000800007836 */ /* 0x000fe20000000000 */
[----:B0-----:R-:W-:-:S02]  /*37d0*/  I2FP.F32.U32 R26, R26 ;  /* 0x0000001a001a7245 */ /* 0x001fc40000201000 */
[----:B----4-:R-:W-:Y:S01]  /*37e0*/  I2FP.F32.U32 R19, R19 ;  /* 0x0000001300137245 */ /* 0x010fe20000201000 */
[----:B--2---:R-:W-:-:S04]  /*37f0*/  FFMA R2, R2, R27, R21 ;  /* 0x0000001b02027223 */ /* 0x004fc80000000015 */
[----:B---3--:R-:W-:-:S04]  /*3800*/  FFMA R23, R23, R26, R2 ;  /* 0x0000001a17177223 */ /* 0x008fc80000000002 */
[----:B------:R-:W-:-:S04]  /*3810*/  FFMA R23, R22, R28, R23 ;  /* 0x0000001c16177223 */ /* 0x000fc80000000017 */
[----:B------:R-:W-:-:S07]  /*3820*/  FFMA R2, R24, R19, R23 ;  /* 0x0000001318027223 */ /* 0x000fce0000000017 */
.L_x_66:
        /* <DEDUP_REMOVED lines=12> */
[----:B------:R-:W-:-:S03]  /*38f0*/  IADD3 R0, PT, PT, R0, 0x4, RZ ;  /* 0x0000000400007810 */ /* 0x000fc60007ffe0ff */
[----:B------:R-:W-:-:S05]  /*3900*/  IMAD R27, R27, 0x2, R8 ;  /* 0x000000021b1b7824 */ /* 0x000fca00078e0208 */
[----:B------:R-:W1:Y:S04]  /*3910*/  LDS.U16 R24, [R27+0x50] ;  /* 0x000050001b187984 */ /* 0x000e680000000400 */
[----:B------:R-:W0:Y:S01]  /*3920*/  LDS.U16 R26, [R27+0x52] ;  /* 0x000052001b1a7984 */ /* 0x000e220000000400 */
[----:B-1----:R-:W-:Y:S02]  /*3930*/  I2FP.F32.U32 R24, R24 ;  /* 0x0000001800187245 */ /* 0x002fe40000201000 */
[----:B0-----:R-:W-:-:S03]  /*3940*/  I2FP.F32.U32 R26, R26 ;  /* 0x0000001a001a7245 */ /* 0x001fc60000201000 */
[----:B--2---:R-:W-:Y:S02]  /*3950*/  FFMA R23, R23, R24, R2 ;  /* 0x0000001817177223 */ /* 0x004fe40000000002 */
[----:B------:R-:W0:Y:S02]  /*3960*/  LDS.U16 R2, [R27+0x54] ;  /* 0x000054001b027984 */ /* 0x000e240000000400 */
[----:B---3--:R-:W-:Y:S02]  /*3970*/  FFMA R20, R20, R26, R23 ;  /* 0x0000001a14147223 */ /* 0x008fe40000000017 */
[----:B------:R-:W1:Y:S01]  /*3980*/  LDS.U16 R24, [R27+0x56] ;  /* 0x000056001b187984 */ /* 0x000e620000000400 */
[----:B0-----:R-:W-:Y:S02]  /*3990*/  I2FP.F32.U32 R2, R2 ;  /* 0x0000000200027245 */ /* 0x001fe40000201000 */
[----:B-1----:R-:W-:-:S03]  /*39a0*/  I2FP.F32.U32 R24, R24 ;  /* 0x0000001800187245 */ /* 0x002fc60000201000 */
[----:B----4-:R-:W-:-:S04]  /*39b0*/  FFMA R2, R19, R2, R20 ;  /* 0x0000000213027223 */ /* 0x010fc80000000014 */
[----:B-----5:R-:W-:-:S07]  /*39c0*/  FFMA R2, R21, R24, R2 ;  /* 0x0000001815027223 */ /* 0x020fce0000000002 */
.L_x_67:
[----:B------:R-:W-:Y:S05]  /*39d0*/  @!P3 BRA `(.L_x_65) ;  /* 0x00000000004cb947 */ /* 0x000fea0003800000 */
[----:B-1----:R-:W1:Y:S02]  /*39e0*/  LDC.64 R16, c[0x0][0x3a0] ;  /* 0x0000e800ff107b82 */ /* 0x002e640000000a00 */
[----:B-1----:R-:W-:-:S05]  /*39f0*/  IMAD.WIDE.U32 R16, R0, 0x4, R16 ;  /* 0x0000000400107825 */ /* 0x002fca00078e0010 */
[----:B------:R-:W2:Y:S01]  /*3a00*/  LDG.E R19, desc[UR8][R16.64] ;  /* 0x0000000810137981 */ /* 0x000ea2000c1e1900 */
[----:B------:R-:W-:Y:S01]  /*3a10*/  IMAD.IADD R21, R3, 0x1, R0 ;  /* 0x0000000103157824 */ /* 0x000fe200078e0200 */
[----:B------:R-:W-:-:S04]  /*3a20*/  ISETP.NE.AND P2, PT, R22, 0x1, PT ;  /* 0x000000011600780c */ /* 0x000fc80003f45270 */
[----:B------:R-:W-:-:S05]  /*3a30*/  LEA R23, R21, R8, 0x1 ;  /* 0x0000000815177211 */ /* 0x000fca00078e08ff */
        /* <DEDUP_REMOVED lines=13> */
.L_x_65:
[----:B-1----:R-:W1:Y:S01]  /*3b10*/  F2I.U32.NTZ R19, R2 ;  /* 0x0000000200137305 */ /* 0x002e620000203000 */
[----:B------:R-:W-:Y:S01]  /*3b20*/  IMAD.WIDE.U32 R16, R13, 0x2, R14 ;  /* 0x000000020d107825 */ /* 0x000fe200078e000e */
[----:B------:R-:W-:-:S03]  /*3b30*/  MOV R0, RZ ;  /* 0x000000ff00007202 */ /* 0x000fc60000000f00 */
[----:B------:R-:W-:Y:S01]  /*3b40*/  IMAD.MOV.U32 R13, RZ, RZ, RZ ;  /* 0x000000ffff0d7224 */ /* 0x000fe200078e00ff */
[----:B-1----:R1:W-:Y:S01]  /*3b50*/  STG.E.U16 desc[UR8][R16.64], R19 ;  /* 0x0000001310007986 */ /* 0x0023e2000c101508 */
[----:B------:R-:W-:Y:S05]  /*3b60*/  @!P1 BRA `(.L_x_68) ;  /* 0x0000000400449947 */ /* 0x000fea0003800000 */
[----:B------:R-:W-:Y:S01]  /*3b70*/  IMAD R0, R18, 0x51, R25 ;  /* 0x0000005112007824 */ /* 0x000fe200078e0219 */
[----:B0-----:R-:W-:Y:S01]  /*3b80*/  UIADD3 UR4, UP0, UPT, UR6, 0x20, URZ ;  /* 0x0000002006047890 */ /* 0x001fe2000ff1e0ff */
[----:B------:R-:W-:Y:S02]  /*3b90*/  HFMA2 R13, -RZ, RZ, 0, 0 ;  /* 0x00000000ff0d7431 */ /* 0x000fe400000001ff */
[----:B------:R-:W-:Y:S01]  /*3ba0*/  IMAD.IADD R2, R5, 0x1, -R0 ;  /* 0x0000000105027824 */ /* 0x000fe200078e0a00 */
[----:B------:R-:W-:Y:S01]  /*3bb0*/  UIADD3.X UR5, UPT, UPT, URZ, UR7, URZ, UP0, !UPT ;  /* 0x00000007ff057290 */ /* 0x000fe200087fe4ff */
[----:B------:R-:W-:Y:S02]  /*3bc0*/  LOP3.LUT R0, R7, 0x7ffffff0, RZ, 0xc0, !PT ;  /* 0x7ffffff007007812 */ /* 0x000fe400078ec0ff */
[----:B------:R-:W-:Y:S01]  /*3bd0*/  IMAD R2, R2, -0x2, RZ ;  /* 0xfffffffe02027824 */ /* 0x000fe200078e02ff */
[----:B-1----:R-:W-:Y:S02]  /*3be0*/  MOV R16, UR4 ;  /* 0x0000000400107c02 */ /* 0x002fe40008000f00 */
[----:B------:R-:W-:-:S02]  /*3bf0*/  IMAD.MOV R19, RZ, RZ, -R0 ;  /* 0x000000ffff137224 */ /* 0x000fc400078e0a00 */
[----:B------:R-:W-:Y:S01]  /*3c00*/  IMAD.U32 R17, RZ, RZ, UR5 ;  /* 0x00000005ff117e24 */ /* 0x000fe2000f8e00ff */
[----:B------:R-:W-:-:S07]  /*3c10*/  IADD3 R2, PT, PT, R2, 0x7e, R9 ;  /* 0x0000007e02027810 */ /* 0x000fce0007ffe009 */
.L_x_69:
[----:B------:R-:W2:Y:S04]  /*3c20*/  LDG.E R24, desc[UR8][R16.64+-0x20] ;  /* 0xffffe00810187981 */ /* 0x000ea8000c1e1900 */
[----:B------:R-:W3:Y:S04]  /*3c30*/  LDG.E R23, desc[UR8][R16.64+-0x1c] ;  /* 0xffffe40810177981 */ /* 0x000ee8000c1e1900 */
[----:B------:R-:W4:Y:S04]  /*3c40*/  LDG.E R22, desc[UR8][R16.64+-0x18] ;  /* 0xffffe80810167981 */ /* 0x000f28000c1e1900 */
[----:B------:R-:W5:Y:S04]  /*3c50*/  LDG.E R21, desc[UR8][R16.64+-0x14] ;  /* 0xffffec0810157981 */ /* 0x000f68000c1e1900 */
[----:B------:R-:W0:Y:S04]  /*3c60*/  LDS.U16 R26, [R2+-0x1e] ;  /* 0xffffe200021a7984 */ /* 0x000e280000000400 */
[----:B------:R-:W5:Y:S01]  /*3c70*/  LDG.E R20, desc[UR8][R16.64+-0x10] ;  /* 0xfffff00810147981 */ /* 0x000f62000c1e1900 */
[----:B0-----:R-:W-:-:S05]  /*3c80*/  I2FP.F32.U32 R26, R26 ;  /* 0x0000001a001a7245 */ /* 0x001fca0000201000 */
[----:B--2---:R-:W-:Y:S02]  /*3c90*/  FFMA R24, R24, R26, R13 ;  /* 0x0000001a18187223 */ /* 0x004fe4000000000d */
[----:B------:R-:W2:Y:S04]  /*3ca0*/  LDG.E R13, desc[UR8][R16.64+-0xc] ;  /* 0xfffff408100d7981 */ /* 0x000ea8000c1e1900 */
[----:B------:R-:W0:Y:S02]  /*3cb0*/  LDS.U16 R26, [R2+-0x1c] ;  /* 0xffffe400021a7984 */ /* 0x000e240000000400 */
[----:B0-----:R-:W-:-:S05]  /*3cc0*/  I2FP.F32.U32 R26, R26 ;  /* 0x0000001a001a7245 */ /* 0x001fca0000201000 */
        /* <DEDUP_REMOVED lines=9> */
[----:B------:R-:W0:Y:S04]  /*3d60*/  LDS.U16 R24, [R2+-0x16] ;  /* 0xffffea0002187984 */ /* 0x000e280000000400 */
[----:B------:R-:W5:Y:S04]  /*3d70*/  LDG.E R21, desc[UR8][R16.64] ;  /* 0x0000000810157981 */ /* 0x000f68000c1e1900 */
[----:B------:R-:W1:Y:S01]  /*3d80*/  LDS.U16 R26, [R2+-0x14] ;  /* 0xffffec00021a7984 */ /* 0x000e620000000400 */
[----:B0-----:R-:W-:-:S05]  /*3d90*/  I2FP.F32.U32 R24, R24 ;  /* 0x0000001800187245 */ /* 0x001fca0000201000 */
[----:B------:R-:W-:Y:S02]  /*3da0*/  FFMA R24, R20, R24, R27 ;  /* 0x0000001814187223 */ /* 0x000fe4000000001b */
[----:B------:R-:W5:Y:S01]  /*3db0*/  LDG.E R20, desc[UR8][R16.64+0x4] ;  /* 0x0000040810147981 */ /* 0x000f62000c1e1900 */
[----:B-1----:R-:W-:-:S05]  /*3dc0*/  I2FP.F32.U32 R26, R26 ;  /* 0x0000001a001a7245 */ /* 0x002fca0000201000 */
[----:B--2---:R-:W-:Y:S02]  /*3dd0*/  FFMA R24, R13, R26, R24 ;  /* 0x0000001a0d187223 */ /* 0x004fe40000000018 */
[----:B------:R-:W2:Y:S04]  /*3de0*/  LDG.E R13, desc[UR8][R16.64+0x8] ;  /* 0x00000808100d7981 */ /* 0x000ea8000c1e1900 */
[----:B------:R-:W0:Y:S02]  /*3df0*/  LDS.U16 R26, [R2+-0x12] ;  /* 0xffffee00021a7984 */ /* 0x000e240000000400 */
[----:B0-----:R-:W-:-:S05]  /*3e00*/  I2FP.F32.U32 R26, R26 ;  /* 0x0000001a001a7245 */ /* 0x001fca0000201000 */
[----:B---3--:R-:W-:Y:S02]  /*3e10*/  FFMA R23, R23, R26, R24 ;  /* 0x0000001a17177223 */ /* 0x008fe40000000018 */
[----:B------:R-:W0:Y:S04]  /*3e20*/  LDS.U16 R24, [R2+-0x10] ;  /* 0xfffff00002187984 */ /* 0x000e280000000400 */
[----:B------:R-:W-:Y:S01]  /*3e30*/  LDS.U16 R26, [R2+-0xc] ;  /* 0xfffff400021a7984 */ /* 0x000fe20000000400 */
[----:B0-----:R-:W-:-:S05]  /*3e40*/  I2FP.F32.U32 R24, R24 ;  /* 0x0000001800187245 */ /* 0x001fca0000201000 */
[----:B----4-:R-:W-:Y:S02]  /*3e50*/  FFMA R24, R22, R24, R23 ;  /* 0x0000001816187223 */ /* 0x010fe40000000017 */
[----:B------:R-:W0:Y:S04]  /*3e60*/  LDS.U16 R23, [R2+-0xe] ;  /* 0xfffff20002177984 */ /* 0x000e280000000400 */
[----:B------:R-:W3:Y:S01]  /*3e70*/  LDG.E R22, desc[UR8][R16.64+0xc] ;  /* 0x00000c0810167981 */ /* 0x000ee2000c1e1900 */
[----:B0-----:R-:W-:-:S05]  /*3e80*/  I2FP.F32.U32 R23, R23 ;  /* 0x0000001700177245 */ /* 0x001fca0000201000 */
[----:B-----5:R-:W-:Y:S02]  /*3e90*/  FFMA R27, R21, R23, R24 ;  /* 0x00000017151b7223 */ /* 0x020fe40000000018 */
[----:B------:R-:W4:Y:S01]  /*3ea0*/  LDG.E R21, desc[UR8][R16.64+0x10] ;  /* 0x0000100810157981 */ /* 0x000f22000c1e1900 */
[----:B------:R-:W-:-:S03]  /*3eb0*/  I2FP.F32.U32 R26, R26 ;  /* 0x0000001a001a7245 */ /* 0x000fc60000201000 */
[----:B------:R-:W0:Y:S02]  /*3ec0*/  LDS.U16 R23, [R2+-0xa] ;  /* 0xfffff60002177984 */ /* 0x000e240000000400 */
[----:B------:R-:W-:Y:S02]  /*3ed0*/  FFMA R26, R20, R26, R27 ;  /* 0x0000001a141a7223 */ /* 0x000fe4000000001b */
[----:B------:R-:W5:Y:S04]  /*3ee0*/  LDG.E R20, desc[UR8][R16.64+0x14] ;  /* 0x0000140810147981 */ /* 0x000f68000c1e1900 */
[----:B------:R-:W5:Y:S01]  /*3ef0*/  LDG.E R24, desc[UR8][R16.64+0x18] ;  /* 0x0000180810187981 */ /* 0x000f62000c1e1900 */
[----:B0-----:R-:W-:-:S05]  /*3f00*/  I2FP.F32.U32 R23, R23 ;  /* 0x0000001700177245 */ /* 0x001fca0000201000 */
[----:B--2---:R-:W-:Y:S02]  /*3f10*/  FFMA R23, R13, R23, R26 ;  /* 0x000000170d177223 */ /* 0x004fe4000000001a */
[----:B------:R0:W2:Y:S01]  /*3f20*/  LDG.E R13, desc[UR8][R16.64+0x1c] ;  /* 0x00001c08100d7981 */ /* 0x0000a2000c1e1900 */
[----:B------:R-:W-:-:S03]  /*3f30*/  IADD3 R19, PT, PT, R19, 0x10, RZ ;  /* 0x0000001013137810 */ /* 0x000fc60007ffe0ff */
[----:B------:R-:W1:Y:S01]  /*3f40*/  LDS.U16 R26, [R2+-0x8] ;  /* 0xfffff800021a7984 */ /* 0x000e620000000400 */
[----:B------:R-:W-:Y:S02]  /*3f50*/  ISETP.NE.AND P2, PT, R19, RZ, PT ;  /* 0x000000ff1300720c */ /* 0x000fe40003f45270 */
[----:B0-----:R-:W-:-:S05]  /*3f60*/  IADD3 R16, P3, PT, R16, 0x40, RZ ;  /* 0x0000004010107810 */ /* 0x001fca0007f7e0ff */
[----:B------:R-:W-:Y:S01]  /*3f70*/  IMAD.X R17, RZ, RZ, R17, P3 ;  /* 0x000000ffff117224 */ /* 0x000fe200018e0611 */
[----:B-1----:R-:W-:-:S05]  /*3f80*/  I2FP.F32.U32 R26, R26 ;  /* 0x0000001a001a7245 */ /* 0x002fca0000201000 */
[----:B---3--:R-:W-:Y:S02]  /*3f90*/  FFMA R22, R22, R26, R23 ;  /* 0x0000001a16167223 */ /* 0x008fe40000000017 */
[----:B------:R-:W0:Y:S04]  /*3fa0*/  LDS.U16 R23, [R2+-0x6] ;  /* 0xfffffa0002177984 */ /* 0x000e280000000400 */
[----:B------:R-:W1:Y:S01]  /*3fb0*/  LDS.U16 R26, [R2+-0x4] ;  /* 0xfffffc00021a7984 */ /* 0x000e620000000400 */
[----:B0-----:R-:W-:Y:S02]  /*3fc0*/  I2FP.F32.U32 R23, R23 ;  /* 0x0000001700177245 */ /* 0x001fe40000201000 */
[----:B-1----:R-:W-:-:S03]  /*3fd0*/  I2FP.F32.U32 R26, R26 ;  /* 0x0000001a001a7245 */ /* 0x002fc60000201000 */
[----:B----4-:R-:W-:Y:S02]  /*3fe0*/  FFMA R23, R21, R23, R22 ;  /* 0x0000001715177223 */ /* 0x010fe40000000016 */
[----:B------:R-:W0:Y:S02]  /*3ff0*/  LDS.U16 R22, [R2+-0x2] ;  /* 0xfffffe0002167984 */ /* 0x000e240000000400 */
[----:B-----5:R-:W-:Y:S02]  /*4000*/  FFMA R23, R20, R26, R23 ;  /* 0x0000001a14177223 */ /* 0x020fe40000000017 */
[----:B------:R1:W3:Y:S02]  /*4010*/  LDS.U16 R21, [R2] ;  /* 0x0000000002157984 */ /* 0x0002e40000000400 */
[----:B-1----:R-:W-:Y:S02]  /*4020*/  IADD3 R2, PT, PT, R2, 0x20, RZ ;  /* 0x0000002002027810 */ /* 0x002fe40007ffe0ff */
[----:B0-----:R-:W-:-:S02]  /*4030*/  I2FP.F32.U32 R22, R22 ;  /* 0x0000001600167245 */ /* 0x001fc40000201000 */
[----:B---3--:R-:W-:-:S03]  /*4040*/  I2FP.F32.U32 R21, R21 ;  /* 0x0000001500157245 */ /* 0x008fc60000201000 */
[----:B------:R-:W-:-:S04]  /*4050*/  FFMA R22, R24, R22, R23 ;  /* 0x0000001618167223 */ /* 0x000fc80000000017 */
[----:B--2---:R-:W-:Y:S01]  /*4060*/  FFMA R13, R13, R21, R22 ;  /* 0x000000150d0d7223 */ /* 0x004fe20000000016 */
[----:B------:R-:W-:Y:S06]  /*4070*/  @P2 BRA `(.L_x_69) ;  /* 0xfffffff800e82947 */ /* 0x000fec000383ffff */
.L_x_68:
        /* <DEDUP_REMOVED lines=8> */
[----:B------:R-:W-:-:S03]  /*4100*/  IMAD.IADD R19, R3, 0x1, R0 ;  /* 0x0000000103137824 */ /* 0x000fc600078e0200 */
[----:B------:R-:W4:Y:S02]  /*4110*/  LDG.E R21, desc[UR8][R16.64+0xc] ;  /* 0x00000c0810157981 */ /* 0x000f24000c1e1900 */
[----:B------:R-:W-:Y:S02]  /*4120*/  LEA R20, R19, R8, 0x1 ;  /* 0x0000000813147211 */ /* 0x000fe400078e08ff */
[----:B------:R-:W5:Y:S04]  /*4130*/  LDG.E R19, desc[UR8][R16.64+0x8] ;  /* 0x0000080810137981 */ /* 0x000f68000c1e1900 */
[----:B------:R-:W1:Y:S04]  /*4140*/  LDS.U16 R22, [R20+0x60] ;  /* 0x0000600014167984 */ /* 0x000e680000000400 */
[----:B------:R-:W0:Y:S01]  /*4150*/  LDS.U16 R26, [R20+0x62] ;  /* 0x00006200141a7984 */ /* 0x000e220000000400 */
[----:B-1----:R-:W-:-:S03]  /*4160*/  I2FP.F32.U32 R23, R22 ;  /* 0x0000001600177245 */ /* 0x002fc60000201000 */
[----:B------:R-:W4:Y:S01]  /*4170*/  LDG.E R22, desc[UR8][R16.64+0x10] ;  /* 0x0000100810167981 */ /* 0x000f22000c1e1900 */
[----:B0-----:R-:W-:Y:S01]  /*4180*/  I2FP.F32.U32 R26, R26 ;  /* 0x0000001a001a7245 */ /* 0x001fe20000201000 */
[----:B--2---:R-:W-:Y:S02]  /*4190*/  FFMA R27, R24, R23, R13 ;  /* 0x00000017181b7223 */ /* 0x004fe4000000000d */
[----:B------:R-:W2:Y:S04]  /*41a0*/  LDG.E R23, desc[UR8][R16.64+0x14] ;  /* 0x0000140810177981 */ /* 0x000ea8000c1e1900 */
[----:B------:R-:W2:Y:S04]  /*41b0*/  LDG.E R13, desc[UR8][R16.64+0x18] ;  /* 0x00001808100d7981 */ /* 0x000ea8000c1e1900 */
[----:B------:R0:W2:Y:S01]  /*41c0*/  LDG.E R24, desc[UR8][R16.64+0x1c] ;  /* 0x00001c0810187981 */ /* 0x0000a2000c1e1900 */
[----:B---3--:R-:W-:-:S03]  /*41d0*/  FFMA R2, R2, R26, R27 ;  /* 0x0000001a02027223 */ /* 0x008fc6000000001b */
[----:B------:R-:W1:Y:S04]  /*41e0*/  LDS.U16 R26, [R20+0x64] ;  /* 0x00006400141a7984 */ /* 0x000e680000000400 */
[----:B------:R-:W3:Y:S04]  /*41f0*/  LDS.U16 R27, [R20+0x66] ;  /* 0x00006600141b7984 */ /* 0x000ee80000000400 */
[----:B0-----:R-:W0:Y:S01]  /*4200*/  LDS.U16 R16, [R20+0x6e] ;  /* 0x00006e0014107984 */ /* 0x001e220000000400 */
[----:B-1----:R-:W-:-:S05]  /*4210*/  I2FP.F32.U32 R26, R26 ;  /* 0x0000001a001a7245 */ /* 0x002fca0000201000 */
[----:B-----5:R-:W-:Y:S02]  /*4220*/  FFMA R2, R19, R26, R2 ;  /* 0x0000001a13027223 */ /* 0x020fe40000000002 */
[----:B------:R-:W1:Y:S01]  /*4230*/  LDS.U16 R19, [R20+0x68] ;  /* 0x0000680014137984 */ /* 0x000e620000000400 */
[----:B---3--:R-:W-:-:S03]  /*4240*/  I2FP.F32.U32 R27, R27 ;  /* 0x0000001b001b7245 */ /* 0x008fc60000201000 */
[----:B------:R-:W3:Y:S02]  /*4250*/  LDS.U16 R26, [R20+0x6a] ;  /* 0x00006a00141a7984 */ /* 0x000ee40000000400 */
[----:B----4-:R-:W-:Y:S02]  /*4260*/  FFMA R21, R21, R27, R2 ;  /* 0x0000001b15157223 */ /* 0x010fe40000000002 */
[----:B------:R-:W4:Y:S01]  /*4270*/  LDS.U16 R2, [R20+0x6c] ;  /* 0x00006c0014027984 */ /* 0x000f220000000400 */
[----:B0-----:R-:W-:Y:S01]  /*4280*/  I2FP.F32.U32 R16, R16 ;  /* 0x0000001000107245 */ /* 0x001fe20000201000 */
[----:B------:R-:W-:Y:S01]  /*4290*/  VIADD R0, R0, 0x8 ;  /* 0x0000000800007836 */ /* 0x000fe20000000000 */
[----:B-1----:R-:W-:Y:S02]  /*42a0*/  I2FP.F32.U32 R19, R19 ;  /* 0x0000001300137245 */ /* 0x002fe40000201000 */
[----:B---3--:R-:W-:-:S03]  /*42b0*/  I2FP.F32.U32 R26, R26 ;  /* 0x0000001a001a7245 */ /* 0x008fc60000201000 */
[----:B------:R-:W-:Y:S01]  /*42c0*/  FFMA R22, R22, R19, R21 ;  /* 0x0000001316167223 */ /* 0x000fe20000000015 */
[----:B----4-:R-:W-:-:S03]  /*42d0*/  I2FP.F32.U32 R2, R2 ;  /* 0x0000000200027245 */ /* 0x010fc60000201000 */
[----:B--2---:R-:W-:-:S04]  /*42e0*/  FFMA R22, R23, R26, R22 ;  /* 0x0000001a17167223 */ /* 0x004fc80000000016 */
[----:B------:R-:W-:-:S04]  /*42f0*/  FFMA R13, R13, R2, R22 ;  /* 0x000000020d0d7223 */ /* 0x000fc80000000016 */
[----:B------:R-:W-:-:S07]  /*4300*/  FFMA R13, R24, R16, R13 ;  /* 0x00000010180d7223 */ /* 0x000fce000000000d */
.L_x_71:
        /* <DEDUP_REMOVED lines=15> */
[----:B------:R-:W0:Y:S04]  /*4400*/  LDS.U16 R27, [R24+0x62] ;  /* 0x00006200181b7984 */ /* 0x000e280000000400 */
[----:B------:R-:W0:Y:S04]  /*4410*/  LDS.U16 R28, [R24+0x64] ;  /* 0x00006400181c7984 */ /* 0x000e280000000400 */
[----:B------:R-:W0:Y:S01]  /*4420*/  LDS.U16 R23, [R24+0x66] ;  /* 0x0000660018177984 */ /* 0x000e220000000400 */
[----:B-1----:R-:W-:-:S02]  /*4430*/  I2FP.F32.U32 R26, R26 ;  /* 0x0000001a001a7245 */ /* 0x002fc40000201000 */
[----:B0-----:R-:W-:Y:S02]  /*4440*/  I2FP.F32.U32 R27, R27 ;  /* 0x0000001b001b7245 */ /* 0x001fe40000201000 */
[----:B------:R-:W-:Y:S02]  /*4450*/  I2FP.F32.U32 R28, R28 ;  /* 0x0000001c001c7245 */ /* 0x000fe40000201000 */
[----:B------:R-:W-:Y:S01]  /*4460*/  I2FP.F32.U32 R23, R23 ;  /* 0x0000001700177245 */ /* 0x000fe20000201000 */
[----:B--2---:R-:W-:-:S04]  /*4470*/  FFMA R22, R22, R26, R13 ;  /* 0x0000001a16167223 */ /* 0x004fc8000000000d */
[----:B---3--:R-:W-:-:S04]  /*4480*/  FFMA R19, R19, R27, R22 ;  /* 0x0000001b13137223 */ /* 0x008fc80000000016 */
[----:B----4-:R-:W-:-:S04]  /*4490*/  FFMA R19, R2, R28, R19 ;  /* 0x0000001c02137223 */ /* 0x010fc80000000013 */
[----:B-----5:R-:W-:-:S07]  /*44a0*/  FFMA R13, R20, R23, R19 ;  /* 0x00000017140d7223 */ /* 0x020fce0000000013 */
.L_x_72:
        /* <DEDUP_REMOVED lines=20> */
.L_x_70:
[----:B------:R-:W2:Y:S01]  /*45f0*/  F2I.U32.NTZ R13, R13 ;  /* 0x0000000d000d7305 */ /* 0x000ea20000203000 */
[----:B-1----:R-:W-:Y:S01]  /*4600*/  IMAD.WIDE.U32 R16, R11, 0x2, R14 ;  /* 0x000000020b107825 */ /* 0x002fe200078e000e */
[----:B------:R-:W-:-:S03]  /*4610*/  MOV R0, RZ ;  /* 0x000000ff00007202 */ /* 0x000fc60000000f00 */
        /* <DEDUP_REMOVED lines=8> */
[----:B------:R-:W-:Y:S02]  /*46a0*/  IMAD R20, R2, -0x2, RZ ;  /* 0xfffffffe02147824 */ /* 0x000fe400078e02ff */
[----:B------:R-:W-:Y:S01]  /*46b0*/  HFMA2 R2, -RZ, RZ, 0, 0 ;  /* 0x00000000ff027431 */ /* 0x000fe200000001ff */
[----:B-1----:R-:W-:Y:S01]  /*46c0*/  MOV R16, UR4 ;  /* 0x0000000400107c02 */ /* 0x002fe20008000f00 */
[----:B------:R-:W-:Y:S02]  /*46d0*/  IMAD.MOV R13, RZ, RZ, -R0 ;  /* 0x000000ffff0d7224 */ /* 0x000fe400078e0a00 */
[----:B------:R-:W-:Y:S01]  /*46e0*/  IMAD.U32 R17, RZ, RZ, UR5 ;  /* 0x00000005ff117e24 */ /* 0x000fe2000f8e00ff */
[----:B------:R-:W-:-:S07]  /*46f0*/  IADD3 R11, PT, PT, R20, 0x8e, R9 ;  /* 0x0000008e140b7810 */ /* 0x000fce0007ffe009 */
.L_x_74:
[----:B------:R-:W2:Y:S04]  /*4700*/  LDG.E R23, desc[UR8][R16.64+-0x20] ;  /* 0xffffe00810177981 */ /* 0x000ea8000c1e1900 */
[----:B------:R-:W3:Y:S04]  /*4710*/  LDG.E R22, desc[UR8][R16.64+-0x1c] ;  /* 0xffffe40810167981 */ /* 0x000ee8000c1e1900 */
[----:B------:R-:W4:Y:S04]  /*4720*/  LDG.E R21, desc[UR8][R16.64+-0x18] ;  /* 0xffffe80810157981 */ /* 0x000f28000c1e1900 */
[----:B------:R-:W5:Y:S04]  /*4730*/  LDG.E R20, desc[UR8][R16.64+-0x14] ;  /* 0xffffec0810147981 */ /* 0x000f68000c1e1900 */
[----:B------:R-:W0:Y:S04]  /*4740*/  LDS.U16 R24, [R11+-0x1e] ;  /* 0xffffe2000b187984 */ /* 0x000e280000000400 */
[----:B------:R-:W5:Y:S04]  /*4750*/  LDG.E R19, desc[UR8][R16.64+-0x10] ;  /* 0xfffff00810137981 */ /* 0x000f68000c1e1900 */
        /* <DEDUP_REMOVED lines=8> */
[----:B------:R-:W3:Y:S02]  /*47e0*/  LDG.E R22, desc[UR8][R16.64+-0x8] ;  /* 0xfffff80810167981 */ /* 0x000ee4000c1e1900 */
[----:B----4-:R-:W-:Y:S02]  /*47f0*/  FFMA R27, R21, R26, R24 ;  /* 0x0000001a151b7223 */ /* 0x010fe40000000018 */
[----:B------:R-:W4:Y:S04]  /*4800*/  LDG.E R23, desc[UR8][R16.64+-0x4] ;  /* 0xfffffc0810177981 */ /* 0x000f28000c1e1900 */
[----:B------:R-:W0:Y:S04]  /*4810*/  LDS.U16 R24, [R11+-0x18] ;  /* 0xffffe8000b187984 */ /* 0x000e280000000400 */
[----:B------:R-:W4:Y:S04]  /*4820*/  LDG.E R21, desc[UR8][R16.64] ;  /* 0x0000000810157981 */ /* 0x000f28000c1e1900 */
[----:B------:R-:W1:Y:S01]  /*4830*/  LDS.U16 R26, [R11+-0x16] ;  /* 0xffffea000b1a7984 */ /* 0x000e620000000400 */
[----:B0-----:R-:W-:-:S05]  /*4840*/  I2FP.F32.U32 R24, R24 ;  /* 0x0000001800187245 */ /* 0x001fca0000201000 */
[----:B-----5:R-:W-:Y:S02]  /*4850*/  FFMA R24, R20, R24, R27 ;  /* 0x0000001814187223 */ /* 0x020fe4000000001b */
[----:B------:R-:W5:Y:S01]  /*4860*/  LDG.E R20, desc[UR8][R16.64+0x4] ;  /* 0x0000040810147981 */ /* 0x000f62000c1e1900 */
[----:B-1----:R-:W-:-:S03]  /*4870*/  I2FP.F32.U32 R26, R26 ;  /* 0x0000001a001a7245 */ /* 0x002fc60000201000 */
[----:B------:R-:W-:Y:S02]  /*4880*/  LDS.U16 R27, [R11+-0xc] ;  /* 0xfffff4000b1b7984 */ /* 0x000fe40000000400 */
[----:B------:R-:W-:Y:S02]  /*4890*/  FFMA R19, R19, R26, R24 ;  /* 0x0000001a13137223 */ /* 0x000fe40000000018 */
[----:B------:R-:W0:Y:S04]  /*48a0*/  LDS.U16 R24, [R11+-0x14] ;  /* 0xffffec000b187984 */ /* 0x000e280000000400 */
[----:B------:R-:W1:Y:S01]  /*48b0*/  LDS.U16 R26, [R11+-0x10] ;  /* 0xfffff0000b1a7984 */ /* 0x000e620000000400 */
[----:B0-----:R-:W-:Y:S02]  /*48c0*/  I2FP.F32.U32 R24, R24 ;  /* 0x0000001800187245 */ /* 0x001fe40000201000 */
[----:B-1----:R-:W-:-:S02]  /*48d0*/  I2FP.F32.U32 R26, R26 ;  /* 0x0000001a001a7245 */ /* 0x002fc40000201000 */
[----:B------:R-:W-:Y:S01]  /*48e0*/  I2FP.F32.U32 R27, R27 ;  /* 0x0000001b001b7245 */ /* 0x000fe20000201000 */
[----:B--2---:R-:W-:Y:S02]  /*48f0*/  FFMA R19, R2, R24, R19 ;  /* 0x0000001802137223 */ /* 0x004fe40000000013 */
[----:B------:R-:W0:Y:S04]  /*4900*/  LDS.U16 R24, [R11+-0x12] ;  /* 0xffffee000b187984 */ /* 0x000e280000000400 */
[----:B------:R-:W2:Y:S01]  /*4910*/  LDG.E R2, desc[UR8][R16.64+0x8] ;  /* 0x0000080810027981 */ /* 0x000ea2000c1e1900 */
[----:B0-----:R-:W-:-:S05]  /*4920*/  I2FP.F32.U32 R24, R24 ;  /* 0x0000001800187245 */ /* 0x001fca0000201000 */
[----:B---3--:R-:W-:Y:S02]  /*4930*/  FFMA R22, R22, R24, R19 ;  /* 0x0000001816167223 */ /* 0x008fe40000000013 */
[----:B------:R-:W0:Y:S04]  /*4940*/  LDS.U16 R24, [R11+-0xe] ;  /* 0xfffff2000b187984 */ /* 0x000e280000000400 */
[----:B------:R-:W3:Y:S01]  /*4950*/  LDG.E R19, desc[UR8][R16.64+0xc] ;  /* 0x00000c0810137981 */ /* 0x000ee2000c1e1900 */
[----:B----4-:R-:W-:-:S03]  /*4960*/  FFMA R26, R23, R26, R22 ;  /* 0x0000001a171a7223 */ /* 0x010fc60000000016 */
[----:B------:R-:W4:Y:S01]  /*4970*/  LDG.E R22, desc[UR8][R16.64+0x10] ;  /* 0x0000100810167981 */ /* 0x000f22000c1e1900 */
[----:B0-----:R-:W-:-:S05]  /*4980*/  I2FP.F32.U32 R24, R24 ;  /* 0x0000001800187245 */ /* 0x001fca0000201000 */
[----:B------:R-:W-:Y:S02]  /*4990*/  FFMA R23, R21, R24, R26 ;  /* 0x0000001815177223 */ /* 0x000fe4000000001a */
[----:B------:R-:W4:Y:S02]  /*49a0*/  LDG.E R21, desc[UR8][R16.64+0x14] ;  /* 0x0000140810157981 */ /* 0x000f24000c1e1900 */
[----:B-----5:R-:W-:Y:S02]  /*49b0*/  FFMA R27, R20, R27, R23 ;  /* 0x0000001b141b7223 */ /* 0x020fe40000000017 */
[----:B------:R-:W5:Y:S04]  /*49c0*/  LDG.E R23, desc[UR8][R16.64+0x18] ;  /* 0x0000180810177981 */ /* 0x000f68000c1e1900 */
[----:B------:R0:W5:Y:S01]  /*49d0*/  LDG.E R20, desc[UR8][R16.64+0x1c] ;  /* 0x00001c0810147981 */ /* 0x000162000c1e1900 */
[----:B------:R-:W-:-:S03]  /*49e0*/  IADD3 R13, PT, PT, R13, 0x10, RZ ;  /* 0x000000100d0d7810 */ /* 0x000fc60007ffe0ff */
[----:B------:R-:W1:Y:S01]  /*49f0*/  LDS.U16 R24, [R11+-0xa] ;  /* 0xfffff6000b187984 */ /* 0x000e620000000400 */
[----:B------:R-:W-:-:S03]  /*4a00*/  ISETP.NE.AND P2, PT, R13, RZ, PT ;  /* 0x000000ff0d00720c */ /* 0x000fc60003f45270 */
[----:B------:R-:W1:Y:S01]  /*4a10*/  LDS.U16 R26, [R11+-0x6] ;  /* 0xfffffa000b1a7984 */ /* 0x000e620000000400 */
[----:B0-----:R-:W-:-:S05]  /*4a20*/  IADD3 R16, P3, PT, R16, 0x40, RZ ;  /* 0x0000004010107810 */ /* 0x001fca0007f7e0ff */
[----:B------:R-:W-:Y:S01]  /*4a30*/  IMAD.X R17, RZ, RZ, R17, P3 ;  /* 0x000000ffff117224 */ /* 0x000fe200018e0611 */
[----:B-1----:R-:W-:Y:S02]  /*4a40*/  I2FP.F32.U32 R24, R24 ;  /* 0x0000001800187245 */ /* 0x002fe40000201000 */
[----:B------:R-:W-:-:S03]  /*4a50*/  I2FP.F32.U32 R26, R26 ;  /* 0x0000001a001a7245 */ /* 0x000fc60000201000 */
[----:B--2---:R-:W-:Y:S02]  /*4a60*/  FFMA R2, R2, R24, R27 ;  /* 0x0000001802027223 */ /* 0x004fe4000000001b */
[----:B------:R-:W0:Y:S02]  /*4a70*/  LDS.U16 R24, [R11+-0x8] ;  /* 0xfffff8000b187984 */ /* 0x000e240000000400 */
[----:B0-----:R-:W-:-:S05]  /*4a80*/  I2FP.F32.U32 R24, R24 ;  /* 0x0000001800187245 */ /* 0x001fca0000201000 */
[----:B---3--:R-:W-:Y:S02]  /*4a90*/  FFMA R19, R19, R24, R2 ;  /* 0x0000001813137223 */ /* 0x008fe40000000002 */
[----:B------:R-:W0:Y:S02]  /*4aa0*/  LDS.U16 R2, [R11+-0x4] ;  /* 0xfffffc000b027984 */ /* 0x000e240000000400 */
[----:B----4-:R-:W-:Y:S02]  /*4ab0*/  FFMA R22, R22, R26, R19 ;  /* 0x0000001a16167223 */ /* 0x010fe40000000013 */
[----:B------:R-:W1:Y:S04]  /*4ac0*/  LDS.U16 R19, [R11+-0x2] ;  /* 0xfffffe000b137984 */ /* 0x000e680000000400 */
[----:B------:R2:W3:Y:S02]  /*4ad0*/  LDS.U16 R24, [R11] ;  /* 0x000000000b187984 */ /* 0x0004e40000000400 */
[----:B--2---:R-:W-:-:S02]  /*4ae0*/  IADD3 R11, PT, PT, R11, 0x20, RZ ;  /* 0x000000200b0b7810 */ /* 0x004fc40007ffe0ff */
[----:B0-----:R-:W-:Y:S02]  /*4af0*/  I2FP.F32.U32 R2, R2 ;  /* 0x0000000200027245 */ /* 0x001fe40000201000 */
[----:B-1----:R-:W-:-:S03]  /*4b00*/  I2FP.F32.U32 R19, R19 ;  /* 0x0000001300137245 */ /* 0x002fc60000201000 */
[----:B------:R-:W-:Y:S01]  /*4b10*/  FFMA R2, R21, R2, R22 ;  /* 0x0000000215027223 */ /* 0x000fe20000000016 */
[----:B---3--:R-:W-:-:S03]  /*4b20*/  I2FP.F32.U32 R24, R24 ;  /* 0x0000001800187245 */ /* 0x008fc60000201000 */
[----:B-----5:R-:W-:-:S04]  /*4b30*/  FFMA R19, R23, R19, R2 ;  /* 0x0000001317137223 */ /* 0x020fc80000000002 */
[----:B------:R-:W-:Y:S01]  /*4b40*/  FFMA R2, R20, R24, R19 ;  /* 0x0000001814027223 */ /* 0x000fe20000000013 */
[----:B------:R-:W-:Y:S06]  /*4b50*/  @P2 BRA `(.L_x_74) ;  /* 0xfffffff800e82947 */ /* 0x000fec000383ffff */
.L_x_73:
        /* <DEDUP_REMOVED lines=14> */
[----:B------:R-:W-:-:S02]  /*4c40*/  IMAD.IADD R23, R3, 0x1, R0 ;  /* 0x0000000103177824 */ /* 0x000fc400078e0200 */
[----:B------:R-:W-:-:S03]  /*4c50*/  VIADD R0, R0, 0x8 ;  /* 0x0000000800007836 */ /* 0x000fc60000000000 */
[----:B------:R-:W-:-:S05]  /*4c60*/  LEA R23, R23, R8, 0x1 ;  /* 0x0000000817177211 */ /* 0x000fca00078e08ff */
[----:B------:R-:W0:Y:S04]  /*4c70*/  LDS.U16 R26, [R23+0x70] ;  /* 0x00007000171a7984 */ /* 0x000e280000000400 */
[----:B-1----:R-:W1:Y:S04]  /*4c80*/  LDS.U16 R16, [R23+0x7c] ;  /* 0x00007c0017107984 */ /* 0x002e680000000400 */
[----:B------:R-:W1:Y:S01]  /*4c90*/  LDS.U16 R17, [R23+0x7e] ;  /* 0x00007e0017117984 */ /* 0x000e620000000400 */
[----:B0-----:R-:W-:Y:S02]  /*4ca0*/  I2FP.F32.U32 R26, R26 ;  /* 0x0000001a001a7245 */ /* 0x001fe40000201000 */
[----:B-1----:R-:W-:-:S02]  /*4cb0*/  I2FP.F32.U32 R16, R16 ;  /* 0x0000001000107245 */ /* 0x002fc40000201000 */
[----:B------:R-:W-:Y:S01]  /*4cc0*/  I2FP.F32.U32 R17, R17 ;  /* 0x0000001100117245 */ /* 0x000fe20000201000 */
[----:B--2---:R-:W-:Y:S02]  /*4cd0*/  FFMA R27, R27, R26, R2 ;  /* 0x0000001a1b1b7223 */ /* 0x004fe40000000002 */
[----:B------:R-:W0:Y:S04]  /*4ce0*/  LDS.U16 R2, [R23+0x72] ;  /* 0x0000720017027984 */ /* 0x000e280000000400 */
[----:B------:R-:W1:Y:S01]  /*4cf0*/  LDS.U16 R26, [R23+0x74] ;  /* 0x00007400171a7984 */ /* 0x000e620000000400 */
[----:B0-----:R-:W-:Y:S02]  /*4d00*/  I2FP.F32.U32 R2, R2 ;  /* 0x0000000200027245 */ /* 0x001fe40000201000 */
[----:B-1----:R-:W-:-:S03]  /*4d10*/  I2FP.F32.U32 R26, R26 ;  /* 0x0000001a001a7245 */ /* 0x002fc60000201000 */
[----:B---3--:R-:W-:Y:S02]  /*4d20*/  FFMA R27, R24, R2, R27 ;  /* 0x00000002181b7223 */ /* 0x008fe4000000001b */
[----:B------:R-:W0:Y:S02]  /*4d30*/  LDS.U16 R24, [R23+0x76] ;  /* 0x0000760017187984 */ /* 0x000e240000000400 */
[----:B----4-:R-:W-:Y:S02]  /*4d40*/  FFMA R22, R22, R26, R27 ;  /* 0x0000001a16167223 */ /* 0x010fe4000000001b */
[----:B------:R-:W1:Y:S04]  /*4d50*/  LDS.U16 R2, [R23+0x78] ;  /* 0x0000780017027984 */ /* 0x000e680000000400 */
[----:B------:R-:W2:Y:S01]  /*4d60*/  LDS.U16 R26, [R23+0x7a] ;  /* 0x00007a00171a7984 */ /* 0x000ea20000000400 */
[----:B0-----:R-:W-:-:S02]  /*4d70*/  I2FP.F32.U32 R24, R24 ;  /* 0x0000001800187245 */ /* 0x001fc40000201000 */
[----:B-1----:R-:W-:-:S03]  /*4d80*/  I2FP.F32.U32 R2, R2 ;  /* 0x0000000200027245 */ /* 0x002fc60000201000 */
[----:B-----5:R-:W-:Y:S01]  /*4d90*/  FFMA R22, R11, R24, R22 ;  /* 0x000000180b167223 */ /* 0x020fe20000000016 */
[----:B--2---:R-:W-:-:S03]  /*4da0*/  I2FP.F32.U32 R26, R26 ;  /* 0x0000001a001a7245 */ /* 0x004fc60000201000 */
[----:B------:R-:W-:-:S04]  /*4db0*/  FFMA R2, R13, R2, R22 ;  /* 0x000000020d027223 */ /* 0x000fc80000000016 */
[----:B------:R-:W-:-:S04]  /*4dc0*/  FFMA R19, R19, R26, R2 ;  /* 0x0000001a13137223 */ /* 0x000fc80000000002 */
[----:B------:R-:W-:-:S04]  /*4dd0*/  FFMA R16, R20, R16, R19 ;  /* 0x0000001014107223 */ /* 0x000fc80000000013 */
[----:B------:R-:W-:-:S07]  /*4de0*/  FFMA R2, R21, R17, R16 ;  /* 0x0000001115027223 */ /* 0x000fce0000000010 */
.L_x_76:
        /* <DEDUP_REMOVED lines=26> */
.L_x_77:
        /* <DEDUP_REMOVED lines=20> */
.L_x_75:
        /* <DEDUP_REMOVED lines=8> */
[----:B------:R-:W-:Y:S01]  /*5150*/  LOP3.LUT R0, R7, 0x7ffffff0, RZ, 0xc0, !PT ;  /* 0x7ffffff007007812 */ /* 0x000fe200078ec0ff */
[----:B------:R-:W-:Y:S02]  /*5160*/  HFMA2 R17, -RZ, RZ, 0, 0 ;  /* 0x00000000ff117431 */ /* 0x000fe400000001ff */
[----:B------:R-:W-:Y:S01]  /*5170*/  IMAD.IADD R18, R5, 0x1, -R18 ;  /* 0x0000000105127824 */ /* 0x000fe200078e0a12 */
[----:B------:R-:W-:Y:S01]  /*5180*/  UIADD3.X UR7, UPT, UPT, URZ, UR7, URZ, UP0, !UPT ;  /* 0x00000007ff077290 */ /* 0x000fe200087fe4ff */
[----:B------:R-:W-:Y:S01]  /*5190*/  IMAD.MOV R2, RZ, RZ, -R0 ;  /* 0x000000ffff027224 */ /* 0x000fe200078e0a00 */
[----:B-1----:R-:W-:Y:S01]  /*51a0*/  MOV R10, UR6 ;  /* 0x00000006000a7c02 */ /* 0x002fe20008000f00 */
[----:B------:R-:W-:-:S03]  /*51b0*/  IMAD R18, R18, -0x2, RZ ;  /* 0xfffffffe12127824 */ /* 0x000fc600078e02ff */
[----:B------:R-:W-:Y:S02]  /*51c0*/  IMAD.U32 R11, RZ, RZ, UR7 ;  /* 0x00000007ff0b7e24 */ /* 0x000fe4000f8e00ff */
[----:B------:R-:W-:-:S07]  /*51d0*/  IADD3 R9, PT, PT, R18, 0x9e, R9 ;  /* 0x0000009e12097810 */ /* 0x000fce0007ffe009 */
.L_x_79:
[----:B------:R-:W2:Y:S04]  /*51e0*/  LDG.E R24, desc[UR8][R10.64+-0x20] ;  /* 0xffffe0080a187981 */ /* 0x000ea8000c1e1900 */
[----:B------:R-:W3:Y:S04]  /*51f0*/  LDG.E R18, desc[UR8][R10.64+-0x1c] ;  /* 0xffffe4080a127981 */ /* 0x000ee8000c1e1900 */
[----:B------:R-:W4:Y:S04]  /*5200*/  LDG.E R20, desc[UR8][R10.64+-0x18] ;  /* 0xffffe8080a147981 */ /* 0x000f28000c1e1900 */
[----:B------:R-:W5:Y:S04]  /*5210*/  LDG.E R22, desc[UR8][R10.64+-0x14] ;  /* 0xffffec080a167981 */ /* 0x000f68000c1e1900 */
[----:B------:R-:W5:Y:S04]  /*5220*/  LDG.E R19, desc[UR8][R10.64+-0x10] ;  /* 0xfffff0080a137981 */ /* 0x000f68000c1e1900 */
[----:B------:R-:W5:Y:S04]  /*5230*/  LDG.E R5, desc[UR8][R10.64+-0xc] ;  /* 0xfffff4080a057981 */ /* 0x000f68000c1e1900 */
[----:B------:R-:W0:Y:S04]  /*5240*/  LDS.U16 R21, [R9+-0x1e] ;  /* 0xffffe20009157984 */ /* 0x000e280000000400 */
[----:B------:R-:W5:Y:S04]  /*5250*/  LDG.E R13, desc[UR8][R10.64+-0x8] ;  /* 0xfffff8080a0d7981 */ /* 0x000f68000c1e1900 */
[----:B------:R-:W1:Y:S04]  /*5260*/  LDS.U16 R26, [R9+-0x1c] ;  /* 0xffffe400091a7984 */ /* 0x000e680000000400 */
[----:B------:R-:W5:Y:S01]  /*5270*/  LDG.E R16, desc[UR8][R10.64+-0x4] ;  /* 0xfffffc080a107981 */ /* 0x000f62000c1e1900 */
[----:B0-----:R-:W-:-:S03]  /*5280*/  I2FP.F32.U32 R23, R21 ;  /* 0x0000001500177245 */ /* 0x001fc60000201000 */
[----:B------:R-:W0:Y:S01]  /*5290*/  LDS.U16 R21, [R9+-0x1a] ;  /* 0xffffe60009157984 */ /* 0x000e220000000400 */
[----:B-1----:R-:W-:Y:S02]  /*52a0*/  I2FP.F32.U32 R26, R26 ;  /* 0x0000001a001a7245 */ /* 0x002fe40000201000 */
[----:B0-----:R-:W-:Y:S01]  /*52b0*/  I2FP.F32.U32 R21, R21 ;  /* 0x0000001500157245 */ /* 0x001fe20000201000 */
[----:B--2---:R-:W-:Y:S02]  /*52c0*/  FFMA R25, R24, R23, R17 ;  /* 0x0000001718197223 */ /* 0x004fe40000000011 */
[----:B------:R-:W2:Y:S02]  /*52d0*/  LDG.E R17, desc[UR8][R10.64] ;  /* 0x000000080a117981 */ /* 0x000ea4000c1e1900 */
[----:B---3--:R-:W-:Y:S02]  /*52e0*/  FFMA R25, R18, R26, R25 ;  /* 0x0000001a12197223 */ /* 0x008fe40000000019 */
[----:B------:R-:W0:Y:S04]  /*52f0*/  LDS.U16 R23, [R9+-0x18] ;  /* 0xffffe80009177984 */ /* 0x000e280000000400 */
[----:B------:R-:W3:Y:S01]  /*5300*/  LDG.E R18, desc[UR8][R10.64+0x4] ;  /* 0x000004080a127981 */ /* 0x000ee2000c1e1900 */
[----:B----4-:R-:W-:-:S03]  /*5310*/  FFMA R25, R20, R21, R25 ;  /* 0x0000001514197223 */ /* 0x010fc60000000019 */
[----:B------:R-:W1:Y:S04]  /*5320*/  LDS.U16 R24, [R9+-0x16] ;  /* 0xffffea0009187984 */ /* 0x000e680000000400 */
[----:B------:R-:W4:Y:S04]  /*5330*/  LDG.E R20, desc[UR8][R10.64+0x8] ;  /* 0x000008080a147981 */ /* 0x000f28000c1e1900 */
[----:B------:R-:W4:Y:S01]  /*5340*/  LDG.E R21, desc[UR8][R10.64+0xc] ;  /* 0x00000c080a157981 */ /* 0x000f22000c1e1900 */
[----:B0-----:R-:W-:-:S05]  /*5350*/  I2FP.F32.U32 R23, R23 ;  /* 0x0000001700177245 */ /* 0x001fca0000201000 */
[----:B-----5:R-:W-:Y:S02]  /*5360*/  FFMA R26, R22, R23, R25 ;  /* 0x00000017161a7223 */ /* 0x020fe40000000019 */
[----:B------:R-:W5:Y:S01]  /*5370*/  LDG.E R22, desc[UR8][R10.64+0x10] ;  /* 0x000010080a167981 */ /* 0x000f62000c1e1900 */
[----:B-1----:R-:W-:-:S03]  /*5380*/  I2FP.F32.U32 R24, R24 ;  /* 0x0000001800187245 */ /* 0x002fc60000201000 */
[----:B------:R-:W5:Y:S02]  /*5390*/  LDG.E R23, desc[UR8][R10.64+0x14] ;  /* 0x000014080a177981 */ /* 0x000f64000c1e1900 */
[----:B------:R-:W-:Y:S02]  /*53a0*/  FFMA R26, R19, R24, R26 ;  /* 0x00000018131a7223 */ /* 0x000fe4000000001a */
[----:B------:R-:W5:Y:S04]  /*53b0*/  LDG.E R24, desc[UR8][R10.64+0x18] ;  /* 0x000018080a187981 */ /* 0x000f68000c1e1900 */
[----:B------:R0:W5:Y:S04]  /*53c0*/  LDG.E R19, desc[UR8][R10.64+0x1c] ;  /* 0x00001c080a137981 */ /* 0x000168000c1e1900 */
[----:B------:R-:W1:Y:S02]  /*53d0*/  LDS.U16 R25, [R9+-0x14] ;  /* 0xffffec0009197984 */ /* 0x000e640000000400 */
[----:B-1----:R-:W-:-:S05]  /*53e0*/  I2FP.F32.U32 R25, R25 ;  /* 0x0000001900197245 */ /* 0x002fca0000201000 */
[----:B------:R-:W-:Y:S02]  /*53f0*/  FFMA R26, R5, R25, R26 ;  /* 0x00000019051a7223 */ /* 0x000fe4000000001a */
[----:B------:R-:W1:Y:S04]  /*5400*/  LDS.U16 R5, [R9+-0x12] ;  /* 0xffffee0009057984 */ /* 0x000e680000000400 */
[----:B------:R-:W0:Y:S01]  /*5410*/  LDS.U16 R25, [R9+-0x10] ;  /* 0xfffff00009197984 */ /* 0x000e220000000400 */
[----:B-1----:R-:W-:-:S05]  /*5420*/  I2FP.F32.U32 R5, R5 ;  /* 0x0000000500057245 */ /* 0x002fca0000201000 */
[----:B------:R-:W-:Y:S02]  /*5430*/  FFMA R13, R13, R5, R26 ;  /* 0x000000050d0d7223 */ /* 0x000fe4000000001a */
[----:B------:R-:W1:Y:S04]  /*5440*/  LDS.U16 R26, [R9+-0xe] ;  /* 0xfffff200091a7984 */ /* 0x000e680000000400 */
[----:B------:R-:W1:Y:S01]  /*5450*/  LDS.U16 R5, [R9+-0xc] ;  /* 0xfffff40009057984 */ /* 0x000e620000000400 */
[----:B0-----:R-:W-:-:S05]  /*5460*/  I2FP.F32.U32 R25, R25 ;  /* 0x0000001900197245 */ /* 0x001fca0000201000 */
[----:B------:R-:W-:Y:S02]  /*5470*/  FFMA R16, R16, R25, R13 ;  /* 0x0000001910107223 */ /* 0x000fe4000000000d */
[----:B------:R-:W0:Y:S01]  /*5480*/  LDS.U16 R13, [R9+-0xa] ;  /* 0xfffff600090d7984 */ /* 0x000e220000000400 */
[----:B-1----:R-:W-:Y:S02]  /*5490*/  I2FP.F32.U32 R26, R26 ;  /* 0x0000001a001a7245 */ /* 0x002fe40000201000 */
[----:B------:R-:W-:Y:S02]  /*54a0*/  I2FP.F32.U32 R25, R5 ;  /* 0x0000000500197245 */ /* 0x000fe40000201000 */
[----:B------:R-:W1:Y:S01]  /*54b0*/  LDS.U16 R5, [R9+-0x6] ;  /* 0xfffffa0009057984 */ /* 0x000e620000000400 */
[----:B0-----:R-:W-:Y:S02]  /*54c0*/  I2FP.F32.U32 R13, R13 ;  /* 0x0000000d000d7245 */ /* 0x001fe40000201000 */
[----:B------:R-:W-:-:S04]  /*54d0*/  IADD3 R2, PT, PT, R2, 0x10, RZ ;  /* 0x0000001002027810 */ /* 0x000fc80007ffe0ff */
[----:B------:R-:W-:Y:S02]  /*54e0*/  ISETP.NE.AND P1, PT, R2, RZ, PT ;  /* 0x000000ff0200720c */ /* 0x000fe40003f25270 */
[----:B------:R-:W-:-:S05]  /*54f0*/  IADD3 R10, P2, PT, R10, 0x40, RZ ;  /* 0x000000400a0a7810 */ /* 0x000fca0007f5e0ff */
[----:B------:R-:W-:Y:S01]  /*5500*/  IMAD.X R11, RZ, RZ, R11, P2 ;  /* 0x000000ffff0b7224 */ /* 0x000fe200010e060b */
[----:B-1----:R-:W-:Y:S01]  /*5510*/  I2FP.F32.U32 R5, R5 ;  /* 0x0000000500057245 */ /* 0x002fe20000201000 */
[----:B--2---:R-:W-:Y:S02]  /*5520*/  FFMA R17, R17, R26, R16 ;  /* 0x0000001a11117223 */ /* 0x004fe40000000010 */
[----:B------:R-:W0:Y:S02]  /*5530*/  LDS.U16 R16, [R9+-0x8] ;  /* 0xfffff80009107984 */ /* 0x000e240000000400 */
[----:B---3--:R-:W-:Y:S02]  /*5540*/  FFMA R27, R18, R25, R17 ;  /* 0x00000019121b7223 */ /* 0x008fe40000000011 */
[----:B------:R-:W1:Y:S04]  /*5550*/  LDS.U16 R25, [R9+-0x4] ;  /* 0xfffffc0009197984 */ /* 0x000e680000000400 */
[----:B------:R-:W2:Y:S04]  /*5560*/  LDS.U16 R17, [R9+-0x2] ;  /* 0xfffffe0009117984 */ /* 0x000ea80000000400 */
[----:B------:R-:W3:Y:S01]  /*5570*/  LDS.U16 R18, [R9] ;  /* 0x0000000009127984 */ /* 0x000ee20000000400 */
[----:B----4-:R-:W-:Y:S01]  /*5580*/  FFMA R20, R20, R13, R27 ;  /* 0x0000000d14147223 */ /* 0x010fe2000000001b */
[----:B0-----:R-:W-:-:S05]  /*5590*/  I2FP.F32.U32 R16, R16 ;  /* 0x0000001000107245 */ /* 0x001fca0000201000 */
[----:B------:R-:W-:Y:S01]  /*55a0*/  FFMA R21, R21, R16, R20 ;  /* 0x0000001015157223 */ /* 0x000fe20000000014 */
[----:B-1----:R-:W-:-:S03]  /*55b0*/  I2FP.F32.U32 R25, R25 ;  /* 0x0000001900197245 */ /* 0x002fc60000201000 */
[----:B-----5:R-:W-:Y:S01]  /*55c0*/  FFMA R22, R22, R5, R21 ;  /* 0x0000000516167223 */ /* 0x020fe20000000015 */
[----:B--2---:R-:W-:-:S03]  /*55d0*/  I2FP.F32.U32 R17, R17 ;  /* 0x0000001100117245 */ /* 0x004fc60000201000 */
[----:B------:R-:W-:Y:S01]  /*55e0*/  FFMA R23, R23, R25, R22 ;  /* 0x0000001917177223 */ /* 0x000fe20000000016 */
[----:B---3--:R-:W-:-:S03]  /*55f0*/  I2FP.F32.U32 R18, R18 ;  /* 0x0000001200127245 */ /* 0x008fc60000201000 */
[----:B------:R-:W-:Y:S01]  /*5600*/  FFMA R24, R24, R17, R23 ;  /* 0x0000001118187223 */ /* 0x000fe20000000017 */
[----:B------:R-:W-:-:S03]  /*5610*/  IADD3 R9, PT, PT, R9, 0x20, RZ ;  /* 0x0000002009097810 */ /* 0x000fc60007ffe0ff */
[----:B------:R-:W-:Y:S01]  /*5620*/  FFMA R17, R19, R18, R24 ;  /* 0x0000001213117223 */ /* 0x000fe20000000018 */
[----:B------:R-:W-:Y:S06]  /*5630*/  @P1 BRA `(.L_x_79) ;  /* 0xfffffff800e81947 */ /* 0x000fec000383ffff */
.L_x_78:
        /* <DEDUP_REMOVED lines=13> */
[----:B------:R-:W5:Y:S01]  /*5710*/  LDG.E R18, desc[UR8][R10.64+0x1c] ;  /* 0x00001c080a127981 */ /* 0x000f62000c1e1900 */
[----:B------:R-:W-:-:S02]  /*5720*/  IMAD.IADD R19, R3, 0x1, R0 ;  /* 0x0000000103137824 */ /* 0x000fc400078e0200 */
[----:B------:R-:W-:-:S03]  /*5730*/  VIADD R0, R0, 0x8 ;  /* 0x0000000800007836 */ /* 0x000fc60000000000 */
[----:B------:R-:W-:-:S05]  /*5740*/  LEA R25, R19, R8, 0x1 ;  /* 0x0000000813197211 */ /* 0x000fca00078e08ff */
[----:B------:R-:W1:Y:S04]  /*5750*/  LDS.U16 R26, [R25+0x80] ;  /* 0x00008000191a7984 */ /* 0x000e680000000400 */
[----:B------:R-:W0:Y:S04]  /*5760*/  LDS.U16 R27, [R25+0x82] ;  /* 0x00008200191b7984 */ /* 0x000e280000000400 */
[----:B------:R-:W0:Y:S04]  /*5770*/  LDS.U16 R28, [R25+0x84] ;  /* 0x00008400191c7984 */ /* 0x000e280000000400 */
[----:B------:R-:W0:Y:S04]  /*5780*/  LDS.U16 R19, [R25+0x86] ;  /* 0x0000860019137984 */ /* 0x000e280000000400 */
[----:B------:R-:W0:Y:S04]  /*5790*/  LDS.U16 R21, [R25+0x88] ;  /* 0x0000880019157984 */ /* 0x000e280000000400 */
[----:B------:R-:W0:Y:S04]  /*57a0*/  LDS.U16 R22, [R25+0x8a] ;  /* 0x00008a0019167984 */ /* 0x000e280000000400 */
[----:B------:R-:W0:Y:S04]  /*57b0*/  LDS.U16 R23, [R25+0x8c] ;  /* 0x00008c0019177984 */ /* 0x000e280000000400 */
[----:B------:R-:W0:Y:S01]  /*57c0*/  LDS.U16 R24, [R25+0x8e] ;  /* 0x00008e0019187984 */ /* 0x000e220000000400 */
[----:B-1----:R-:W-:-:S02]  /*57d0*/  I2FP.F32.U32 R26, R26 ;  /* 0x0000001a001a7245 */ /* 0x002fc40000201000 */
[----:B0-----:R-:W-:Y:S02]  /*57e0*/  I2FP.F32.U32 R27, R27 ;  /* 0x0000001b001b7245 */ /* 0x001fe40000201000 */
[----:B------:R-:W-:Y:S02]  /*57f0*/  I2FP.F32.U32 R28, R28 ;  /* 0x0000001c001c7245 */ /* 0x000fe40000201000 */
[----:B------:R-:W-:Y:S02]  /*5800*/  I2FP.F32.U32 R19, R19 ;  /* 0x0000001300137245 */ /* 0x000fe40000201000 */
[----:B------:R-:W-:Y:S02]  /*5810*/  I2FP.F32.U32 R21, R21 ;  /* 0x0000001500157245 */ /* 0x000fe40000201000 */
[----:B------:R-:W-:Y:S02]  /*5820*/  I2FP.F32.U32 R22, R22 ;  /* 0x0000001600167245 */ /* 0x000fe40000201000 */
[----:B------:R-:W-:-:S02]  /*5830*/  I2FP.F32.U32 R23, R23 ;  /* 0x0000001700177245 */ /* 0x000fc40000201000 */
[----:B------:R-:W-:Y:S01]  /*5840*/  I2FP.F32.U32 R24, R24 ;  /* 0x0000001800187245 */ /* 0x000fe20000201000 */
[----:B--2---:R-:W-:-:S04]  /*5850*/  FFMA R20, R20, R26, R17 ;  /* 0x0000001a14147223 */ /* 0x004fc80000000011 */
[----:B---3--:R-:W-:-:S04]  /*5860*/  FFMA R13, R13, R27, R20 ;  /* 0x0000001b0d0d7223 */ /* 0x008fc80000000014 */
[----:B----4-:R-:W-:-:S04]  /*5870*/  FFMA R16, R16, R28, R13 ;  /* 0x0000001c10107223 */ /* 0x010fc8000000000d */
[----:B-----5:R-:W-:-:S04]  /*5880*/  FFMA R9, R9, R19, R16 ;  /* 0x0000001309097223 */ /* 0x020fc80000000010 */
[----:B------:R-:W-:-:S04]  /*5890*/  FFMA R6, R6, R21, R9 ;  /* 0x0000001506067223 */ /* 0x000fc80000000009 */
[----:B------:R-:W-:-:S04]  /*58a0*/  FFMA R5, R5, R22, R6 ;  /* 0x0000001605057223 */ /* 0x000fc80000000006 */
[----:B------:R-:W-:-:S04]  /*58b0*/  FFMA R5, R2, R23, R5 ;  /* 0x0000001702057223 */ /* 0x000fc80000000005 */
[----:B------:R-:W-:-:S07]  /*58c0*/  FFMA R17, R18, R24, R5 ;  /* 0x0000001812117223 */ /* 0x000fce0000000005 */
.L_x_81:
[----:B------:R-:W-:Y:S05]  /*58d0*/  @!P1 BRA `(.L_x_80) ;  /* 0x0000000000b49947 */ /* 0x000fea0003800000 */
[----:B------:R-:W-:Y:S02]  /*58e0*/  ISETP.GE.U32.AND P0, PT, R4, 0x4, PT ;  /* 0x000000040400780c */ /* 0x000fe40003f06070 */
[----:B------:R-:W-:-:S04]  /*58f0*/  LOP3.LUT R7, R7, 0x3, RZ, 0xc0, !PT ;  /* 0x0000000307077812 */ /* 0x000fc800078ec0ff */
[----:B------:R-:W-:-:S07]  /*5900*/  ISETP.NE.AND P1, PT, R7, RZ, PT ;  /* 0x000000ff0700720c */ /* 0x000fce0003f25270 */
[----:B------:R-:W-:Y:S06]  /*5910*/  @!P0 BRA `(.L_x_82) ;  /* 0x0000000000548947 */ /* 0x000fec0003800000 */
[----:B------:R-:W2:Y:S02]  /*5920*/  LDC.64 R4, c[0x0][0x3a0] ;  /* 0x0000e800ff047b82 */ /* 0x000ea40000000a00 */
[----:B--2---:R-:W-:-:S05]  /*5930*/  IMAD.WIDE.U32 R4, R0, 0x4, R4 ;  /* 0x0000000400047825 */ /* 0x004fca00078e0004 */
[----:B------:R-:W2:Y:S04]  /*5940*/  LDG.E R2, desc[UR8][R4.64] ;  /* 0x0000000804027981 */ /* 0x000ea8000c1e1900 */
[----:B-1----:R-:W3:Y:S04]  /*5950*/  LDG.E R11, desc[UR8][R4.64+0x4] ;  /* 0x00000408040b7981 */ /* 0x002ee8000c1e1900 */
        /* <DEDUP_REMOVED lines=17> */
.L_x_82:
[----:B------:R-:W-:Y:S05]  /*5a70*/  @!P1 BRA `(.L_x_80) ;  /* 0x00000000004c9947 */ /* 0x000fea0003800000 */
[----:B------:R-:W2:Y:S02]  /*5a80*/  LDC.64 R4, c[0x0][0x3a0] ;  /* 0x0000e800ff047b82 */ /* 0x000ea40000000a00 */
[----:B--2---:R-:W-:-:S05]  /*5a90*/  IMAD.WIDE.U32 R4, R0, 0x4, R4 ;  /* 0x0000000400047825 */ /* 0x004fca00078e0004 */
[----:B------:R-:W2:Y:S01]  /*5aa0*/  LDG.E R2, desc[UR8][R4.64] ;  /* 0x0000000804027981 */ /* 0x000ea2000c1e1900 */
[----:B------:R-:W-:Y:S01]  /*5ab0*/  IMAD.IADD R3, R3, 0x1, R0 ;  /* 0x0000000103037824 */ /* 0x000fe200078e0200 */
[----:B------:R-:W-:-:S04]  /*5ac0*/  ISETP.NE.AND P0, PT, R7, 0x1, PT ;  /* 0x000000010700780c */ /* 0x000fc80003f05270 */
[----:B------:R-:W-:-:S05]  /*5ad0*/  LEA R8, R3, R8, 0x1 ;  /* 0x0000000803087211 */ /* 0x000fca00078e08ff */
[----:B------:R-:W3:Y:S02]  /*5ae0*/  LDS.U16 R0, [R8+0x80] ;  /* 0x0000800008007984 */ /* 0x000ee40000000400 */
[----:B---3--:R-:W-:-:S05]  /*5af0*/  I2FP.F32.U32 R0, R0 ;  /* 0x0000000000007245 */ /* 0x008fca0000201000 */
[----:B--2---:R-:W-:Y:S01]  /*5b00*/  FFMA R17, R2, R0, R17 ;  /* 0x0000000002117223 */ /* 0x004fe20000000011 */
[----:B------:R-:W-:Y:S06]  /*5b10*/  @!P0 BRA `(.L_x_80) ;  /* 0x0000000000248947 */ /* 0x000fec0003800000 */
[----:B------:R-:W-:Y:S01]  /*5b20*/  ISETP.NE.AND P0, PT, R7, 0x2, PT ;  /* 0x000000020700780c */ /* 0x000fe20003f05270 */
[----:B------:R-:W2:Y:S04]  /*5b30*/  LDG.E R0, desc[UR8][R4.64+0x4] ;  /* 0x0000040804007981 */ /* 0x000ea8000c1e1900 */
[----:B------:R-:W3:Y:S08]  /*5b40*/  LDS.U16 R2, [R8+0x82] ;  /* 0x0000820008027984 */ /* 0x000ef00000000400 */
[----:B------:R-:W4:Y:S04]  /*5b50*/  @P0 LDG.E R6, desc[UR8][R4.64+0x8] ;  /* 0x0000080804060981 */ /* 0x000f28000c1e1900 */
[----:B------:R-:W5:Y:S01]  /*5b60*/  @P0 LDS.U16 R3, [R8+0x84] ;  /* 0x0000840008030984 */ /* 0x000f620000000400 */
[----:B---3--:R-:W-:-:S02]  /*5b70*/  I2FP.F32.U32 R2, R2 ;  /* 0x0000000200027245 */ /* 0x008fc40000201000 */
[----:B-----5:R-:W-:-:S03]  /*5b80*/  @P0 I2FP.F32.U32 R3, R3 ;  /* 0x0000000300030245 */ /* 0x020fc60000201000 */
[----:B--2---:R-:W-:-:S04]  /*5b90*/  FFMA R17, R0, R2, R17 ;  /* 0x0000000200117223 */ /* 0x004fc80000000011 */
[----:B----4-:R-:W-:-:S07]  /*5ba0*/  @P0 FFMA R17, R6, R3, R17 ;  /* 0x0000000306110223 */ /* 0x010fce0000000011 */
.L_x_80:
[----:B------:R-:W2:Y:S01]  /*5bb0*/  F2I.U32.NTZ R17, R17 ;  /* 0x0000001100117305 */ /* 0x000ea20000203000 */
[----:B-1----:R-:W-:-:S05]  /*5bc0*/  IMAD.WIDE.U32 R12, R12, 0x2, R14 ;  /* 0x000000020c0c7825 */ /* 0x002fca00078e000e */
[----:B--2---:R-:W-:Y:S01]  /*5bd0*/  STG.E.U16 desc[UR8][R12.64], R17 ;  /* 0x000000110c007986 */ /* 0x004fe2000c101508 */
[----:B0-----:R-:W-:Y:S05]  /*5be0*/  EXIT ;  /* 0x000000000000794d */ /* 0x001fea0003800000 */
.L_x_42:
[----:B0-----:R-:W0:Y:S02]  /*5bf0*/  LDC.64 R2, c[0x0][0x388] ;  /* 0x0000e200ff027b82 */ /* 0x001e240000000a00 */
[----:B0-----:R-:W-:-:S04]  /*5c00*/  IMAD.WIDE.U32 R4, R17, 0x2, R2 ;  /* 0x0000000211047825 */ /* 0x001fc800078e0002 */
[--C-:B------:R-:W-:Y:S01]  /*5c10*/  IMAD.WIDE.U32 R6, R23, 0x2, R2.reuse ;  /* 0x0000000217067825 */ /* 0x100fe200078e0002 */
[----:B------:R-:W-:Y:S03]  /*5c20*/  STG.E.U16 desc[UR8][R4.64], RZ ;  /* 0x000000ff04007986 */ /* 0x000fe6000c101508 */
        /* <DEDUP_REMOVED lines=10> */
[----:B------:R-:W-:Y:S01]  /*5cd0*/  IMAD.WIDE.U32 R2, R12, 0x2, R2 ;  /* 0x000000020c027825 */ /* 0x000fe200078e0002 */
[----:B------:R-:W-:Y:S04]  /*5ce0*/  STG.E.U16 desc[UR8][R10.64], RZ ;  /* 0x000000ff0a007986 */ /* 0x000fe8000c101508 */
[----:B------:R-:W-:Y:S01]  /*5cf0*/  STG.E.U16 desc[UR8][R2.64], RZ ;  /* 0x000000ff02007986 */ /* 0x000fe2000c101508 */
[----:B------:R-:W-:Y:S05]  /*5d00*/  EXIT ;  /* 0x000000000000794d */ /* 0x000fea0003800000 */
.L_x_83:
        /* <DEDUP_REMOVED lines=15> */
.L_x_253:


//--------------------- .text.conv_vert_kernel_u8 --------------------------
	.section	.text.conv_vert_kernel_u8,"ax",@progbits
	.align	128
        .global         conv_vert_kernel_u8
        .type           conv_vert_kernel_u8,@function
        .size           conv_vert_kernel_u8,(.L_x_254 - conv_vert_kernel_u8)
        .other          conv_vert_kernel_u8,@"STO_CUDA_ENTRY STV_DEFAULT"
conv_vert_kernel_u8:
.text.conv_vert_kernel_u8:
[----:B------:R-:W-:Y:S01]  /*0000*/  LDC R1, c[0x0][0x37c] ;  /* 0x0000df00ff017b82 */ /* 0x000fe20000000800 */
[----:B------:R-:W0:Y:S07]  /*0010*/  S2R R5, SR_CTAID.Y ;  /* 0x0000000000057919 */ /* 0x000e2e0000002600 */
[----:B------:R-:W1:Y:S01]  /*0020*/  LDC R10, c[0x0][0x390] ;  /* 0x0000e400ff0a7b82 */ /* 0x000e620000000800 */
[----:B------:R-:W2:Y:S01]  /*0030*/  LDCU UR6, c[0x0][0x394] ;  /* 0x00007280ff0677ac */ /* 0x000ea20008000800 */
[----:B------:R-:W-:Y:S01]  /*0040*/  PRMT R24, RZ, 0x7610, R24 ;  /* 0x00007610ff187816 */ /* 0x000fe20000000018 */
[----:B------:R-:W0:Y:S01]  /*0050*/  S2R R0, SR_TID.Y ;  /* 0x0000000000007919 */ /* 0x000e220000002200 */
[----:B------:R-:W3:Y:S01]  /*0060*/  LDCU.64 UR4, c[0x0][0x380] ;  /* 0x00007000ff0477ac */ /* 0x000ee20008000a00 */
[----:B------:R-:W4:Y:S01]  /*0070*/  S2R R4, SR_CTAID.X ;  /* 0x0000000000047919 */ /* 0x000f220000002500 */
[----:B------:R-:W5:Y:S01]  /*0080*/  LDCU.64 UR8, c[0x0][0x358] ;  /* 0x00006b00ff0877ac */ /* 0x000f620008000a00 */
[----:B------:R-:W4:Y:S01]  /*0090*/  S2R R3, SR_TID.X ;  /* 0x0000000000037919 */ /* 0x000f220000002100 */
[----:B0-----:R-:W-:-:S04]  /*00a0*/  IMAD R2, R5, 0x40, R0 ;  /* 0x0000004005027824 */ /* 0x001fc800078e0200 */
[----:B------:R-:W-:Y:S02]  /*00b0*/  VIADD R2, R2, 0xfffffff8 ;  /* 0xfffffff802027836 */ /* 0x000fe40000000000 */
[----:B----4-:R-:W-:-:S03]  /*00c0*/  IMAD R5, R4, 0x10, R3 ;  /* 0x0000001004057824 */ /* 0x010fc600078e0203 */
[C---:B------:R-:W-:Y:S01]  /*00d0*/  ISETP.GE.AND P2, PT, R2.reuse, RZ, PT ;  /* 0x000000ff0200720c */ /* 0x040fe20003f46270 */
[C---:B-1----:R-:W-:Y:S01]  /*00e0*/  IMAD R7, R2.reuse, R10, R5 ;  /* 0x0000000a02077224 */ /* 0x042fe200078e0205 */
[----:B--2---:R-:W-:-:S03]  /*00f0*/  IADD3 R2, PT, PT, -R2, UR6, RZ ;  /* 0x0000000602027c10 */ /* 0x004fc6000fffe1ff */
[--C-:B------:R-:W-:Y:S01]  /*0100*/  IMAD R4, R10, 0x10, R7.reuse ;  /* 0x000000100a047824 */ /* 0x100fe200078e0207 */
[----:B------:R-:W-:Y:S01]  /*0110*/  ISETP.GE.U32.AND P0, PT, R2, 0x49, PT ;  /* 0x000000490200780c */ /* 0x000fe20003f06070 */
[C-C-:B------:R-:W-:Y:S02]  /*0120*/  IMAD R2, R10.reuse, 0x8, R7.reuse ;  /* 0x000000080a027824 */ /* 0x140fe400078e0207 */
[----:B------:R-:W-:-:S04]  /*0130*/  IMAD R5, R10, 0x20, R7 ;  /* 0x000000200a057824 */ /* 0x000fc800078e0207 */
[----:B---3--:R-:W-:Y:S01]  /*0140*/  @P2 IADD3 R8, P1, PT, R7, UR4, RZ ;  /* 0x0000000407082c10 */ /* 0x008fe2000ff3e0ff */
[----:B------:R-:W-:Y:S01]  /*0150*/  IMAD R6, R10, 0x40, R7 ;  /* 0x000000400a067824 */ /* 0x000fe200078e0207 */
[----:B------:R-:W-:-:S03]  /*0160*/  IADD3 R14, P3, PT, R2, UR4, RZ ;  /* 0x00000004020e7c10 */ /* 0x000fc6000ff7e0ff */
[----:B------:R-:W-:Y:S01]  /*0170*/  @P2 IMAD.X R9, RZ, RZ, UR5, P1 ;  /* 0x00000005ff092e24 */ /* 0x000fe200088e06ff */
[----:B------:R-:W-:Y:S01]  /*0180*/  IADD3 R16, P1, PT, R4, UR4, RZ ;  /* 0x0000000404107c10 */ /* 0x000fe2000ff3e0ff */
[----:B------:R-:W-:-:S03]  /*0190*/  IMAD.X R15, RZ, RZ, UR5, P3 ;  /* 0x00000005ff0f7e24 */ /* 0x000fc600098e06ff */
[----:B-----5:R0:W2:Y:S01]  /*01a0*/  @P2 LDG.E.U8 R24, desc[UR8][R8.64] ;  /* 0x0000000808182981 */ /* 0x0200a2000c1e1100 */
[----:B------:R-:W-:Y:S01]  /*01b0*/  IADD3 R18, P2, PT, R5, UR4, RZ ;  /* 0x0000000405127c10 */ /* 0x000fe2000ff5e0ff */
[----:B------:R-:W-:Y:S01]  /*01c0*/  IMAD.X R17, RZ, RZ, UR5, P1 ;  /* 0x00000005ff117e24 */ /* 0x000fe200088e06ff */
[----:B------:R-:W-:Y:S01]  /*01d0*/  IADD3 R26, P1, PT, R6, UR4, RZ ;  /* 0x00000004061a7c10 */ /* 0x000fe2000ff3e0ff */
[C---:B------:R-:W-:Y:S01]  /*01e0*/  IMAD R7, R10.reuse, 0x8, R4 ;  /* 0x000000080a077824 */ /* 0x040fe200078e0204 */
[----:B------:R1:W3:Y:S01]  /*01f0*/  LDG.E.U8 R25, desc[UR8][R14.64] ;  /* 0x000000080e197981 */ /* 0x0002e2000c1e1100 */
[----:B------:R-:W-:Y:S02]  /*0200*/  IMAD.X R19, RZ, RZ, UR5, P2 ;  /* 0x00000005ff137e24 */ /* 0x000fe400090e06ff */
[C-C-:B0-----:R-:W-:Y:S02]  /*0210*/  IMAD R8, R10.reuse, 0x8, R5.reuse ;  /* 0x000000080a087824 */ /* 0x141fe400078e0205 */
[C---:B------:R-:W-:Y:S01]  /*0220*/  IMAD R9, R10.reuse, 0x10, R5 ;  /* 0x000000100a097824 */ /* 0x040fe200078e0205 */
[----:B------:R-:W-:Y:S01]  /*0230*/  IADD3.X R27, PT, PT, RZ, UR5, RZ, P1, !PT ;  /* 0x00000005ff1b7c10 */ /* 0x000fe20008ffe4ff */
[C---:B------:R-:W-:Y:S01]  /*0240*/  @P0 IMAD R11, R10.reuse, 0x8, R6 ;  /* 0x000000080a0b0824 */ /* 0x040fe200078e0206 */
[----:B------:R-:W-:Y:S01]  /*0250*/  IADD3 R12, P1, PT, R7, UR4, RZ ;  /* 0x00000004070c7c10 */ /* 0x000fe2000ff3e0ff */
[----:B------:R-:W-:Y:S01]  /*0260*/  IMAD R10, R10, 0x8, R9 ;  /* 0x000000080a0a7824 */ /* 0x000fe200078e0209 */
[----:B-1----:R-:W-:Y:S01]  /*0270*/  IADD3 R14, P2, PT, R8, UR4, RZ ;  /* 0x00000004080e7c10 */ /* 0x002fe2000ff5e0ff */
[----:B------:R0:W4:Y:S02]  /*0280*/  LDG.E.U8 R23, desc[UR8][R16.64] ;  /* 0x0000000810177981 */ /* 0x000124000c1e1100 */
[----:B------:R-:W-:-:S02]  /*0290*/  IMAD.X R13, RZ, RZ, UR5, P1 ;  /* 0x00000005ff0d7e24 */ /* 0x000fc400088e06ff */
[----:B------:R1:W5:Y:S01]  /*02a0*/  LDG.E.U8 R22, desc[UR8][R18.64] ;  /* 0x0000000812167981 */ /* 0x000362000c1e1100 */
[----:B------:R-:W-:Y:S01]  /*02b0*/  IMAD.X R15, RZ, RZ, UR5, P2 ;  /* 0x00000005ff0f7e24 */ /* 0x000fe200090e06ff */
[----:B------:R-:W-:Y:S02]  /*02c0*/  IADD3 R20, P2, PT, R10, UR4, RZ ;  /* 0x000000040a147c10 */ /* 0x000fe4000ff5e0ff */
[----:B------:R1:W5:Y:S01]  /*02d0*/  LDG.E.U8 R26, desc[UR8][R26.64] ;  /* 0x000000081a1a7981 */ /* 0x000362000c1e1100 */
[----:B0-----:R-:W-:-:S03]  /*02e0*/  IADD3 R16, P1, PT, R9, UR4, RZ ;  /* 0x0000000409107c10 */ /* 0x001fc6000ff3e0ff */
[----:B------:R0:W5:Y:S01]  /*02f0*/  LDG.E.U8 R28, desc[UR8][R12.64] ;  /* 0x000000080c1c7981 */ /* 0x000162000c1e1100 */
[----:B-1----:R-:W-:Y:S01]  /*0300*/  @P0 IADD3 R18, P3, PT, R11, UR4, RZ ;  /* 0x000000040b120c10 */ /* 0x002fe2000ff7e0ff */
[----:B------:R-:W-:Y:S02]  /*0310*/  IMAD.X R17, RZ, RZ, UR5, P1 ;  /* 0x00000005ff117e24 */ /* 0x000fe400088e06ff */
[----:B------:R1:W5:Y:S01]  /*0320*/  LDG.E.U8 R14, desc[UR8][R14.64] ;  /* 0x000000080e0e7981 */ /* 0x000362000c1e1100 */
[----:B------:R-:W-:Y:S01]  /*0330*/  IMAD.X R21, RZ, RZ, UR5, P2 ;  /* 0x00000005ff157e24 */ /* 0x000fe200090e06ff */
[----:B------:R-:W-:Y:S01]  /*0340*/  PRMT R27, RZ, 0x7610, R27 ;  /* 0x00007610ff1b7816 */ /* 0x000fe2000000001b */
[----:B------:R-:W-:Y:S01]  /*0350*/  @P0 IMAD.X R19, RZ, RZ, UR5, P3 ;  /* 0x00000005ff130e24 */ /* 0x000fe200098e06ff */
[----:B------:R-:W5:Y:S01]  /*0360*/  LDG.E.U8 R16, desc[UR8][R16.64] ;  /* 0x0000000810107981 */ /* 0x000f62000c1e1100 */
[----:B0-----:R-:W0:Y:S03]  /*0370*/  LDC R13, c[0x0][0x398] ;  /* 0x0000e600ff0d7b82 */ /* 0x001e260000000800 */
[----:B------:R-:W5:Y:S04]  /*0380*/  LDG.E.U8 R20, desc[UR8][R20.64] ;  /* 0x0000000814147981 */ /* 0x000f68000c1e1100 */
[----:B------:R-:W5:Y:S01]  /*0390*/  @P0 LDG.E.U8 R27, desc[UR8][R18.64] ;  /* 0x00000008121b0981 */ /* 0x000f62000c1e1100 */
[----:B------:R-:W-:Y:S01]  /*03a0*/  MOV R12, 0x400 ;  /* 0x00000400000c7802 */ /* 0x000fe20000000f00 */
[----:B------:R-:W1:Y:S01]  /*03b0*/  S2R R11, SR_CgaCtaId ;  /* 0x00000000000b7919 */ /* 0x000e620000008800 */
[----:B0-----:R-:W-:-:S02]  /*03c0*/  ISETP.GE.AND P0, PT, R13, 0x1, PT ;  /* 0x000000010d00780c */ /* 0x001fc40003f06270 */
[----:B-1----:R-:W-:-:S05]  /*03d0*/  LEA R12, R11, R12, 0x18 ;  /* 0x0000000c0b0c7211 */ /* 0x002fca00078ec0ff */
[----:B------:R-:W-:-:S04]  /*03e0*/  IMAD R11, R3, 0x51, R12 ;  /* 0x00000051030b7824 */ /* 0x000fc800078e020c */
[----:B------:R-:W-:-:S05]  /*03f0*/  IMAD.IADD R15, R11, 0x1, R0 ;  /* 0x000000010b0f7824 */ /* 0x000fca00078e0200 */
[----:B--2---:R0:W-:Y:S04]  /*0400*/  STS.U8 [R15], R24 ;  /* 0x000000180f007388 */ /* 0x0041e80000000000 */
[----:B---3--:R0:W-:Y:S04]  /*0410*/  STS.U8 [R15+0x8], R25 ;  /* 0x000008190f007388 */ /* 0x0081e80000000000 */
[----:B----4-:R0:W-:Y:S04]  /*0420*/  STS.U8 [R15+0x10], R23 ;  /* 0x000010170f007388 */ /* 0x0101e80000000000 */
[----:B-----5:R0:W-:Y:S04]  /*0430*/  STS.U8 [R15+0x20], R22 ;  /* 0x000020160f007388 */ /* 0x0201e80000000000 */
[----:B------:R0:W-:Y:S04]  /*0440*/  STS.U8 [R15+0x40], R26 ;  /* 0x0000401a0f007388 */ /* 0x0001e80000000000 */
[----:B------:R0:W-:Y:S04]  /*0450*/  STS.U8 [R15+0x18], R28 ;  /* 0x0000181c0f007388 */ /* 0x0001e80000000000 */
[----:B------:R0:W-:Y:S04]  /*0460*/  STS.U8 [R15+0x28], R14 ;  /* 0x0000280e0f007388 */ /* 0x0001e80000000000 */
[----:B------:R0:W-:Y:S04]  /*0470*/  STS.U8 [R15+0x30], R16 ;  /* 0x000030100f007388 */ /* 0x0001e80000000000 */
[----:B------:R0:W-:Y:S04]  /*0480*/  STS.U8 [R15+0x38], R20 ;  /* 0x000038140f007388 */ /* 0x0001e80000000000 */
[----:B------:R0:W-:Y:S01]  /*0490*/  STS.U8 [R15+0x48], R27 ;  /* 0x0000481b0f007388 */ /* 0x0001e20000000000 */
[----:B------:R-:W-:Y:S06]  /*04a0*/  BAR.SYNC.DEFER_BLOCKING 0x0 ;  /* 0x0000000000007b1d */ /* 0x000fec0000010000 */
[----:B------:R-:W-:Y:S05]  /*04b0*/  @!P0 BRA `(.L_x_84) ;  /* 0x0000005400988947 */ /* 0x000fea0003800000 */
[C---:B0-----:R-:W-:Y:S01]  /*04c0*/  VIADD R14, R13.reuse, 0xffffffff ;  /* 0xffffffff0d0e7836 */ /* 0x041fe20000000000 */
[----:B------:R-:W-:Y:S01]  /*04d0*/  LOP3.LUT R16, R13, 0xf, RZ, 0xc0, !PT ;  /* 0x0000000f0d107812 */ /* 0x000fe200078ec0ff */
[----:B------:R-:W0:Y:S01]  /*04e0*/  LDCU.64 UR6, c[0x0][0x3a0] ;  /* 0x00007400ff0677ac */ /* 0x000e220008000a00 */
[----:B------:R-:W-:Y:S01]  /*04f0*/  HFMA2 R21, -RZ, RZ, 0, 0 ;  /* 0x00000000ff157431 */ /* 0x000fe200000001ff */
[----:B------:R-:W-:Y:S01]  /*0500*/  SHF.R.U32.HI R17, RZ, 0x1, R13 ;  /* 0x00000001ff117819 */ /* 0x000fe2000001160d */
[----:B------:R-:W-:Y:S01]  /*0510*/  IMAD.MOV.U32 R19, RZ, RZ, RZ ;  /* 0x000000ffff137224 */ /* 0x000fe200078e00ff */
[----:B------:R-:W-:Y:S02]  /*0520*/  ISETP.GE.U32.AND P1, PT, R14, 0xf, PT ;  /* 0x0000000f0e00780c */ /* 0x000fe40003f26070 */
[----:B------:R-:W-:-:S11]  /*0530*/  ISETP.NE.AND P0, PT, R16, RZ, PT ;  /* 0x000000ff1000720c */ /* 0x000fd60003f05270 */
[----:B------:R-:W-:Y:S05]  /*0540*/  @!P1 BRA `(.L_x_85) ;  /* 0x00000004004c9947 */ /* 0x000fea0003800000 */
[----:B------:R-:W-:Y:S01]  /*0550*/  UMOV UR4, 0x20 ;  /* 0x0000002000047882 */ /* 0x000fe20000000000 */
[----:B------:R-:W-:Y:S01]  /*0560*/  UMOV UR5, 0x0 ;  /* 0x0000000000057882 */ /* 0x000fe20000000000 */
[----:B------:R-:W-:Y:S01]  /*0570*/  IMAD R18, R3, 0x51, R0 ;  /* 0x0000005103127824 */ /* 0x000fe200078e0200 */
[----:B0-----:R-:W-:Y:S01]  /*0580*/  UIMAD.WIDE.U32 UR4, UR6, 0x1, UR4 ;  /* 0x00000001060478a5 */ /* 0x001fe2000f8e0004 */
[----:B------:R-:W-:Y:S01]  /*0590*/  LOP3.LUT R19, R13, 0x7ffffff0, RZ, 0xc0, !PT ;  /* 0x7ffffff00d137812 */ /* 0x000fe200078ec0ff */
[----:B------:R-:W-:Y:S02]  /*05a0*/  IMAD.MOV.U32 R21, RZ, RZ, RZ ;  /* 0x000000ffff157224 */ /* 0x000fe400078e00ff */
[----:B------:R-:W-:Y:S02]  /*05b0*/  IADD3 R18, PT, PT, R12, R18, -R17 ;  /* 0x000000120c127210 */ /* 0x000fe40007ffe811 */
[----:B------:R-:W-:Y:S01]  /*05c0*/  IMAD.U32 R14, RZ, RZ, UR4 ;  /* 0x00000004ff0e7e24 */ /* 0x000fe2000f8e00ff */
[----:B------:R-:W-:-:S02]  /*05d0*/  UIADD3 UR4, UPT, UPT, UR5, UR7, URZ ;  /* 0x0000000705047290 */ /* 0x000fc4000fffe0ff */
[----:B------:R-:W-:Y:S02]  /*05e0*/  IMAD.U32 R15, RZ, RZ, UR5 ;  /* 0x00000005ff0f7e24 */ /* 0x000fe4000f8e00ff */
[----:B------:R-:W-:Y:S02]  /*05f0*/  IMAD.MOV R20, RZ, RZ, -R19 ;  /* 0x000000ffff147224 */ /* 0x000fe400078e0a13 */
[----:B------:R-:W-:Y:S02]  /*0600*/  VIADD R18, R18, 0xb ;  /* 0x0000000b12127836 */ /* 0x000fe40000000000 */
[----:B------:R-:W-:-:S07]  /*0610*/  IMAD.U32 R15, RZ, RZ, UR4 ;  /* 0x00000004ff0f7e24 */ /* 0x000fce000f8e00ff */
.L_x_86:
[----:B------:R-:W2:Y:S04]  /*0620*/  LDG.E R26, desc[UR8][R14.64+-0x20] ;  /* 0xffffe0080e1a7981 */ /* 0x000ea8000c1e1900 */
[----:B------:R-:W3:Y:S04]  /*0630*/  LDG.E R24, desc[UR8][R14.64+-0x1c] ;  /* 0xffffe4080e187981 */ /* 0x000ee8000c1e1900 */
[----:B------:R-:W4:Y:S04]  /*0640*/  LDG.E R23, desc[UR8][R14.64+-0x18] ;  /* 0xffffe8080e177981 */ /* 0x000f28000c1e1900 */
[----:B------:R-:W5:Y:S04]  /*0650*/  LDG.E R22, desc[UR8][R14.64+-0x14] ;  /* 0xffffec080e167981 */ /* 0x000f68000c1e1900 */
[----:B------:R-:W0:Y:S02]  /*0660*/  LDS.U8 R25, [R18+-0x3] ;  /* 0xfffffd0012197984 */ /* 0x000e240000000000 */
[----:B0-----:R-:W-:-:S05]  /*0670*/  I2FP.F32.U32 R25, R25 ;  /* 0x0000001900197245 */ /* 0x001fca0000201000 */
[----:B--2---:R-:W-:Y:S02]  /*0680*/  FFMA R25, R26, R25, R21 ;  /* 0x000000191a197223 */ /* 0x004fe40000000015 */
[----:B------:R-:W0:Y:S04]  /*0690*/  LDS.U8 R26, [R18+-0x2] ;  /* 0xfffffe00121a7984 */ /* 0x000e280000000000 */
[----:B------:R-:W2:Y:S01]  /*06a0*/  LDG.E R21, desc[UR8][R14.64+-0x10] ;  /* 0xfffff0080e157981 */ /* 0x000ea2000c1e1900 */
[----:B0-----:R-:W-:-:S05]  /*06b0*/  I2FP.F32.U32 R26, R26 ;  /* 0x0000001a001a7245 */ /* 0x001fca0000201000 */
[----:B---3--:R-:W-:Y:S02]  /*06c0*/  FFMA R26, R24, R26, R25 ;  /* 0x0000001a181a7223 */ /* 0x008fe40000000019 */
[----:B------:R-:W3:Y:S04]  /*06d0*/  LDG.E R24, desc[UR8][R14.64+-0xc] ;  /* 0xfffff4080e187981 */ /* 0x000ee8000c1e1900 */
[----:B------:R-:W0:Y:S02]  /*06e0*/  LDS.U8 R25, [R18+-0x1] ;  /* 0xffffff0012197984 */ /* 0x000e240000000000 */
[----:B0-----:R-:W-:-:S05]  /*06f0*/  I2FP.F32.U32 R25, R25 ;  /* 0x0000001900197245 */ /* 0x001fca0000201000 */
[----:B----4-:R-:W-:Y:S02]  /*0700*/  FFMA R25, R23, R25, R26 ;  /* 0x0000001917197223 */ /* 0x010fe4000000001a */
[----:B------:R-:W4:Y:S04]  /*0710*/  LDG.E R23, desc[UR8][R14.64+-0x8] ;  /* 0xfffff8080e177981 */ /* 0x000f28000c1e1900 */
[----:B------:R-:W0:Y:S02]  /*0720*/  LDS.U8 R26, [R18] ;  /* 0x00000000121a7984 */ /* 0x000e240000000000 */
[----:B0-----:R-:W-:-:S05]  /*0730*/  I2FP.F32.U32 R26, R26 ;  /* 0x0000001a001a7245 */ /* 0x001fca0000201000 */
[----:B-----5:R-:W-:Y:S02]  /*0740*/  FFMA R26, R22, R26, R25 ;  /* 0x0000001a161a7223 */ /* 0x020fe40000000019 */
[----:B------:R-:W5:Y:S04]  /*0750*/  LDG.E R22, desc[UR8][R14.64+-0x4] ;  /* 0xfffffc080e167981 */ /* 0x000f68000c1e1900 */
[----:B------:R-:W0:Y:S02]  /*0760*/  LDS.U8 R25, [R18+0x1] ;  /* 0x0000010012197984 */ /* 0x000e240000000000 */
[----:B0-----:R-:W-:-:S05]  /*0770*/  I2FP.F32.U32 R25, R25 ;  /* 0x0000001900197245 */ /* 0x001fca0000201000 */
[----:B--2---:R-:W-:Y:S02]  /*0780*/  FFMA R25, R21, R25, R26 ;  /* 0x0000001915197223 */ /* 0x004fe4000000001a */
[----:B------:R-:W0:Y:S04]  /*0790*/  LDS.U8 R26, [R18+0x2] ;  /* 0x00000200121a7984 */ /* 0x000e280000000000 */
[----:B------:R-:W2:Y:S01]  /*07a0*/  LDG.E R21, desc[UR8][R14.64] ;  /* 0x000000080e157981 */ /* 0x000ea2000c1e1900 */
[----:B0-----:R-:W-:-:S05]  /*07b0*/  I2FP.F32.U32 R26, R26 ;  /* 0x0000001a001a7245 */ /* 0x001fca0000201000 */
[----:B---3--:R-:W-:Y:S02]  /*07c0*/  FFMA R26, R24, R26, R25 ;  /* 0x0000001a181a7223 */ /* 0x008fe40000000019 */
[----:B------:R-:W0:Y:S04]  /*07d0*/  LDS.U8 R25, [R18+0x3] ;  /* 0x0000030012197984 */ /* 0x000e280000000000 */
[----:B------:R-:W3:Y:S01]  /*07e0*/  LDG.E R24, desc[UR8][R14.64+0x4] ;  /* 0x000004080e187981 */ /* 0x000ee2000c1e1900 */
[----:B0-----:R-:W-:-:S05]  /*07f0*/  I2FP.F32.U32 R25, R25 ;  /* 0x0000001900197245 */ /* 0x001fca0000201000 */
[----:B----4-:R-:W-:Y:S02]  /*0800*/  FFMA R25, R23, R25, R26 ;  /* 0x0000001917197223 */ /* 0x010fe4000000001a */
[----:B------:R-:W4:Y:S04]  /*0810*/  LDG.E R23, desc[UR8][R14.64+0x8] ;  /* 0x000008080e177981 */ /* 0x000f28000c1e1900 */
[----:B------:R-:W0:Y:S02]  /*0820*/  LDS.U8 R26, [R18+0x4] ;  /* 0x00000400121a7984 */ /* 0x000e240000000000 */
[----:B0-----:R-:W-:-:S05]  /*0830*/  I2FP.F32.U32 R26, R26 ;  /* 0x0000001a001a7245 */ /* 0x001fca0000201000 */
[----:B-----5:R-:W-:Y:S02]  /*0840*/  FFMA R26, R22, R26, R25 ;  /* 0x0000001a161a7223 */ /* 0x020fe40000000019 */
[----:B------:R-:W5:Y:S04]  /*0850*/  LDG.E R22, desc[UR8][R14.64+0xc] ;  /* 0x00000c080e167981 */ /* 0x000f68000c1e1900 */
[----:B------:R-:W0:Y:S02]  /*0860*/  LDS.U8 R25, [R18+0x5] ;  /* 0x0000050012197984 */ /* 0x000e240000000000 */
[----:B0-----:R-:W-:-:S05]  /*0870*/  I2FP.F32.U32 R25, R25 ;  /* 0x0000001900197245 */ /* 0x001fca0000201000 */
[----:B--2---:R-:W-:Y:S02]  /*0880*/  FFMA R21, R21, R25, R26 ;  /* 0x0000001915157223 */ /* 0x004fe4000000001a */
[----:B------:R-:W0:Y:S04]  /*0890*/  LDS.U8 R25, [R18+0x6] ;  /* 0x0000060012197984 */ /* 0x000e280000000000 */
[----:B------:R-:W-:Y:S01]  /*08a0*/  LDS.U8 R26, [R18+0x8] ;  /* 0x00000800121a7984 */ /* 0x000fe20000000000 */
[----:B0-----:R-:W-:-:S05]  /*08b0*/  I2FP.F32.U32 R25, R25 ;  /* 0x0000001900197245 */ /* 0x001fca0000201000 */
[----:B---3--:R-:W-:Y:S02]  /*08c0*/  FFMA R24, R24, R25, R21 ;  /* 0x0000001918187223 */ /* 0x008fe40000000015 */
[----:B------:R-:W0:Y:S04]  /*08d0*/  LDS.U8 R25, [R18+0x7] ;  /* 0x0000070012197984 */ /* 0x000e280000000000 */
[----:B------:R-:W2:Y:S01]  /*08e0*/  LDG.E R21, desc[UR8][R14.64+0x10] ;  /* 0x000010080e157981 */ /* 0x000ea2000c1e1900 */
[----:B0-----:R-:W-:-:S05]  /*08f0*/  I2FP.F32.U32 R25, R25 ;  /* 0x0000001900197245 */ /* 0x001fca0000201000 */
[----:B----4-:R-:W-:Y:S02]  /*0900*/  FFMA R25, R23, R25, R24 ;  /* 0x0000001917197223 */ /* 0x010fe40000000018 */
[----:B------:R-:W3:Y:S01]  /*0910*/  LDG.E R23, desc[UR8][R14.64+0x14] ;  /* 0x000014080e177981 */ /* 0x000ee2000c1e1900 */
[----:B------:R-:W-:-:S03]  /*0920*/  I2FP.F32.U32 R26, R26 ;  /* 0x0000001a001a7245 */ /* 0x000fc60000201000 */
[----:B------:R-:W4:Y:S02]  /*0930*/  LDG.E R24, desc[UR8][R14.64+0x18] ;  /* 0x000018080e187981 */ /* 0x000f24000c1e1900 */
[----:B-----5:R-:W-:Y:S02]  /*0940*/  FFMA R26, R22, R26, R25 ;  /* 0x0000001a161a7223 */ /* 0x020fe40000000019 */
[----:B------:R0:W5:Y:S01]  /*0950*/  LDG.E R22, desc[UR8][R14.64+0x1c] ;  /* 0x00001c080e167981 */ /* 0x000162000c1e1900 */
[----:B------:R-:W-:-:S03]  /*0960*/  VIADD R20, R20, 0x10 ;  /* 0x0000001014147836 */ /* 0x000fc60000000000 */
[----:B------:R-:W1:Y:S02]  /*0970*/  LDS.U8 R25, [R18+0x9] ;  /* 0x0000090012197984 */ /* 0x000e640000000000 */
[----:B------:R-:W-:Y:S02]  /*0980*/  ISETP.NE.AND P2, PT, R20, RZ, PT ;  /* 0x000000ff1400720c */ /* 0x000fe40003f45270 */
[----:B0-----:R-:W-:-:S05]  /*0990*/  IADD3 R14, P3, PT, R14, 0x40, RZ ;  /* 0x000000400e0e7810 */ /* 0x001fca0007f7e0ff */
[----:B------:R-:W-:Y:S01]  /*09a0*/  IMAD.X R15, RZ, RZ, R15, P3 ;  /* 0x000000ffff0f7224 */ /* 0x000fe200018e060f */
[----:B-1----:R-:W-:-:S05]  /*09b0*/  I2FP.F32.U32 R25, R25 ;  /* 0x0000001900197245 */ /* 0x002fca0000201000 */
[----:B--2---:R-:W-:Y:S02]  /*09c0*/  FFMA R26, R21, R25, R26 ;  /* 0x00000019151a7223 */ /* 0x004fe4000000001a */
[----:B------:R-:W0:Y:S04]  /*09d0*/  LDS.U8 R21, [R18+0xa] ;  /* 0x00000a0012157984 */ /* 0x000e280000000000 */
[----:B------:R-:W1:Y:S01]  /*09e0*/  LDS.U8 R25, [R18+0xb] ;  /* 0x00000b0012197984 */ /* 0x000e620000000000 */
[----:B0-----:R-:W-:Y:S02]  /*09f0*/  I2FP.F32.U32 R21, R21 ;  /* 0x0000001500157245 */ /* 0x001fe40000201000 */
[----:B-1----:R-:W-:-:S03]  /*0a00*/  I2FP.F32.U32 R25, R25 ;  /* 0x0000001900197245 */ /* 0x002fc60000201000 */
[----:B---3--:R-:W-:Y:S02]  /*0a10*/  FFMA R21, R23, R21, R26 ;  /* 0x0000001517157223 */ /* 0x008fe4000000001a */
[----:B------:R0:W1:Y:S02]  /*0a20*/  LDS.U8 R23, [R18+0xc] ;  /* 0x00000c0012177984 */ /* 0x0000640000000000 */
[----:B----4-:R-:W-:Y:S01]  /*0a30*/  FFMA R21, R24, R25, R21 ;  /* 0x0000001918157223 */ /* 0x010fe20000000015 */
[----:B0-----:R-:W-:Y:S01]  /*0a40*/  VIADD R18, R18, 0x10 ;  /* 0x0000001012127836 */ /* 0x001fe20000000000 */
[----:B-1----:R-:W-:-:S05]  /*0a50*/  I2FP.F32.U32 R23, R23 ;  /* 0x0000001700177245 */ /* 0x002fca0000201000 */
[----:B-----5:R-:W-:Y:S01]  /*0a60*/  FFMA R21, R22, R23, R21 ;  /* 0x0000001716157223 */ /* 0x020fe20000000015 */
[----:B------:R-:W-:Y:S06]  /*0a70*/  @P2 BRA `(.L_x_86) ;  /* 0xfffffff800e82947 */ /* 0x000fec000383ffff */
.L_x_85:
        /* <DEDUP_REMOVED lines=12> */
[----:B------:R-:W-:-:S05]  /*0b40*/  IADD3 R22, PT, PT, R11, R18, R19 ;  /* 0x000000120b167210 */ /* 0x000fca0007ffe013 */
[----:B------:R-:W1:Y:S04]  /*0b50*/  LDS.U8 R27, [R22+0x8] ;  /* 0x00000800161b7984 */ /* 0x000e680000000000 */
[----:B------:R-:W-:Y:S01]  /*0b60*/  LDS.U8 R28, [R22+0xf] ;  /* 0x00000f00161c7984 */ /* 0x000fe20000000000 */
[----:B-1----:R-:W-:-:S05]  /*0b70*/  I2FP.F32.U32 R27, R27 ;  /* 0x0000001b001b7245 */ /* 0x002fca0000201000 */
[----:B--2---:R-:W-:Y:S02]  /*0b80*/  FFMA R26, R26, R27, R21 ;  /* 0x0000001b1a1a7223 */ /* 0x004fe40000000015 */
[----:B------:R-:W1:Y:S04]  /*0b90*/  LDS.U8 R21, [R22+0x9] ;  /* 0x0000090016157984 */ /* 0x000e680000000000 */
[----:B------:R-:W-:Y:S01]  /*0ba0*/  LDS.U8 R27, [R22+0xc] ;  /* 0x00000c00161b7984 */ /* 0x000fe20000000000 */
[----:B-1----:R-:W-:-:S05]  /*0bb0*/  I2FP.F32.U32 R21, R21 ;  /* 0x0000001500157245 */ /* 0x002fca0000201000 */
[----:B---3--:R-:W-:Y:S02]  /*0bc0*/  FFMA R25, R25, R21, R26 ;  /* 0x0000001519197223 */ /* 0x008fe4000000001a */
[----:B------:R-:W1:Y:S02]  /*0bd0*/  LDS.U8 R21, [R22+0xa] ;  /* 0x00000a0016157984 */ /* 0x000e640000000000 */
[----:B-1----:R-:W-:Y:S02]  /*0be0*/  I2FP.F32.U32 R26, R21 ;  /* 0x00000015001a7245 */ /* 0x002fe40000201000 */
[----:B------:R-:W2:Y:S03]  /*0bf0*/  LDG.E R21, desc[UR8][R14.64+0x10] ;  /* 0x000010080e157981 */ /* 0x000ea6000c1e1900 */
[----:B----4-:R-:W-:Y:S02]  /*0c00*/  FFMA R26, R24, R26, R25 ;  /* 0x0000001a181a7223 */ /* 0x010fe40000000019 */
[----:B------:R-:W1:Y:S02]  /*0c10*/  LDS.U8 R24, [R22+0xb] ;  /* 0x00000b0016187984 */ /* 0x000e640000000000 */
[----:B-1----:R-:W-:-:S02]  /*0c20*/  I2FP.F32.U32 R25, R24 ;  /* 0x0000001800197245 */ /* 0x002fc40000201000 */
[----:B------:R-:W3:Y:S03]  /*0c30*/  LDG.E R24, desc[UR8][R14.64+0x14] ;  /* 0x000014080e187981 */ /* 0x000ee6000c1e1900 */
[----:B-----5:R-:W-:Y:S02]  /*0c40*/  FFMA R26, R23, R25, R26 ;  /* 0x00000019171a7223 */ /* 0x020fe4000000001a */
[----:B------:R-:W4:Y:S04]  /*0c50*/  LDG.E R23, desc[UR8][R14.64+0x18] ;  /* 0x000018080e177981 */ /* 0x000f28000c1e1900 */
[----:B------:R-:W5:Y:S01]  /*0c60*/  LDG.E R25, desc[UR8][R14.64+0x1c] ;  /* 0x00001c080e197981 */ /* 0x000f62000c1e1900 */
[----:B------:R-:W-:-:S02]  /*0c70*/  I2FP.F32.U32 R27, R27 ;  /* 0x0000001b001b7245 */ /* 0x000fc40000201000 */
[----:B------:R-:W-:Y:S02]  /*0c80*/  I2FP.F32.U32 R28, R28 ;  /* 0x0000001c001c7245 */ /* 0x000fe40000201000 */
[----:B------:R-:W-:Y:S01]  /*0c90*/  IADD3 R19, PT, PT, R19, 0x8, RZ ;  /* 0x0000000813137810 */ /* 0x000fe20007ffe0ff */
[----:B--2---:R-:W-:Y:S02]  /*0ca0*/  FFMA R21, R21, R27, R26 ;  /* 0x0000001b15157223 */ /* 0x004fe4000000001a */
[----:B------:R-:W1:Y:S04]  /*0cb0*/  LDS.U8 R26, [R22+0xd] ;  /* 0x00000d00161a7984 */ /* 0x000e680000000000 */
[----:B------:R-:W2:Y:S01]  /*0cc0*/  LDS.U8 R27, [R22+0xe] ;  /* 0x00000e00161b7984 */ /* 0x000ea20000000000 */
[----:B-1----:R-:W-:-:S02]  /*0cd0*/  I2FP.F32.U32 R26, R26 ;  /* 0x0000001a001a7245 */ /* 0x002fc40000201000 */
[----:B--2---:R-:W-:-:S03]  /*0ce0*/  I2FP.F32.U32 R27, R27 ;  /* 0x0000001b001b7245 */ /* 0x004fc60000201000 */
[----:B---3--:R-:W-:-:S04]  /*0cf0*/  FFMA R24, R24, R26, R21 ;  /* 0x0000001a18187223 */ /* 0x008fc80000000015 */
[----:B----4-:R-:W-:-:S04]  /*0d00*/  FFMA R24, R23, R27, R24 ;  /* 0x0000001b17187223 */ /* 0x010fc80000000018 */
[----:B-----5:R-:W-:-:S07]  /*0d10*/  FFMA R21, R25, R28, R24 ;  /* 0x0000001c19157223 */ /* 0x020fce0000000018 */
.L_x_88:
        /* <DEDUP_REMOVED lines=8> */
[----:B------:R-:W-:-:S03]  /*0da0*/  IADD3 R22, PT, PT, R11, R18, R19 ;  /* 0x000000120b167210 */ /* 0x000fc60007ffe013 */
[----:B------:R-:W3:Y:S04]  /*0db0*/  LDG.E R24, desc[UR8][R14.64+0x4] ;  /* 0x000004080e187981 */ /* 0x000ee8000c1e1900 */
[----:B------:R-:W1:Y:S02]  /*0dc0*/  LDS.U8 R25, [R22+0x8] ;  /* 0x0000080016197984 */ /* 0x000e640000000000 */
[----:B-1----:R-:W-:-:S05]  /*0dd0*/  I2FP.F32.U32 R25, R25 ;  /* 0x0000001900197245 */ /* 0x002fca0000201000 */
[----:B--2---:R-:W-:Y:S02]  /*0de0*/  FFMA R27, R26, R25, R21 ;  /* 0x000000191a1b7223 */ /* 0x004fe40000000015 */
[----:B------:R-:W2:Y:S04]  /*0df0*/  LDG.E R21, desc[UR8][R14.64+0x8] ;  /* 0x000008080e157981 */ /* 0x000ea8000c1e1900 */
[----:B------:R-:W4:Y:S04]  /*0e00*/  LDG.E R25, desc[UR8][R14.64+0xc] ;  /* 0x00000c080e197981 */ /* 0x000f28000c1e1900 */
[----:B------:R-:W1:Y:S02]  /*0e10*/  LDS.U8 R26, [R22+0x9] ;  /* 0x00000900161a7984 */ /* 0x000e640000000000 */
[----:B-1----:R-:W-:-:S05]  /*0e20*/  I2FP.F32.U32 R26, R26 ;  /* 0x0000001a001a7245 */ /* 0x002fca0000201000 */
[----:B---3--:R-:W-:Y:S02]  /*0e30*/  FFMA R24, R24, R26, R27 ;  /* 0x0000001a18187223 */ /* 0x008fe4000000001b */
[----:B------:R-:W1:Y:S04]  /*0e40*/  LDS.U8 R26, [R22+0xa] ;  /* 0x00000a00161a7984 */ /* 0x000e680000000000 */
[----:B------:R-:W3:Y:S01]  /*0e50*/  LDS.U8 R27, [R22+0xb] ;  /* 0x00000b00161b7984 */ /* 0x000ee20000000000 */
[----:B------:R-:W-:Y:S01]  /*0e60*/  VIADD R19, R19, 0x4 ;  /* 0x0000000413137836 */ /* 0x000fe20000000000 */
[----:B-1----:R-:W-:Y:S02]  /*0e70*/  I2FP.F32.U32 R26, R26 ;  /* 0x0000001a001a7245 */ /* 0x002fe40000201000 */
[----:B---3--:R-:W-:-:S03]  /*0e80*/  I2FP.F32.U32 R27, R27 ;  /* 0x0000001b001b7245 */ /* 0x008fc60000201000 */
[----:B--2---:R-:W-:-:S04]  /*0e90*/  FFMA R24, R21, R26, R24 ;  /* 0x0000001a15187223 */ /* 0x004fc80000000018 */
[----:B----4-:R-:W-:-:S07]  /*0ea0*/  FFMA R21, R25, R27, R24 ;  /* 0x0000001b19157223 */ /* 0x010fce0000000018 */
.L_x_89:
[----:B------:R-:W-:Y:S05]  /*0eb0*/  @!P3 BRA `(.L_x_87) ;  /* 0x000000000048b947 */ /* 0x000fea0003800000 */
[----:B------:R-:W1:Y:S02]  /*0ec0*/  LDC.64 R14, c[0x0][0x3a0] ;  /* 0x0000e800ff0e7b82 */ /* 0x000e640000000a00 */
[----:B-1----:R-:W-:-:S05]  /*0ed0*/  IMAD.WIDE.U32 R14, R19, 0x4, R14 ;  /* 0x00000004130e7825 */ /* 0x002fca00078e000e */
[----:B------:R-:W2:Y:S01]  /*0ee0*/  LDG.E R22, desc[UR8][R14.64] ;  /* 0x000000080e167981 */ /* 0x000ea2000c1e1900 */
[----:B------:R-:W-:Y:S02]  /*0ef0*/  IADD3 R25, PT, PT, R11, R18, R19 ;  /* 0x000000120b197210 */ /* 0x000fe40007ffe013 */
[----:B------:R-:W-:-:S03]  /*0f00*/  ISETP.NE.AND P2, PT, R23, 0x1, PT ;  /* 0x000000011700780c */ /* 0x000fc60003f45270 */
[----:B------:R-:W1:Y:S02]  /*0f10*/  LDS.U8 R19, [R25+0x8] ;  /* 0x0000080019137984 */ /* 0x000e640000000000 */
[----:B-1----:R-:W-:-:S05]  /*0f20*/  I2FP.F32.U32 R19, R19 ;  /* 0x0000001300137245 */ /* 0x002fca0000201000 */
[----:B--2---:R-:W-:-:S03]  /*0f30*/  FFMA R21, R22, R19, R21 ;  /* 0x0000001316157223 */ /* 0x004fc60000000015 */
[----:B------:R-:W-:Y:S05]  /*0f40*/  @!P2 BRA `(.L_x_87) ;  /* 0x000000000024a947 */ /* 0x000fea0003800000 */
[----:B------:R-:W-:Y:S01]  /*0f50*/  ISETP.NE.AND P2, PT, R23, 0x2, PT ;  /* 0x000000021700780c */ /* 0x000fe20003f45270 */
[----:B------:R-:W2:Y:S04]  /*0f60*/  LDG.E R22, desc[UR8][R14.64+0x4] ;  /* 0x000004080e167981 */ /* 0x000ea8000c1e1900 */
[----:B------:R-:W1:Y:S08]  /*0f70*/  LDS.U8 R19, [R25+0x9] ;  /* 0x0000090019137984 */ /* 0x000e700000000000 */
[----:B------:R-:W3:Y:S04]  /*0f80*/  @P2 LDG.E R24, desc[UR8][R14.64+0x8] ;  /* 0x000008080e182981 */ /* 0x000ee8000c1e1900 */
[----:B------:R-:W4:Y:S01]  /*0f90*/  @P2 LDS.U8 R23, [R25+0xa] ;  /* 0x00000a0019172984 */ /* 0x000f220000000000 */
[----:B-1----:R-:W-:-:S02]  /*0fa0*/  I2FP.F32.U32 R19, R19 ;  /* 0x0000001300137245 */ /* 0x002fc40000201000 */
[----:B----4-:R-:W-:-:S03]  /*0fb0*/  @P2 I2FP.F32.U32 R23, R23 ;  /* 0x0000001700172245 */ /* 0x010fc60000201000 */
[----:B--2---:R-:W-:-:S04]  /*0fc0*/  FFMA R21, R22, R19, R21 ;  /* 0x0000001316157223 */ /* 0x004fc80000000015 */
[----:B---3--:R-:W-:-:S07]  /*0fd0*/  @P2 FFMA R21, R24, R23, R21 ;  /* 0x0000001718152223 */ /* 0x008fce0000000015 */
.L_x_87:
[----:B------:R-:W1:Y:S01]  /*0fe0*/  LDCU.64 UR10, c[0x0][0x388] ;  /* 0x00007100ff0a77ac */ /* 0x000e620008000a00 */
[----:B------:R-:W2:Y:S01]  /*0ff0*/  F2I.U32.NTZ R21, R21 ;  /* 0x0000001500157305 */ /* 0x000ea20000203000 */
[----:B------:R-:W-:Y:S01]  /*1000*/  IMAD.MOV.U32 R19, RZ, RZ, RZ ;  /* 0x000000ffff137224 */ /* 0x000fe200078e00ff */
[----:B-1----:R-:W-:Y:S01]  /*1010*/  IADD3 R14, P2, PT, R2, UR10, RZ ;  /* 0x0000000a020e7c10 */ /* 0x002fe2000ff5e0ff */
[----:B------:R-:W-:-:S04]  /*1020*/  IMAD.MOV.U32 R2, RZ, RZ, RZ ;  /* 0x000000ffff027224 */ /* 0x000fc800078e00ff */
[----:B------:R-:W-:-:S05]  /*1030*/  IMAD.X R15, RZ, RZ, UR11, P2 ;  /* 0x0000000bff0f7e24 */ /* 0x000fca00090e06ff */
[----:B--2---:R1:W-:Y:S01]  /*1040*/  STG.E.U8 desc[UR8][R14.64], R21 ;  /* 0x000000150e007986 */ /* 0x0043e2000c101108 */
[----:B------:R-:W-:Y:S05]  /*1050*/  @!P1 BRA `(.L_x_90) ;  /* 0x0000000400409947 */ /* 0x000fea0003800000 */
[----:B0-----:R-:W-:Y:S01]  /*1060*/  UIADD3 UR4, UP0, UPT, UR6, 0x20, URZ ;  /* 0x0000002006047890 */ /* 0x001fe2000ff1e0ff */
[----:B------:R-:W-:Y:S01]  /*1070*/  IMAD R2, R3, 0x51, R0 ;  /* 0x0000005103027824 */ /* 0x000fe200078e0200 */
[----:B------:R-:W-:Y:S02]  /*1080*/  LOP3.LUT R19, R13, 0x7ffffff0, RZ, 0xc0, !PT ;  /* 0x7ffffff00d137812 */ /* 0x000fe400078ec0ff */
[----:B------:R-:W-:Y:S02]  /*1090*/  UIADD3.X UR5, UPT, UPT, URZ, UR7, URZ, UP0, !UPT ;  /* 0x00000007ff057290 */ /* 0x000fe400087fe4ff */
[----:B------:R-:W-:Y:S01]  /*10a0*/  IADD3 R17, PT, PT, R12, R2, -R17 ;  /* 0x000000020c117210 */ /* 0x000fe20007ffe811 */
[----:B------:R-:W-:Y:S02]  /*10b0*/  IMAD.MOV.U32 R2, RZ, RZ, RZ ;  /* 0x000000ffff027224 */ /* 0x000fe400078e00ff */
[----:B-1----:R-:W-:Y:S02]  /*10c0*/  IMAD.MOV R21, RZ, RZ, -R19 ;  /* 0x000000ffff157224 */ /* 0x002fe400078e0a13 */
[----:B------:R-:W-:-:S02]  /*10d0*/  IMAD.U32 R14, RZ, RZ, UR4 ;  /* 0x00000004ff0e7e24 */ /* 0x000fc4000f8e00ff */
[----:B------:R-:W-:Y:S02]  /*10e0*/  VIADD R17, R17, 0x1f ;  /* 0x0000001f11117836 */ /* 0x000fe40000000000 */
[----:B------:R-:W-:-:S07]  /*10f0*/  IMAD.U32 R15, RZ, RZ, UR5 ;  /* 0x00000005ff0f7e24 */ /* 0x000fce000f8e00ff */
.L_x_91:
        /* <DEDUP_REMOVED lines=16> */
[----:B------:R-:W0:Y:S02]  /*1200*/  LDS.U8 R26, [R17+-0xc] ;  /* 0xfffff400111a7984 */ /* 0x000e240000000000 */
[----:B0-----:R-:W-:-:S05]  /*1210*/  I2FP.F32.U32 R26, R26 ;  /* 0x0000001a001a7245 */ /* 0x001fca0000201000 */
[----:B-----5:R-:W-:Y:S02]  /*1220*/  FFMA R25, R22, R26, R25 ;  /* 0x0000001a16197223 */ /* 0x020fe40000000019 */
        /* <DEDUP_REMOVED lines=8> */
[----:B------:R-:W0:Y:S04]  /*12b0*/  LDS.U8 R25, [R17+-0x9] ;  /* 0xfffff70011197984 */ /* 0x000e280000000000 */
[----:B------:R-:W3:Y:S01]  /*12c0*/  LDG.E R24, desc[UR8][R14.64+0x4] ;  /* 0x000004080e187981 */ /* 0x000ee2000c1e1900 */
        /* <DEDUP_REMOVED lines=11> */
[----:B------:R-:W-:Y:S01]  /*1380*/  LDS.U8 R26, [R17+-0x4] ;  /* 0xfffffc00111a7984 */ /* 0x000fe20000000000 */
[----:B0-----:R-:W-:-:S05]  /*1390*/  I2FP.F32.U32 R2, R2 ;  /* 0x0000000200027245 */ /* 0x001fca0000201000 */
[----:B---3--:R-:W-:Y:S02]  /*13a0*/  FFMA R24, R24, R2, R25 ;  /* 0x0000000218187223 */ /* 0x008fe40000000019 */
[----:B------:R-:W0:Y:S04]  /*13b0*/  LDS.U8 R25, [R17+-0x5] ;  /* 0xfffffb0011197984 */ /* 0x000e280000000000 */
        /* <DEDUP_REMOVED lines=9> */
[----:B------:R-:W1:Y:S02]  /*1450*/  LDS.U8 R26, [R17+-0x3] ;  /* 0xfffffd00111a7984 */ /* 0x000e640000000000 */
[----:B------:R-:W-:Y:S02]  /*1460*/  ISETP.NE.AND P2, PT, R21, RZ, PT ;  /* 0x000000ff1500720c */ /* 0x000fe40003f45270 */
[----:B0-----:R-:W-:-:S05]  /*1470*/  IADD3 R14, P3, PT, R14, 0x40, RZ ;  /* 0x000000400e0e7810 */ /* 0x001fca0007f7e0ff */
[----:B------:R-:W-:Y:S01]  /*1480*/  IMAD.X R15, RZ, RZ, R15, P3 ;  /* 0x000000ffff0f7224 */ /* 0x000fe200018e060f */
[----:B-1----:R-:W-:-:S05]  /*1490*/  I2FP.F32.U32 R26, R26 ;  /* 0x0000001a001a7245 */ /* 0x002fca0000201000 */
[----:B--2---:R-:W-:Y:S02]  /*14a0*/  FFMA R2, R2, R26, R25 ;  /* 0x0000001a02027223 */ /* 0x004fe40000000019 */
[----:B------:R-:W0:Y:S04]  /*14b0*/  LDS.U8 R25, [R17+-0x2] ;  /* 0xfffffe0011197984 */ /* 0x000e280000000000 */
[----:B------:R-:W1:Y:S01]  /*14c0*/  LDS.U8 R26, [R17+-0x1] ;  /* 0xffffff00111a7984 */ /* 0x000e620000000000 */
[----:B0-----:R-:W-:Y:S02]  /*14d0*/  I2FP.F32.U32 R25, R25 ;  /* 0x0000001900197245 */ /* 0x001fe40000201000 */
[----:B-1----:R-:W-:-:S03]  /*14e0*/  I2FP.F32.U32 R26, R26 ;  /* 0x0000001a001a7245 */ /* 0x002fc60000201000 */
[----:B---3--:R-:W-:Y:S02]  /*14f0*/  FFMA R23, R23, R25, R2 ;  /* 0x0000001917177223 */ /* 0x008fe40000000002 */
[----:B------:R0:W1:Y:S02]  /*1500*/  LDS.U8 R2, [R17] ;  /* 0x0000000011027984 */ /* 0x0000640000000000 */
[----:B----4-:R-:W-:Y:S01]  /*1510*/  FFMA R23, R24, R26, R23 ;  /* 0x0000001a18177223 */ /* 0x010fe20000000017 */
[----:B0-----:R-:W-:Y:S02]  /*1520*/  IADD3 R17, PT, PT, R17, 0x10, RZ ;  /* 0x0000001011117810 */ /* 0x001fe40007ffe0ff */
[----:B-1----:R-:W-:-:S05]  /*1530*/  I2FP.F32.U32 R2, R2 ;  /* 0x0000000200027245 */ /* 0x002fca0000201000 */
[----:B-----5:R-:W-:Y:S01]  /*1540*/  FFMA R2, R22, R2, R23 ;  /* 0x0000000216027223 */ /* 0x020fe20000000017 */
[----:B------:R-:W-:Y:S06]  /*1550*/  @P2 BRA `(.L_x_91) ;  /* 0xfffffff800e82947 */ /* 0x000fec000383ffff */
.L_x_90:
        /* <DEDUP_REMOVED lines=9> */
[----:B------:R-:W-:-:S03]  /*15f0*/  IADD3 R17, PT, PT, R11, R18, R19 ;  /* 0x000000120b117210 */ /* 0x000fc60007ffe013 */
[----:B------:R-:W5:Y:S04]  /*1600*/  LDG.E R21, desc[UR8][R14.64+0xc] ;  /* 0x00000c080e157981 */ /* 0x000f68000c1e1900 */
[----:B------:R-:W1:Y:S04]  /*1610*/  LDS.U8 R24, [R17+0x10] ;  /* 0x0000100011187984 */ /* 0x000e680000000000 */
[----:B------:R-:W0:Y:S04]  /*1620*/  LDS.U8 R26, [R17+0x11] ;  /* 0x00001100111a7984 */ /* 0x000e280000000000 */
[----:B------:R-:W-:Y:S01]  /*1630*/  LDS.U8 R28, [R17+0x14] ;  /* 0x00001400111c7984 */ /* 0x000fe20000000000 */
[----:B-1----:R-:W-:-:S02]  /*1640*/  I2FP.F32.U32 R24, R24 ;  /* 0x0000001800187245 */ /* 0x002fc40000201000 */
[----:B0-----:R-:W-:-:S03]  /*1650*/  I2FP.F32.U32 R26, R26 ;  /* 0x0000001a001a7245 */ /* 0x001fc60000201000 */
[----:B--2---:R-:W-:Y:S02]  /*1660*/  FFMA R24, R25, R24, R2 ;  /* 0x0000001819187223 */ /* 0x004fe40000000002 */
[----:B------:R-:W2:Y:S02]  /*1670*/  LDG.E R2, desc[UR8][R14.64+0x10] ;  /* 0x000010080e027981 */ /* 0x000ea4000c1e1900 */
[----:B---3--:R-:W-:Y:S02]  /*1680*/  FFMA R27, R23, R26, R24 ;  /* 0x0000001a171b7223 */ /* 0x008fe40000000018 */
[----:B------:R-:W3:Y:S04]  /*1690*/  LDG.E R24, desc[UR8][R14.64+0x14] ;  /* 0x000014080e187981 */ /* 0x000ee8000c1e1900 */
[----:B------:R-:W3:Y:S04]  /*16a0*/  LDG.E R23, desc[UR8][R14.64+0x18] ;  /* 0x000018080e177981 */ /* 0x000ee8000c1e1900 */
[----:B------:R-:W3:Y:S04]  /*16b0*/  LDG.E R25, desc[UR8][R14.64+0x1c] ;  /* 0x00001c080e197981 */ /* 0x000ee8000c1e1900 */
[----:B------:R-:W0:Y:S02]  /*16c0*/  LDS.U8 R26, [R17+0x12] ;  /* 0x00001200111a7984 */ /* 0x000e240000000000 */
[----:B0-----:R-:W-:-:S05]  /*16d0*/  I2FP.F32.U32 R26, R26 ;  /* 0x0000001a001a7245 */ /* 0x001fca0000201000 */
[----:B----4-:R-:W-:Y:S02]  /*16e0*/  FFMA R22, R22, R26, R27 ;  /* 0x0000001a16167223 */ /* 0x010fe4000000001b */
[----:B------:R-:W0:Y:S02]  /*16f0*/  LDS.U8 R26, [R17+0x13] ;  /* 0x00001300111a7984 */ /* 0x000e240000000000 */
[----:B0-----:R-:W-:-:S05]  /*1700*/  I2FP.F32.U32 R26, R26 ;  /* 0x0000001a001a7245 */ /* 0x001fca0000201000 */
[----:B-----5:R-:W-:Y:S02]  /*1710*/  FFMA R27, R21, R26, R22 ;  /* 0x0000001a151b7223 */ /* 0x020fe40000000016 */
[----:B------:R-:W0:Y:S04]  /*1720*/  LDS.U8 R22, [R17+0x15] ;  /* 0x0000150011167984 */ /* 0x000e280000000000 */
[----:B------:R-:W1:Y:S04]  /*1730*/  LDS.U8 R26, [R17+0x16] ;  /* 0x00001600111a7984 */ /* 0x000e680000000000 */
[----:B------:R-:W4:Y:S01]  /*1740*/  LDS.U8 R21, [R17+0x17] ;  /* 0x0000170011157984 */ /* 0x000f220000000000 */
[----:B------:R-:W-:Y:S01]  /*1750*/  I2FP.F32.U32 R28, R28 ;  /* 0x0000001c001c7245 */ /* 0x000fe20000201000 */
[----:B------:R-:W-:Y:S01]  /*1760*/  VIADD R19, R19, 0x8 ;  /* 0x0000000813137836 */ /* 0x000fe20000000000 */
[----:B0-----:R-:W-:-:S02]  /*1770*/  I2FP.F32.U32 R22, R22 ;  /* 0x0000001600167245 */ /* 0x001fc40000201000 */
[----:B-1----:R-:W-:Y:S02]  /*1780*/  I2FP.F32.U32 R26, R26 ;  /* 0x0000001a001a7245 */ /* 0x002fe40000201000 */
[----:B----4-:R-:W-:Y:S01]  /*1790*/  I2FP.F32.U32 R21, R21 ;  /* 0x0000001500157245 */ /* 0x010fe20000201000 */
[----:B--2---:R-:W-:-:S04]  /*17a0*/  FFMA R27, R2, R28, R27 ;  /* 0x0000001c021b7223 */ /* 0x004fc8000000001b */
[----:B---3--:R-:W-:-:S04]  /*17b0*/  FFMA R22, R24, R22, R27 ;  /* 0x0000001618167223 */ /* 0x008fc8000000001b */
[----:B------:R-:W-:-:S04]  /*17c0*/  FFMA R22, R23, R26, R22 ;  /* 0x0000001a17167223 */ /* 0x000fc80000000016 */
[----:B------:R-:W-:-:S07]  /*17d0*/  FFMA R2, R25, R21, R22 ;  /* 0x0000001519027223 */ /* 0x000fce0000000016 */
.L_x_93:
        /* <DEDUP_REMOVED lines=11> */
[----:B------:R-:W-:Y:S01]  /*1890*/  IADD3 R24, PT, PT, R11, R18, R19 ;  /* 0x000000120b187210 */ /* 0x000fe20007ffe013 */
[----:B------:R-:W-:-:S04]  /*18a0*/  VIADD R19, R19, 0x4 ;  /* 0x0000000413137836 */ /* 0x000fc80000000000 */
[----:B------:R-:W1:Y:S04]  /*18b0*/  LDS.U8 R26, [R24+0x10] ;  /* 0x00001000181a7984 */ /* 0x000e680000000000 */
[----:B------:R-:W0:Y:S01]  /*18c0*/  LDS.U8 R27, [R24+0x11] ;  /* 0x00001100181b7984 */ /* 0x000e220000000000 */
[----:B-1----:R-:W-:Y:S02]  /*18d0*/  I2FP.F32.U32 R26, R26 ;  /* 0x0000001a001a7245 */ /* 0x002fe40000201000 */
[----:B0-----:R-:W-:-:S03]  /*18e0*/  I2FP.F32.U32 R27, R27 ;  /* 0x0000001b001b7245 */ /* 0x001fc60000201000 */
[----:B--2---:R-:W-:Y:S02]  /*18f0*/  FFMA R26, R25, R26, R2 ;  /* 0x0000001a191a7223 */ /* 0x004fe40000000002 */
[----:B------:R-:W0:Y:S02]  /*1900*/  LDS.U8 R2, [R24+0x12] ;  /* 0x0000120018027984 */ /* 0x000e240000000000 */
[----:B---3--:R-:W-:Y:S02]  /*1910*/  FFMA R26, R21, R27, R26 ;  /* 0x0000001b151a7223 */ /* 0x008fe4000000001a */
[----:B------:R-:W1:Y:S01]  /*1920*/  LDS.U8 R25, [R24+0x13] ;  /* 0x0000130018197984 */ /* 0x000e620000000000 */
[----:B0-----:R-:W-:Y:S02]  /*1930*/  I2FP.F32.U32 R2, R2 ;  /* 0x0000000200027245 */ /* 0x001fe40000201000 */
[----:B-1----:R-:W-:-:S03]  /*1940*/  I2FP.F32.U32 R25, R25 ;  /* 0x0000001900197245 */ /* 0x002fc60000201000 */
[----:B----4-:R-:W-:-:S04]  /*1950*/  FFMA R17, R17, R2, R26 ;  /* 0x0000000211117223 */ /* 0x010fc8000000001a */
[----:B-----5:R-:W-:-:S07]  /*1960*/  FFMA R2, R22, R25, R17 ;  /* 0x0000001916027223 */ /* 0x020fce0000000011 */
.L_x_94:
[----:B------:R-:W-:Y:S05]  /*1970*/  @!P3 BRA `(.L_x_92) ;  /* 0x000000000048b947 */ /* 0x000fea0003800000 */
[----:B-1----:R-:W1:Y:S02]  /*1980*/  LDC.64 R14, c[0x0][0x3a0] ;  /* 0x0000e800ff0e7b82 */ /* 0x002e640000000a00 */
        /* <DEDUP_REMOVED lines=17> */
.L_x_92:
[----:B-1----:R-:W1:Y:S01]  /*1aa0*/  F2I.U32.NTZ R21, R2 ;  /* 0x0000000200157305 */ /* 0x002e620000203000 */
[----:B------:R-:W-:Y:S01]  /*1ab0*/  IADD3 R14, P2, PT, R4, UR10, RZ ;  /* 0x0000000a040e7c10 */ /* 0x000fe2000ff5e0ff */
[----:B------:R-:W-:Y:S01]  /*1ac0*/  IMAD.MOV.U32 R4, RZ, RZ, RZ ;  /* 0x000000ffff047224 */ /* 0x000fe200078e00ff */
[----:B------:R-:W-:Y:S01]  /*1ad0*/  SHF.R.U32.HI R17, RZ, 0x1, R13 ;  /* 0x00000001ff117819 */ /* 0x000fe2000001160d */
[----:B------:R-:W-:Y:S02]  /*1ae0*/  IMAD.MOV.U32 R19, RZ, RZ, RZ ;  /* 0x000000ffff137224 */ /* 0x000fe400078e00ff */
[----:B------:R-:W-:-:S05]  /*1af0*/  IMAD.X R15, RZ, RZ, UR11, P2 ;  /* 0x0000000bff0f7e24 */ /* 0x000fca00090e06ff */
[----:B-1----:R1:W-:Y:S01]  /*1b00*/  STG.E.U8 desc[UR8][R14.64], R21 ;  /* 0x000000150e007986 */ /* 0x0023e2000c101108 */
[----:B------:R-:W-:Y:S05]  /*1b10*/  @!P1 BRA `(.L_x_95) ;  /* 0x0000000400409947 */ /* 0x000fea0003800000 */
[----:B0-----:R-:W-:Y:S01]  /*1b20*/  UIADD3 UR4, UP0, UPT, UR6, 0x20, URZ ;  /* 0x0000002006047890 */ /* 0x001fe2000ff1e0ff */
[----:B------:R-:W-:Y:S01]  /*1b30*/  IMAD R2, R3, 0x51, R0 ;  /* 0x0000005103027824 */ /* 0x000fe200078e0200 */
[----:B------:R-:W-:Y:S01]  /*1b40*/  LOP3.LUT R19, R13, 0x7ffffff0, RZ, 0xc0, !PT ;  /* 0x7ffffff00d137812 */ /* 0x000fe200078ec0ff */
[----:B------:R-:W-:Y:S01]  /*1b50*/  IMAD.MOV.U32 R4, RZ, RZ, RZ ;  /* 0x000000ffff047224 */ /* 0x000fe200078e00ff */
[----:B------:R-:W-:Y:S02]  /*1b60*/  UIADD3.X UR5, UPT, UPT, URZ, UR7, URZ, UP0, !UPT ;  /* 0x00000007ff057290 */ /* 0x000fe400087fe4ff */
[----:B------:R-:W-:Y:S01]  /*1b70*/  IADD3 R2, PT, PT, R12, R2, -R17 ;  /* 0x000000020c027210 */ /* 0x000fe20007ffe811 */
[----:B-1----:R-:W-:Y:S02]  /*1b80*/  IMAD.MOV R21, RZ, RZ, -R19 ;  /* 0x000000ffff157224 */ /* 0x002fe400078e0a13 */
[----:B------:R-:W-:Y:S02]  /*1b90*/  IMAD.U32 R14, RZ, RZ, UR4 ;  /* 0x00000004ff0e7e24 */ /* 0x000fe4000f8e00ff */
[----:B------:R-:W-:-:S02]  /*1ba0*/  VIADD R2, R2, 0x27 ;  /* 0x0000002702027836 */ /* 0x000fc40000000000 */
[----:B------:R-:W-:-:S07]  /*1bb0*/  IMAD.U32 R15, RZ, RZ, UR5 ;  /* 0x00000005ff0f7e24 */ /* 0x000fce000f8e00ff */
.L_x_96:
        /* <DEDUP_REMOVED lines=55> */
[----:B0-----:R-:W-:-:S04]  /*1f30*/  IADD3 R14, P3, PT, R14, 0x40, RZ ;  /* 0x000000400e0e7810 */ /* 0x001fc80007f7e0ff */
[----:B------:R-:W-:Y:S02]  /*1f40*/  IADD3.X R15, PT, PT, RZ, R15, RZ, P3, !PT ;  /* 0x0000000fff0f7210 */ /* 0x000fe40001ffe4ff */
        /* <DEDUP_REMOVED lines=9> */
[----:B0-----:R-:W-:Y:S01]  /*1fe0*/  VIADD R2, R2, 0x10 ;  /* 0x0000001002027836 */ /* 0x001fe20000000000 */
[----:B-1----:R-:W-:-:S05]  /*1ff0*/  I2FP.F32.U32 R4, R4 ;  /* 0x0000000400047245 */ /* 0x002fca0000201000 */
[----:B-----5:R-:W-:Y:S01]  /*2000*/  FFMA R4, R22, R4, R23 ;  /* 0x0000000416047223 */ /* 0x020fe20000000017 */
[----:B------:R-:W-:Y:S06]  /*2010*/  @P2 BRA `(.L_x_96) ;  /* 0xfffffff800e82947 */ /* 0x000fec000383ffff */
.L_x_95:
        /* <DEDUP_REMOVED lines=40> */
.L_x_98:
        /* <DEDUP_REMOVED lines=25> */
.L_x_99:
        /* <DEDUP_REMOVED lines=19> */
.L_x_97:
[----:B------:R-:W2:Y:S01]  /*2560*/  F2I.U32.NTZ R19, R4 ;  /* 0x0000000400137305 */ /* 0x000ea20000203000 */
[----:B-1----:R-:W-:Y:S01]  /*2570*/  IADD3 R14, P2, PT, R7, UR10, RZ ;  /* 0x0000000a070e7c10 */ /* 0x002fe2000ff5e0ff */
[----:B------:R-:W-:Y:S02]  /*2580*/  IMAD.MOV.U32 R2, RZ, RZ, RZ ;  /* 0x000000ffff027224 */ /* 0x000fe400078e00ff */
[----:B------:R-:W-:Y:S02]  /*2590*/  IMAD.MOV.U32 R7, RZ, RZ, RZ ;  /* 0x000000ffff077224 */ /* 0x000fe400078e00ff */
        /* <DEDUP_REMOVED lines=13> */
.L_x_101:
[----:B------:R-:W2:Y:S04]  /*2670*/  LDG.E R25, desc[UR8][R14.64+-0x20] ;  /* 0xffffe0080e197981 */ /* 0x000ea8000c1e1900 */
[----:B------:R-:W3:Y:S04]  /*2680*/  LDG.E R24, desc[UR8][R14.64+-0x1c] ;  /* 0xffffe4080e187981 */ /* 0x000ee8000c1e1900 */
[----:B------:R-:W4:Y:S04]  /*2690*/  LDG.E R23, desc[UR8][R14.64+-0x18] ;  /* 0xffffe8080e177981 */ /* 0x000f28000c1e1900 */
[----:B------:R-:W5:Y:S04]  /*26a0*/  LDG.E R22, desc[UR8][R14.64+-0x14] ;  /* 0xffffec080e167981 */ /* 0x000f68000c1e1900 */
[----:B------:R-:W0:Y:S04]  /*26b0*/  LDS.U8 R26, [R4+-0xf] ;  /* 0xfffff100041a7984 */ /* 0x000e280000000000 */
[----:B------:R-:W5:Y:S04]  /*26c0*/  LDG.E R21, desc[UR8][R14.64+-0x10] ;  /* 0xfffff0080e157981 */ /* 0x000f68000c1e1900 */
[----:B------:R-:W-:Y:S01]  /*26d0*/  LDS.U8 R27, [R4+-0x6] ;  /* 0xfffffa00041b7984 */ /* 0x000fe20000000000 */
[----:B0-----:R-:W-:-:S05]  /*26e0*/  I2FP.F32.U32 R26, R26 ;  /* 0x0000001a001a7245 */ /* 0x001fca0000201000 */
[----:B--2---:R-:W-:Y:S02]  /*26f0*/  FFMA R25, R25, R26, R2 ;  /* 0x0000001a19197223 */ /* 0x004fe40000000002 */
[----:B------:R-:W2:Y:S04]  /*2700*/  LDG.E R2, desc[UR8][R14.64+-0xc] ;  /* 0xfffff4080e027981 */ /* 0x000ea8000c1e1900 */
[----:B------:R-:W0:Y:S02]  /*2710*/  LDS.U8 R26, [R4+-0xe] ;  /* 0xfffff200041a7984 */ /* 0x000e240000000000 */
[----:B0-----:R-:W-:-:S05]  /*2720*/  I2FP.F32.U32 R26, R26 ;  /* 0x0000001a001a7245 */ /* 0x001fca0000201000 */
[----:B---3--:R-:W-:Y:S02]  /*2730*/  FFMA R26, R24, R26, R25 ;  /* 0x0000001a181a7223 */ /* 0x008fe40000000019 */
[----:B------:R-:W0:Y:S04]  /*2740*/  LDS.U8 R25, [R4+-0xd] ;  /* 0xfffff30004197984 */ /* 0x000e280000000000 */
[----:B------:R-:W3:Y:S01]  /*2750*/  LDG.E R24, desc[UR8][R14.64+-0x8] ;  /* 0xfffff8080e187981 */ /* 0x000ee2000c1e1900 */
[----:B0-----:R-:W-:-:S05]  /*2760*/  I2FP.F32.U32 R25, R25 ;  /* 0x0000001900197245 */ /* 0x001fca0000201000 */
[----:B----4-:R-:W-:Y:S02]  /*2770*/  FFMA R25, R23, R25, R26 ;  /* 0x0000001917197223 */ /* 0x010fe4000000001a */
[----:B------:R-:W0:Y:S04]  /*2780*/  LDS.U8 R26, [R4+-0xc] ;  /* 0xfffff400041a7984 */ /* 0x000e280000000000 */
[----:B------:R-:W4:Y:S01]  /*2790*/  LDG.E R23, desc[UR8][R14.64+-0x4] ;  /* 0xfffffc080e177981 */ /* 0x000f22000c1e1900 */
[----:B0-----:R-:W-:-:S05]  /*27a0*/  I2FP.F32.U32 R26, R26 ;  /* 0x0000001a001a7245 */ /* 0x001fca0000201000 */
[----:B-----5:R-:W-:Y:S02]  /*27b0*/  FFMA R26, R22, R26, R25 ;  /* 0x0000001a161a7223 */ /* 0x020fe40000000019 */
[----:B------:R-:W0:Y:S04]  /*27c0*/  LDS.U8 R25, [R4+-0xb] ;  /* 0xfffff50004197984 */ /* 0x000e280000000000 */
[----:B------:R-:W5:Y:S01]  /*27d0*/  LDG.E R22, desc[UR8][R14.64] ;  /* 0x000000080e167981 */ /* 0x000f62000c1e1900 */
[----:B0-----:R-:W-:-:S05]  /*27e0*/  I2FP.F32.U32 R25, R25 ;  /* 0x0000001900197245 */ /* 0x001fca0000201000 */
[----:B------:R-:W-:Y:S02]  /*27f0*/  FFMA R25, R21, R25, R26 ;  /* 0x0000001915197223 */ /* 0x000fe4000000001a */
[----:B------:R-:W0:Y:S04]  /*2800*/  LDS.U8 R26, [R4+-0xa] ;  /* 0xfffff600041a7984 */ /* 0x000e280000000000 */
[----:B------:R-:W5:Y:S01]  /*2810*/  LDG.E R21, desc[UR8][R14.64+0x4] ;  /* 0x000004080e157981 */ /* 0x000f62000c1e1900 */
[----:B0-----:R-:W-:-:S05]  /*2820*/  I2FP.F32.U32 R26, R26 ;  /* 0x0000001a001a7245 */ /* 0x001fca0000201000 */
[----:B--2---:R-:W-:Y:S02]  /*2830*/  FFMA R25, R2, R26, R25 ;  /* 0x0000001a02197223 */ /* 0x004fe40000000019 */
[----:B------:R-:W2:Y:S04]  /*2840*/  LDG.E R2, desc[UR8][R14.64+0x8] ;  /* 0x000008080e027981 */ /* 0x000ea8000c1e1900 */
[----:B------:R-:W0:Y:S02]  /*2850*/  LDS.U8 R26, [R4+-0x9] ;  /* 0xfffff700041a7984 */ /* 0x000e240000000000 */
[----:B0-----:R-:W-:-:S05]  /*2860*/  I2FP.F32.U32 R26, R26 ;  /* 0x0000001a001a7245 */ /* 0x001fca0000201000 */
[----:B---3--:R-:W-:Y:S02]  /*2870*/  FFMA R24, R24, R26, R25 ;  /* 0x0000001a18187223 */ /* 0x008fe40000000019 */
[----:B------:R-:W0:Y:S02]  /*2880*/  LDS.U8 R25, [R4+-0x8] ;  /* 0xfffff80004197984 */ /* 0x000e240000000000 */
[----:B0-----:R-:W-:-:S05]  /*2890*/  I2FP.F32.U32 R25, R25 ;  /* 0x0000001900197245 */ /* 0x001fca0000201000 */
[----:B----4-:R-:W-:Y:S02]  /*28a0*/  FFMA R25, R23, R25, R24 ;  /* 0x0000001917197223 */ /* 0x010fe40000000018 */
[----:B------:R-:W0:Y:S04]  /*28b0*/  LDS.U8 R24, [R4+-0x7] ;  /* 0xfffff90004187984 */ /* 0x000e280000000000 */
[----:B------:R-:W3:Y:S01]  /*28c0*/  LDG.E R23, desc[UR8][R14.64+0xc] ;  /* 0x00000c080e177981 */ /* 0x000ee2000c1e1900 */
[----:B0-----:R-:W-:-:S05]  /*28d0*/  I2FP.F32.U32 R24, R24 ;  /* 0x0000001800187245 */ /* 0x001fca0000201000 */
[----:B-----5:R-:W-:Y:S02]  /*28e0*/  FFMA R26, R22, R24, R25 ;  /* 0x00000018161a7223 */ /* 0x020fe40000000019 */
[----:B------:R-:W4:Y:S01]  /*28f0*/  LDG.E R22, desc[UR8][R14.64+0x10] ;  /* 0x000010080e167981 */ /* 0x000f22000c1e1900 */
[----:B------:R-:W-:-:S03]  /*2900*/  I2FP.F32.U32 R27, R27 ;  /* 0x0000001b001b7245 */ /* 0x000fc60000201000 */
[----:B------:R-:W0:Y:S04]  /*2910*/  LDS.U8 R24, [R4+-0x5] ;  /* 0xfffffb0004187984 */ /* 0x000e280000000000 */
[----:B------:R-:W5:Y:S01]  /*2920*/  LDG.E R25, desc[UR8][R14.64+0x18] ;  /* 0x000018080e197981 */ /* 0x000f62000c1e1900 */
[----:B------:R-:W-:-:S03]  /*2930*/  FFMA R27, R21, R27, R26 ;  /* 0x0000001b151b7223 */ /* 0x000fc6000000001a */
[----:B------:R-:W5:Y:S01]  /*2940*/  LDG.E R21, desc[UR8][R14.64+0x14] ;  /* 0x000014080e157981 */ /* 0x000f62000c1e1900 */
[----:B0-----:R-:W-:-:S03]  /*2950*/  I2FP.F32.U32 R24, R24 ;  /* 0x0000001800187245 */ /* 0x001fc60000201000 */
[----:B------:R-:W0:Y:S02]  /*2960*/  LDS.U8 R26, [R4+-0x4] ;  /* 0xfffffc00041a7984 */ /* 0x000e240000000000 */
[----:B--2---:R-:W-:Y:S02]  /*2970*/  FFMA R24, R2, R24, R27 ;  /* 0x0000001802187223 */ /* 0x004fe4000000001b */
[----:B------:R1:W2:Y:S01]  /*2980*/  LDG.E R2, desc[UR8][R14.64+0x1c] ;  /* 0x00001c080e027981 */ /* 0x0002a2000c1e1900 */
[----:B0-----:R-:W-:Y:S02]  /*2990*/  I2FP.F32.U32 R26, R26 ;  /* 0x0000001a001a7245 */ /* 0x001fe40000201000 */
[----:B------:R-:W-:-:S04]  /*29a0*/  IADD3 R19, PT, PT, R19, 0x10, RZ ;  /* 0x0000001013137810 */ /* 0x000fc80007ffe0ff */
[----:B------:R-:W-:Y:S02]  /*29b0*/  ISETP.NE.AND P2, PT, R19, RZ, PT ;  /* 0x000000ff1300720c */ /* 0x000fe40003f45270 */
[----:B-1----:R-:W-:Y:S01]  /*29c0*/  IADD3 R14, P3, PT, R14, 0x40, RZ ;  /* 0x000000400e0e7810 */ /* 0x002fe20007f7e0ff */
[----:B---3--:R-:W-:Y:S02]  /*29d0*/  FFMA R23, R23, R26, R24 ;  /* 0x0000001a17177223 */ /* 0x008fe40000000018 */
[----:B------:R-:W0:Y:S04]  /*29e0*/  LDS.U8 R24, [R4+-0x3] ;  /* 0xfffffd0004187984 */ /* 0x000e280000000000 */
[----:B------:R-:W1:Y:S01]  /*29f0*/  LDS.U8 R26, [R4+-0x2] ;  /* 0xfffffe00041a7984 */ /* 0x000e620000000000 */
[----:B0-----:R-:W-:-:S05]  /*2a00*/  I2FP.F32.U32 R24, R24 ;  /* 0x0000001800187245 */ /* 0x001fca0000201000 */
[----:B----4-:R-:W-:Y:S02]  /*2a10*/  FFMA R24, R22, R24, R23 ;  /* 0x0000001816187223 */ /* 0x010fe40000000017 */
[----:B------:R-:W0:Y:S04]  /*2a20*/  LDS.U8 R23, [R4+-0x1] ;  /* 0xffffff0004177984 */ /* 0x000e280000000000 */
[----:B------:R3:W4:Y:S01]  /*2a30*/  LDS.U8 R22, [R4] ;  /* 0x0000000004167984 */ /* 0x0007220000000000 */
[----:B-1----:R-:W-:Y:S01]  /*2a40*/  I2FP.F32.U32 R26, R26 ;  /* 0x0000001a001a7245 */ /* 0x002fe20000201000 */
[----:B------:R-:W-:Y:S02]  /*2a50*/  IMAD.X R15, RZ, RZ, R15, P3 ;  /* 0x000000ffff0f7224 */ /* 0x000fe400018e060f */
[----:B---3--:R-:W-:Y:S01]  /*2a60*/  VIADD R4, R4, 0x10 ;  /* 0x0000001004047836 */ /* 0x008fe20000000000 */
[----:B0-----:R-:W-:Y:S01]  /*2a70*/  I2FP.F32.U32 R23, R23 ;  /* 0x0000001700177245 */ /* 0x001fe20000201000 */
[----:B-----5:R-:W-:Y:S01]  /*2a80*/  FFMA R24, R21, R26, R24 ;  /* 0x0000001a15187223 */ /* 0x020fe20000000018 */
[----:B----4-:R-:W-:-:S03]  /*2a90*/  I2FP.F32.U32 R22, R22 ;  /* 0x0000001600167245 */ /* 0x010fc60000201000 */
[----:B------:R-:W-:-:S04]  /*2aa0*/  FFMA R23, R25, R23, R24 ;  /* 0x0000001719177223 */ /* 0x000fc80000000018 */
[----:B--2---:R-:W-:Y:S01]  /*2ab0*/  FFMA R2, R2, R22, R23 ;  /* 0x0000001602027223 */ /* 0x004fe20000000017 */
[----:B------:R-:W-:Y:S06]  /*2ac0*/  @P2 BRA `(.L_x_101) ;  /* 0xfffffff800e82947 */ /* 0x000fec000383ffff */
.L_x_100:
        /* <DEDUP_REMOVED lines=8> */
[----:B------:R-:W-:-:S03]  /*2b50*/  IADD3 R19, PT, PT, R11, R18, R7 ;  /* 0x000000120b137210 */ /* 0x000fc60007ffe007 */
[----:B------:R-:W4:Y:S04]  /*2b60*/  LDG.E R4, desc[UR8][R14.64+0x8] ;  /* 0x000008080e047981 */ /* 0x000f28000c1e1900 */
[----:B------:R-:W1:Y:S04]  /*2b70*/  LDS.U8 R23, [R19+0x20] ;  /* 0x0000200013177984 */ /* 0x000e680000000000 */
[----:B------:R-:W5:Y:S04]  /*2b80*/  LDG.E R22, desc[UR8][R14.64+0xc] ;  /* 0x00000c080e167981 */ /* 0x000f68000c1e1900 */
[----:B------:R-:W0:Y:S01]  /*2b90*/  LDS.U8 R27, [R19+0x21] ;  /* 0x00002100131b7984 */ /* 0x000e220000000000 */
[----:B-1----:R-:W-:-:S03]  /*2ba0*/  I2FP.F32.U32 R24, R23 ;  /* 0x0000001700187245 */ /* 0x002fc60000201000 */
[----:B------:R-:W5:Y:S01]  /*2bb0*/  LDG.E R23, desc[UR8][R14.64+0x10] ;  /* 0x000010080e177981 */ /* 0x000f62000c1e1900 */
[----:B0-----:R-:W-:Y:S01]  /*2bc0*/  I2FP.F32.U32 R27, R27 ;  /* 0x0000001b001b7245 */ /* 0x001fe20000201000 */
[----:B--2---:R-:W-:Y:S02]  /*2bd0*/  FFMA R26, R25, R24, R2 ;  /* 0x00000018191a7223 */ /* 0x004fe40000000002 */
[----:B------:R-:W2:Y:S04]  /*2be0*/  LDG.E R24, desc[UR8][R14.64+0x14] ;  /* 0x000014080e187981 */ /* 0x000ea8000c1e1900 */
[----:B------:R-:W2:Y:S04]  /*2bf0*/  LDG.E R2, desc[UR8][R14.64+0x18] ;  /* 0x000018080e027981 */ /* 0x000ea8000c1e1900 */
[----:B------:R0:W2:Y:S01]  /*2c00*/  LDG.E R25, desc[UR8][R14.64+0x1c] ;  /* 0x00001c080e197981 */ /* 0x0000a2000c1e1900 */
[----:B---3--:R-:W-:Y:S01]  /*2c10*/  FFMA R21, R21, R27, R26 ;  /* 0x0000001b15157223 */ /* 0x008fe2000000001a */
[----:B------:R-:W-:-:S02]  /*2c20*/  VIADD R7, R7, 0x8 ;  /* 0x0000000807077836 */ /* 0x000fc40000000000 */
[----:B------:R-:W1:Y:S04]  /*2c30*/  LDS.U8 R26, [R19+0x22] ;  /* 0x00002200131a7984 */ /* 0x000e680000000000 */
[----:B------:R-:W3:Y:S04]  /*2c40*/  LDS.U8 R27, [R19+0x23] ;  /* 0x00002300131b7984 */ /* 0x000ee80000000000 */
[----:B0-----:R-:W0:Y:S04]  /*2c50*/  LDS.U8 R14, [R19+0x26] ;  /* 0x00002600130e7984 */ /* 0x001e280000000000 */
[----:B------:R-:W5:Y:S01]  /*2c60*/  LDS.U8 R15, [R19+0x27] ;  /* 0x00002700130f7984 */ /* 0x000f620000000000 */
[----:B-1----:R-:W-:-:S02]  /*2c70*/  I2FP.F32.U32 R26, R26 ;  /* 0x0000001a001a7245 */ /* 0x002fc40000201000 */
[----:B---3--:R-:W-:-:S03]  /*2c80*/  I2FP.F32.U32 R27, R27 ;  /* 0x0000001b001b7245 */ /* 0x008fc60000201000 */
[----:B----4-:R-:W-:Y:S02]  /*2c90*/  FFMA R21, R4, R26, R21 ;  /* 0x0000001a04157223 */ /* 0x010fe40000000015 */
[----:B------:R-:W1:Y:S01]  /*2ca0*/  LDS.U8 R4, [R19+0x24] ;  /* 0x0000240013047984 */ /* 0x000e620000000000 */
[----:B0-----:R-:W-:Y:S01]  /*2cb0*/  I2FP.F32.U32 R14, R14 ;  /* 0x0000000e000e7245 */ /* 0x001fe20000201000 */
[----:B-----5:R-:W-:Y:S02]  /*2cc0*/  FFMA R22, R22, R27, R21 ;  /* 0x0000001b16167223 */ /* 0x020fe40000000015 */
[----:B------:R-:W0:Y:S01]  /*2cd0*/  LDS.U8 R26, [R19+0x25] ;  /* 0x00002500131a7984 */ /* 0x000e220000000000 */
[----:B------:R-:W-:Y:S02]  /*2ce0*/  I2FP.F32.U32 R15, R15 ;  /* 0x0000000f000f7245 */ /* 0x000fe40000201000 */
[----:B-1----:R-:W-:Y:S02]  /*2cf0*/  I2FP.F32.U32 R4, R4 ;  /* 0x0000000400047245 */ /* 0x002fe40000201000 */
[----:B0-----:R-:W-:-:S03]  /*2d00*/  I2FP.F32.U32 R26, R26 ;  /* 0x0000001a001a7245 */ /* 0x001fc60000201000 */
[----:B------:R-:W-:-:S04]  /*2d10*/  FFMA R23, R23, R4, R22 ;  /* 0x0000000417177223 */ /* 0x000fc80000000016 */
[----:B--2---:R-:W-:-:S04]  /*2d20*/  FFMA R23, R24, R26, R23 ;  /* 0x0000001a18177223 */ /* 0x004fc80000000017 */
[----:B------:R-:W-:-:S04]  /*2d30*/  FFMA R2, R2, R14, R23 ;  /* 0x0000000e02027223 */ /* 0x000fc80000000017 */
[----:B------:R-:W-:-:S07]  /*2d40*/  FFMA R2, R25, R15, R2 ;  /* 0x0000000f19027223 */ /* 0x000fce0000000002 */
.L_x_103:
        /* <DEDUP_REMOVED lines=14> */
[----:B------:R-:W0:Y:S04]  /*2e30*/  LDS.U8 R27, [R24+0x21] ;  /* 0x00002100181b7984 */ /* 0x000e280000000000 */
[----:B------:R-:W0:Y:S04]  /*2e40*/  LDS.U8 R28, [R24+0x22] ;  /* 0x00002200181c7984 */ /* 0x000e280000000000 */
[----:B------:R-:W0:Y:S01]  /*2e50*/  LDS.U8 R22, [R24+0x23] ;  /* 0x0000230018167984 */ /* 0x000e220000000000 */
        /* <DEDUP_REMOVED lines=8> */
.L_x_104:
        /* <DEDUP_REMOVED lines=19> */
.L_x_102:
[----:B-1----:R-:W1:Y:S01]  /*3010*/  F2I.U32.NTZ R15, R2 ;  /* 0x00000002000f7305 */ /* 0x002e620000203000 */
[----:B------:R-:W-:Y:S01]  /*3020*/  IADD3 R4, P2, PT, R5, UR10, RZ ;  /* 0x0000000a05047c10 */ /* 0x000fe2000ff5e0ff */
[----:B------:R-:W-:Y:S02]  /*3030*/  IMAD.MOV.U32 R14, RZ, RZ, RZ ;  /* 0x000000ffff0e7224 */ /* 0x000fe400078e00ff */
        /* <DEDUP_REMOVED lines=11> */
[----:B------:R-:W-:Y:S01]  /*30f0*/  IMAD.U32 R4, RZ, RZ, UR4 ;  /* 0x00000004ff047e24 */ /* 0x000fe2000f8e00ff */
[----:B------:R-:W-:Y:S01]  /*3100*/  MOV R5, UR5 ;  /* 0x0000000500057c02 */ /* 0x000fe20008000f00 */
[----:B------:R-:W-:-:S07]  /*3110*/  VIADD R2, R2, 0x37 ;  /* 0x0000003702027836 */ /* 0x000fce0000000000 */
.L_x_106:
[----:B------:R-:W2:Y:S04]  /*3120*/  LDG.E R25, desc[UR8][R4.64+-0x20] ;  /* 0xffffe00804197981 */ /* 0x000ea8000c1e1900 */
[----:B------:R-:W3:Y:S04]  /*3130*/  LDG.E R23, desc[UR8][R4.64+-0x1c] ;  /* 0xffffe40804177981 */ /* 0x000ee8000c1e1900 */
[----:B------:R-:W4:Y:S04]  /*3140*/  LDG.E R22, desc[UR8][R4.64+-0x18] ;  /* 0xffffe80804167981 */ /* 0x000f28000c1e1900 */
[----:B------:R-:W5:Y:S04]  /*3150*/  LDG.E R21, desc[UR8][R4.64+-0x14] ;  /* 0xffffec0804157981 */ /* 0x000f68000c1e1900 */
[----:B------:R-:W0:Y:S04]  /*3160*/  LDS.U8 R24, [R2+-0xf] ;  /* 0xfffff10002187984 */ /* 0x000e280000000000 */
[----:B------:R-:W5:Y:S04]  /*3170*/  LDG.E R19, desc[UR8][R4.64+-0x10] ;  /* 0xfffff00804137981 */ /* 0x000f68000c1e1900 */
[----:B------:R-:W1:Y:S01]  /*3180*/  LDS.U8 R26, [R2+-0xd] ;  /* 0xfffff300021a7984 */ /* 0x000e620000000000 */
[----:B0-----:R-:W-:-:S02]  /*3190*/  I2FP.F32.U32 R24, R24 ;  /* 0x0000001800187245 */ /* 0x001fc40000201000 */
[----:B-1----:R-:W-:-:S03]  /*31a0*/  I2FP.F32.U32 R26, R26 ;  /* 0x0000001a001a7245 */ /* 0x002fc60000201000 */
[----:B--2---:R-:W-:Y:S02]  /*31b0*/  FFMA R24, R25, R24, R14 ;  /* 0x0000001819187223 */ /* 0x004fe4000000000e */
[----:B------:R-:W0:Y:S04]  /*31c0*/  LDS.U8 R25, [R2+-0xe] ;  /* 0xfffff20002197984 */ /* 0x000e280000000000 */
[----:B------:R-:W2:Y:S01]  /*31d0*/  LDG.E R14, desc[UR8][R4.64+-0xc] ;  /* 0xfffff408040e7981 */ /* 0x000ea2000c1e1900 */
[----:B0-----:R-:W-:-:S05]  /*31e0*/  I2FP.F32.U32 R25, R25 ;  /* 0x0000001900197245 */ /* 0x001fca0000201000 */
[----:B---3--:R-:W-:Y:S02]  /*31f0*/  FFMA R25, R23, R25, R24 ;  /* 0x0000001917197223 */ /* 0x008fe40000000018 */
[----:B------:R-:W3:Y:S02]  /*3200*/  LDG.E R23, desc[UR8][R4.64+-0x8] ;  /* 0xfffff80804177981 */ /* 0x000ee4000c1e1900 */
[----:B----4-:R-:W-:Y:S02]  /*3210*/  FFMA R26, R22, R26, R25 ;  /* 0x0000001a161a7223 */ /* 0x010fe40000000019 */
[----:B------:R-:W4:Y:S04]  /*3220*/  LDG.E R24, desc[UR8][R4.64+-0x4] ;  /* 0xfffffc0804187981 */ /* 0x000f28000c1e1900 */
[----:B------:R-:W0:Y:S04]  /*3230*/  LDS.U8 R25, [R2+-0xc] ;  /* 0xfffff40002197984 */ /* 0x000e280000000000 */
[----:B------:R-:W4:Y:S01]  /*3240*/  LDG.E R22, desc[UR8][R4.64] ;  /* 0x0000000804167981 */ /* 0x000f22000c1e1900 */
[----:B0-----:R-:W-:-:S05]  /*3250*/  I2FP.F32.U32 R25, R25 ;  /* 0x0000001900197245 */ /* 0x001fca0000201000 */
[----:B-----5:R-:W-:Y:S02]  /*3260*/  FFMA R26, R21, R25, R26 ;  /* 0x00000019151a7223 */ /* 0x020fe4000000001a */
[----:B------:R-:W5:Y:S04]  /*3270*/  LDG.E R21, desc[UR8][R4.64+0x4] ;  /* 0x0000040804157981 */ /* 0x000f68000c1e1900 */
[----:B------:R-:W0:Y:S02]  /*3280*/  LDS.U8 R25, [R2+-0xb] ;  /* 0xfffff50002197984 */ /* 0x000e240000000000 */
[----:B0-----:R-:W-:-:S05]  /*3290*/  I2FP.F32.U32 R25, R25 ;  /* 0x0000001900197245 */ /* 0x001fca0000201000 */
[----:B------:R-:W-:Y:S02]  /*32a0*/  FFMA R19, R19, R25, R26 ;  /* 0x0000001913137223 */ /* 0x000fe4000000001a */
[----:B------:R-:W0:Y:S02]  /*32b0*/  LDS.U8 R25, [R2+-0xa] ;  /* 0xfffff60002197984 */ /* 0x000e240000000000 */
[----:B0-----:R-:W-:-:S05]  /*32c0*/  I2FP.F32.U32 R25, R25 ;  /* 0x0000001900197245 */ /* 0x001fca0000201000 */
[----:B--2---:R-:W-:Y:S02]  /*32d0*/  FFMA R26, R14, R25, R19 ;  /* 0x000000190e1a7223 */ /* 0x004fe40000000013 */
[----:B------:R-:W0:Y:S04]  /*32e0*/  LDS.U8 R19, [R2+-0x9] ;  /* 0xfffff70002137984 */ /* 0x000e280000000000 */
[----:B------:R-:W2:Y:S04]  /*32f0*/  LDG.E R14, desc[UR8][R4.64+0x8] ;  /* 0x00000808040e7981 */ /* 0x000ea8000c1e1900 */
[----:B------:R-:W1:Y:S01]  /*3300*/  LDS.U8 R25, [R2+-0x8] ;  /* 0xfffff80002197984 */ /* 0x000e620000000000 */
[----:B0-----:R-:W-:-:S05]  /*3310*/  I2FP.F32.U32 R19, R19 ;  /* 0x0000001300137245 */ /* 0x001fca0000201000 */
[----:B---3--:R-:W-:Y:S02]  /*3320*/  FFMA R23, R23, R19, R26 ;  /* 0x0000001317177223 */ /* 0x008fe4000000001a */
[----:B------:R-:W3:Y:S01]  /*3330*/  LDG.E R19, desc[UR8][R4.64+0xc] ;  /* 0x00000c0804137981 */ /* 0x000ee2000c1e1900 */
[----:B-1----:R-:W-:-:S03]  /*3340*/  I2FP.F32.U32 R25, R25 ;  /* 0x0000001900197245 */ /* 0x002fc60000201000 */
[----:B------:R-:W0:Y:S02]  /*3350*/  LDS.U8 R26, [R2+-0x7] ;  /* 0xfffff900021a7984 */ /* 0x000e240000000000 */
[----:B----4-:R-:W-:Y:S02]  /*3360*/  FFMA R25, R24, R25, R23 ;  /* 0x0000001918197223 */ /* 0x010fe40000000017 */
[----:B------:R-:W1:Y:S04]  /*3370*/  LDS.U8 R24, [R2+-0x6] ;  /* 0xfffffa0002187984 */ /* 0x000e680000000000 */
[----:B------:R-:W4:Y:S01]  /*3380*/  LDG.E R23, desc[UR8][R4.64+0x10] ;  /* 0x0000100804177981 */ /* 0x000f22000c1e1900 */
[----:B0-----:R-:W-:Y:S02]  /*3390*/  I2FP.F32.U32 R26, R26 ;  /* 0x0000001a001a7245 */ /* 0x001fe40000201000 */
[----:B-1----:R-:W-:-:S03]  /*33a0*/  I2FP.F32.U32 R24, R24 ;  /* 0x0000001800187245 */ /* 0x002fc60000201000 */
[----:B------:R-:W-:Y:S02]  /*33b0*/  FFMA R26, R22, R26, R25 ;  /* 0x0000001a161a7223 */ /* 0x000fe40000000019 */
[----:B------:R-:W4:Y:S02]  /*33c0*/  LDG.E R22, desc[UR8][R4.64+0x14] ;  /* 0x0000140804167981 */ /* 0x000f24000c1e1900 */
[----:B-----5:R-:W-:Y:S02]  /*33d0*/  FFMA R25, R21, R24, R26 ;  /* 0x0000001815197223 */ /* 0x020fe4000000001a */
[----:B------:R-:W5:Y:S04]  /*33e0*/  LDG.E R24, desc[UR8][R4.64+0x18] ;  /* 0x0000180804187981 */ /* 0x000f68000c1e1900 */
[----:B------:R0:W5:Y:S04]  /*33f0*/  LDG.E R21, desc[UR8][R4.64+0x1c] ;  /* 0x00001c0804157981 */ /* 0x000168000c1e1900 */
[----:B------:R-:W1:Y:S02]  /*3400*/  LDS.U8 R26, [R2+-0x5] ;  /* 0xfffffb00021a7984 */ /* 0x000e640000000000 */
[----:B-1----:R-:W-:Y:S01]  /*3410*/  I2FP.F32.U32 R26, R26 ;  /* 0x0000001a001a7245 */ /* 0x002fe20000201000 */
[----:B------:R-:W-:-:S05]  /*3420*/  VIADD R15, R15, 0x10 ;  /* 0x000000100f0f7836 */ /* 0x000fca0000000000 */
[----:B------:R-:W-:Y:S02]  /*3430*/  ISETP.NE.AND P2, PT, R15, RZ, PT ;  /* 0x000000ff0f00720c */ /* 0x000fe40003f45270 */
[----:B0-----:R-:W-:-:S05]  /*3440*/  IADD3 R4, P3, PT, R4, 0x40, RZ ;  /* 0x0000004004047810 */ /* 0x001fca0007f7e0ff */
[----:B------:R-:W-:Y:S02]  /*3450*/  IMAD.X R5, RZ, RZ, R5, P3 ;  /* 0x000000ffff057224 */ /* 0x000fe400018e0605 */
[----:B--2---:R-:W-:Y:S02]  /*3460*/  FFMA R14, R14, R26, R25 ;  /* 0x0000001a0e0e7223 */ /* 0x004fe40000000019 */
[----:B------:R-:W0:Y:S04]  /*3470*/  LDS.U8 R25, [R2+-0x4] ;  /* 0xfffffc0002197984 */ /* 0x000e280000000000 */
[----:B------:R-:W1:Y:S01]  /*3480*/  LDS.U8 R26, [R2+-0x3] ;  /* 0xfffffd00021a7984 */ /* 0x000e620000000000 */
[----:B0-----:R-:W-:Y:S02]  /*3490*/  I2FP.F32.U32 R25, R25 ;  /* 0x0000001900197245 */ /* 0x001fe40000201000 */
[----:B-1----:R-:W-:-:S03]  /*34a0*/  I2FP.F32.U32 R26, R26 ;  /* 0x0000001a001a7245 */ /* 0x002fc60000201000 */
[----:B---3--:R-:W-:Y:S02]  /*34b0*/  FFMA R14, R19, R25, R14 ;  /* 0x00000019130e7223 */ /* 0x008fe4000000000e */
[----:B------:R-:W0:Y:S04]  /*34c0*/  LDS.U8 R19, [R2+-0x2] ;  /* 0xfffffe0002137984 */ /* 0x000e280000000000 */
[----:B------:R-:W-:Y:S01]  /*34d0*/  LDS.U8 R25, [R2] ;  /* 0x0000000002197984 */ /* 0x000fe20000000000 */
[----:B----4-:R-:W-:-:S03]  /*34e0*/  FFMA R23, R23, R26, R14 ;  /* 0x0000001a17177223 */ /* 0x010fc6000000000e */
[----:B------:R1:W2:Y:S02]  /*34f0*/  LDS.U8 R14, [R2+-0x1] ;  /* 0xffffff00020e7984 */ /* 0x0002a40000000000 */
[----:B-1----:R-:W-:Y:S01]  /*3500*/  VIADD R2, R2, 0x10 ;  /* 0x0000001002027836 */ /* 0x002fe20000000000 */
[----:B0-----:R-:W-:-:S05]  /*3510*/  I2FP.F32.U32 R19, R19 ;  /* 0x0000001300137245 */ /* 0x001fca0000201000 */
[----:B------:R-:W-:Y:S01]  /*3520*/  FFMA R19, R22, R19, R23 ;  /* 0x0000001316137223 */ /* 0x000fe20000000017 */
[----:B--2---:R-:W-:Y:S02]  /*3530*/  I2FP.F32.U32 R14, R14 ;  /* 0x0000000e000e7245 */ /* 0x004fe40000201000 */
[----:B------:R-:W-:-:S03]  /*3540*/  I2FP.F32.U32 R25, R25 ;  /* 0x0000001900197245 */ /* 0x000fc60000201000 */
[----:B-----5:R-:W-:-:S04]  /*3550*/  FFMA R14, R24, R14, R19 ;  /* 0x0000000e180e7223 */ /* 0x020fc80000000013 */
[----:B------:R-:W-:Y:S01]  /*3560*/  FFMA R14, R21, R25, R14 ;  /* 0x00000019150e7223 */ /* 0x000fe2000000000e */
[----:B------:R-:W-:Y:S06]  /*3570*/  @P2 BRA `(.L_x_106) ;  /* 0xfffffff800e82947 */ /* 0x000fec000383ffff */
.L_x_105:
        /* <DEDUP_REMOVED lines=14> */
[----:B------:R-:W-:Y:S01]  /*3660*/  IADD3 R24, PT, PT, R11, R18, R7 ;  /* 0x000000120b187210 */ /* 0x000fe20007ffe007 */
[----:B------:R-:W-:-:S04]  /*3670*/  VIADD R7, R7, 0x8 ;  /* 0x0000000807077836 */ /* 0x000fc80000000000 */
[----:B------:R-:W0:Y:S04]  /*3680*/  LDS.U8 R26, [R24+0x28] ;  /* 0x00002800181a7984 */ /* 0x000e280000000000 */
[----:B-1----:R-:W1:Y:S04]  /*3690*/  LDS.U8 R4, [R24+0x2c] ;  /* 0x00002c0018047984 */ /* 0x002e680000000000 */
[----:B------:R-:W1:Y:S01]  /*36a0*/  LDS.U8 R5, [R24+0x2e] ;  /* 0x00002e0018057984 */ /* 0x000e620000000000 */
[----:B0-----:R-:W-:Y:S02]  /*36b0*/  I2FP.F32.U32 R26, R26 ;  /* 0x0000001a001a7245 */ /* 0x001fe40000201000 */
[----:B-1----:R-:W-:-:S02]  /*36c0*/  I2FP.F32.U32 R4, R4 ;  /* 0x0000000400047245 */ /* 0x002fc40000201000 */
[----:B------:R-:W-:Y:S01]  /*36d0*/  I2FP.F32.U32 R5, R5 ;  /* 0x0000000500057245 */ /* 0x000fe20000201000 */
[----:B--2---:R-:W-:Y:S02]  /*36e0*/  FFMA R26, R27, R26, R14 ;  /* 0x0000001a1b1a7223 */ /* 0x004fe4000000000e */
[----:B------:R-:W0:Y:S04]  /*36f0*/  LDS.U8 R14, [R24+0x29] ;  /* 0x00002900180e7984 */ /* 0x000e280000000000 */
[----:B------:R-:W1:Y:S01]  /*3700*/  LDS.U8 R27, [R24+0x2a] ;  /* 0x00002a00181b7984 */ /* 0x000e620000000000 */
[----:B0-----:R-:W-:Y:S02]  /*3710*/  I2FP.F32.U32 R14, R14 ;  /* 0x0000000e000e7245 */ /* 0x001fe40000201000 */
[----:B-1----:R-:W-:-:S03]  /*3720*/  I2FP.F32.U32 R27, R27 ;  /* 0x0000001b001b7245 */ /* 0x002fc60000201000 */
[----:B---3--:R-:W-:Y:S02]  /*3730*/  FFMA R26, R25, R14, R26 ;  /* 0x0000000e191a7223 */ /* 0x008fe4000000001a */
[----:B------:R-:W0:Y:S02]  /*3740*/  LDS.U8 R14, [R24+0x2b] ;  /* 0x00002b00180e7984 */ /* 0x000e240000000000 */
[----:B----4-:R-:W-:Y:S02]  /*3750*/  FFMA R27, R23, R27, R26 ;  /* 0x0000001b171b7223 */ /* 0x010fe4000000001a */
[----:B------:R-:W1:Y:S04]  /*3760*/  LDS.U8 R25, [R24+0x2d] ;  /* 0x00002d0018197984 */ /* 0x000e680000000000 */
[----:B------:R-:W2:Y:S01]  /*3770*/  LDS.U8 R23, [R24+0x2f] ;  /* 0x00002f0018177984 */ /* 0x000ea20000000000 */
        /* <DEDUP_REMOVED lines=8> */
.L_x_108:
        /* <DEDUP_REMOVED lines=25> */
.L_x_109:
        /* <DEDUP_REMOVED lines=19> */
.L_x_107:
        /* <DEDUP_REMOVED lines=9> */
[----:B------:R-:W-:Y:S02]  /*3b50*/  LOP3.LUT R7, R13, 0x7ffffff0, RZ, 0xc0, !PT ;  /* 0x7ffffff00d077812 */ /* 0x000fe400078ec0ff */
[----:B------:R-:W-:Y:S02]  /*3b60*/  UIADD3.X UR5, UPT, UPT, URZ, UR7, URZ, UP0, !UPT ;  /* 0x00000007ff057290 */ /* 0x000fe400087fe4ff */
[----:B------:R-:W-:Y:S01]  /*3b70*/  IADD3 R8, PT, PT, R12, R2, -R17 ;  /* 0x000000020c087210 */ /* 0x000fe20007ffe811 */
[----:B------:R-:W-:Y:S01]  /*3b80*/  IMAD.MOV.U32 R2, RZ, RZ, RZ ;  /* 0x000000ffff027224 */ /* 0x000fe200078e00ff */
[----:B-1----:R-:W-:Y:S01]  /*3b90*/  MOV R4, UR4 ;  /* 0x0000000400047c02 */ /* 0x002fe20008000f00 */
[----:B------:R-:W-:Y:S02]  /*3ba0*/  IMAD.MOV R14, RZ, RZ, -R7 ;  /* 0x000000ffff0e7224 */ /* 0x000fe400078e0a07 */
[----:B------:R-:W-:-:S02]  /*3bb0*/  VIADD R8, R8, 0x3f ;  /* 0x0000003f08087836 */ /* 0x000fc40000000000 */
[----:B------:R-:W-:-:S07]  /*3bc0*/  IMAD.U32 R5, RZ, RZ, UR5 ;  /* 0x00000005ff057e24 */ /* 0x000fce000f8e00ff */
.L_x_111:
[----:B------:R-:W2:Y:S04]  /*3bd0*/  LDG.E R25, desc[UR8][R4.64+-0x20] ;  /* 0xffffe00804197981 */ /* 0x000ea8000c1e1900 */
[----:B------:R-:W3:Y:S04]  /*3be0*/  LDG.E R23, desc[UR8][R4.64+-0x1c] ;  /* 0xffffe40804177981 */ /* 0x000ee8000c1e1900 */
[----:B------:R-:W4:Y:S04]  /*3bf0*/  LDG.E R22, desc[UR8][R4.64+-0x18] ;  /* 0xffffe80804167981 */ /* 0x000f28000c1e1900 */
[----:B------:R-:W5:Y:S04]  /*3c00*/  LDG.E R21, desc[UR8][R4.64+-0x14] ;  /* 0xffffec0804157981 */ /* 0x000f68000c1e1900 */
[----:B------:R-:W5:Y:S04]  /*3c10*/  LDG.E R15, desc[UR8][R4.64+-0x10] ;  /* 0xfffff008040f7981 */ /* 0x000f68000c1e1900 */
[----:B------:R-:W0:Y:S04]  /*3c20*/  LDS.U8 R24, [R8+-0xf] ;  /* 0xfffff10008187984 */ /* 0x000e280000000000 */
[----:B------:R-:W5:Y:S01]  /*3c30*/  LDG.E R19, desc[UR8][R4.64+-0xc] ;  /* 0xfffff40804137981 */ /* 0x000f62000c1e1900 */
[----:B0-----:R-:W-:-:S05]  /*3c40*/  I2FP.F32.U32 R24, R24 ;  /* 0x0000001800187245 */ /* 0x001fca0000201000 */
[----:B--2---:R-:W-:Y:S02]  /*3c50*/  FFMA R26, R25, R24, R2 ;  /* 0x00000018191a7223 */ /* 0x004fe40000000002 */
[----:B------:R-:W2:Y:S04]  /*3c60*/  LDG.E R24, desc[UR8][R4.64+-0x8] ;  /* 0xfffff80804187981 */ /* 0x000ea8000c1e1900 */
        /* <DEDUP_REMOVED lines=8> */
[----:B------:R-:W0:Y:S04]  /*3cf0*/  LDS.U8 R25, [R8+-0xc] ;  /* 0xfffff40008197984 */ /* 0x000e280000000000 */
[----:B------:R-:W1:Y:S01]  /*3d00*/  LDS.U8 R26, [R8+-0xb] ;  /* 0xfffff500081a7984 */ /* 0x000e620000000000 */
[----:B0-----:R-:W-:Y:S02]  /*3d10*/  I2FP.F32.U32 R25, R25 ;  /* 0x0000001900197245 */ /* 0x001fe40000201000 */
[----:B-1----:R-:W-:-:S03]  /*3d20*/  I2FP.F32.U32 R26, R26 ;  /* 0x0000001a001a7245 */ /* 0x002fc60000201000 */
[----:B-----5:R-:W-:Y:S02]  /*3d30*/  FFMA R22, R21, R25, R22 ;  /* 0x0000001915167223 */ /* 0x020fe40000000016 */
[----:B------:R-:W0:Y:S04]  /*3d40*/  LDS.U8 R25, [R8+-0xa] ;  /* 0xfffff60008197984 */ /* 0x000e280000000000 */
[----:B------:R-:W4:Y:S01]  /*3d50*/  LDG.E R21, desc[UR8][R4.64+0x4] ;  /* 0x0000040804157981 */ /* 0x000f22000c1e1900 */
[----:B------:R-:W-:-:S03]  /*3d60*/  FFMA R22, R15, R26, R22 ;  /* 0x0000001a0f167223 */ /* 0x000fc60000000016 */
[----:B------:R-:W1:Y:S04]  /*3d70*/  LDS.U8 R26, [R8+-0x9] ;  /* 0xfffff700081a7984 */ /* 0x000e680000000000 */
[----:B------:R-:W5:Y:S01]  /*3d80*/  LDG.E R15, desc[UR8][R4.64+0x8] ;  /* 0x00000808040f7981 */ /* 0x000f62000c1e1900 */
[----:B0-----:R-:W-:-:S05]  /*3d90*/  I2FP.F32.U32 R25, R25 ;  /* 0x0000001900197245 */ /* 0x001fca0000201000 */
[----:B------:R-:W-:Y:S02]  /*3da0*/  FFMA R19, R19, R25, R22 ;  /* 0x0000001913137223 */ /* 0x000fe40000000016 */
[----:B------:R-:W0:Y:S01]  /*3db0*/  LDS.U8 R22, [R8+-0x8] ;  /* 0xfffff80008167984 */ /* 0x000e220000000000 */
[----:B-1----:R-:W-:Y:S02]  /*3dc0*/  I2FP.F32.U32 R26, R26 ;  /* 0x0000001a001a7245 */ /* 0x002fe40000201000 */
[----:B0-----:R-:W-:-:S03]  /*3dd0*/  I2FP.F32.U32 R22, R22 ;  /* 0x0000001600167245 */ /* 0x001fc60000201000 */
[----:B--2---:R-:W-:Y:S02]  /*3de0*/  FFMA R25, R24, R26, R19 ;  /* 0x0000001a18197223 */ /* 0x004fe40000000013 */
[----:B------:R-:W2:Y:S04]  /*3df0*/  LDG.E R19, desc[UR8][R4.64+0xc] ;  /* 0x00000c0804137981 */ /* 0x000ea8000c1e1900 */
[----:B------:R-:W0:Y:S01]  /*3e00*/  LDS.U8 R26, [R8+-0x7] ;  /* 0xfffff900081a7984 */ /* 0x000e220000000000 */
[----:B------:R-:W-:-:S03]  /*3e10*/  FFMA R24, R2, R22, R25 ;  /* 0x0000001602187223 */ /* 0x000fc60000000019 */
[----:B------:R-:W2:Y:S04]  /*3e20*/  LDG.E R2, desc[UR8][R4.64+0x10] ;  /* 0x0000100804027981 */ /* 0x000ea8000c1e1900 */
[----:B------:R-:W2:Y:S04]  /*3e30*/  LDG.E R22, desc[UR8][R4.64+0x14] ;  /* 0x0000140804167981 */ /* 0x000ea8000c1e1900 */
[----:B------:R-:W1:Y:S01]  /*3e40*/  LDS.U8 R25, [R8+-0x6] ;  /* 0xfffffa0008197984 */ /* 0x000e620000000000 */
[----:B0-----:R-:W-:-:S05]  /*3e50*/  I2FP.F32.U32 R26, R26 ;  /* 0x0000001a001a7245 */ /* 0x001fca0000201000 */
[----:B---3--:R-:W-:Y:S02]  /*3e60*/  FFMA R26, R23, R26, R24 ;  /* 0x0000001a171a7223 */ /* 0x008fe40000000018 */
[----:B------:R-:W3:Y:S04]  /*3e70*/  LDG.E R24, desc[UR8][R4.64+0x18] ;  /* 0x0000180804187981 */ /* 0x000ee8000c1e1900 */
[----:B------:R0:W3:Y:S01]  /*3e80*/  LDG.E R23, desc[UR8][R4.64+0x1c] ;  /* 0x00001c0804177981 */ /* 0x0000e2000c1e1900 */
[----:B-1----:R-:W-:Y:S01]  /*3e90*/  I2FP.F32.U32 R25, R25 ;  /* 0x0000001900197245 */ /* 0x002fe20000201000 */
[----:B------:R-:W-:-:S05]  /*3ea0*/  VIADD R14, R14, 0x10 ;  /* 0x000000100e0e7836 */ /* 0x000fca0000000000 */
[----:B------:R-:W-:Y:S01]  /*3eb0*/  ISETP.NE.AND P2, PT, R14, RZ, PT ;  /* 0x000000ff0e00720c */ /* 0x000fe20003f45270 */
[----:B----4-:R-:W-:Y:S02]  /*3ec0*/  FFMA R26, R21, R25, R26 ;  /* 0x00000019151a7223 */ /* 0x010fe4000000001a */
[----:B------:R-:W1:Y:S04]  /*3ed0*/  LDS.U8 R21, [R8+-0x5] ;  /* 0xfffffb0008157984 */ /* 0x000e680000000000 */
[----:B------:R-:W4:Y:S01]  /*3ee0*/  LDS.U8 R25, [R8+-0x4] ;  /* 0xfffffc0008197984 */ /* 0x000f220000000000 */
[----:B-1----:R-:W-:Y:S02]  /*3ef0*/  I2FP.F32.U32 R21, R21 ;  /* 0x0000001500157245 */ /* 0x002fe40000201000 */
[----:B----4-:R-:W-:-:S03]  /*3f00*/  I2FP.F32.U32 R25, R25 ;  /* 0x0000001900197245 */ /* 0x010fc60000201000 */
[----:B-----5:R-:W-:Y:S02]  /*3f10*/  FFMA R26, R15, R21, R26 ;  /* 0x000000150f1a7223 */ /* 0x020fe4000000001a */
[----:B------:R-:W1:Y:S04]  /*3f20*/  LDS.U8 R21, [R8+-0x3] ;  /* 0xfffffd0008157984 */ /* 0x000e680000000000 */
[----:B------:R-:W4:Y:S01]  /*3f30*/  LDS.U8 R15, [R8] ;  /* 0x00000000080f7984 */ /* 0x000f220000000000 */
[----:B0-----:R-:W-:-:S05]  /*3f40*/  IADD3 R4, P3, PT, R4, 0x40, RZ ;  /* 0x0000004004047810 */ /* 0x001fca0007f7e0ff */
[----:B------:R-:W-:Y:S01]  /*3f50*/  IMAD.X R5, RZ, RZ, R5, P3 ;  /* 0x000000ffff057224 */ /* 0x000fe200018e0605 */
[----:B-1----:R-:W-:Y:S02]  /*3f60*/  I2FP.F32.U32 R21, R21 ;  /* 0x0000001500157245 */ /* 0x002fe40000201000 */
[----:B----4-:R-:W-:Y:S01]  /*3f70*/  I2FP.F32.U32 R15, R15 ;  /* 0x0000000f000f7245 */ /* 0x010fe20000201000 */
[----:B--2---:R-:W-:Y:S02]  /*3f80*/  FFMA R19, R19, R25, R26 ;  /* 0x0000001913137223 */ /* 0x004fe4000000001a */
[----:B------:R-:W0:Y:S04]  /*3f90*/  LDS.U8 R25, [R8+-0x2] ;  /* 0xfffffe0008197984 */ /* 0x000e280000000000 */
[----:B------:R1:W2:Y:S01]  /*3fa0*/  LDS.U8 R26, [R8+-0x1] ;  /* 0xffffff00081a7984 */ /* 0x0002a20000000000 */
[----:B------:R-:W-:Y:S01]  /*3fb0*/  FFMA R19, R2, R21, R19 ;  /* 0x0000001502137223 */ /* 0x000fe20000000013 */
[----:B-1----:R-:W-:Y:S01]  /*3fc0*/  VIADD R8, R8, 0x10 ;  /* 0x0000001008087836 */ /* 0x002fe20000000000 */
[----:B0-----:R-:W-:-:S02]  /*3fd0*/  I2FP.F32.U32 R25, R25 ;  /* 0x0000001900197245 */ /* 0x001fc40000201000 */
[----:B--2---:R-:W-:-:S03]  /*3fe0*/  I2FP.F32.U32 R26, R26 ;  /* 0x0000001a001a7245 */ /* 0x004fc60000201000 */
[----:B------:R-:W-:-:S04]  /*3ff0*/  FFMA R19, R22, R25, R19 ;  /* 0x0000001916137223 */ /* 0x000fc80000000013 */
[----:B---3--:R-:W-:-:S04]  /*4000*/  FFMA R24, R24, R26, R19 ;  /* 0x0000001a18187223 */ /* 0x008fc80000000013 */
[----:B------:R-:W-:Y:S01]  /*4010*/  FFMA R2, R23, R15, R24 ;  /* 0x0000000f17027223 */ /* 0x000fe20000000018 */
[----:B------:R-:W-:Y:S06]  /*4020*/  @P2 BRA `(.L_x_111) ;  /* 0xfffffff800e82947 */ /* 0x000fec000383ffff */
.L_x_110:
        /* <DEDUP_REMOVED lines=17> */
[----:B------:R-:W0:Y:S04]  /*4140*/  LDS.U8 R27, [R23+0x31] ;  /* 0x00003100171b7984 */ /* 0x000e280000000000 */
[----:B-1----:R-:W1:Y:S04]  /*4150*/  LDS.U8 R4, [R23+0x35] ;  /* 0x0000350017047984 */ /* 0x002e680000000000 */
[----:B------:R-:W1:Y:S01]  /*4160*/  LDS.U8 R5, [R23+0x36] ;  /* 0x0000360017057984 */ /* 0x000e620000000000 */
[----:B0-----:R-:W-:-:S02]  /*4170*/  I2FP.F32.U32 R26, R26 ;  /* 0x0000001a001a7245 */ /* 0x001fc40000201000 */
[----:B------:R-:W-:Y:S02]  /*4180*/  I2FP.F32.U32 R27, R27 ;  /* 0x0000001b001b7245 */ /* 0x000fe40000201000 */
[----:B-1----:R-:W-:Y:S02]  /*4190*/  I2FP.F32.U32 R4, R4 ;  /* 0x0000000400047245 */ /* 0x002fe40000201000 */
[----:B------:R-:W-:Y:S01]  /*41a0*/  I2FP.F32.U32 R5, R5 ;  /* 0x0000000500057245 */ /* 0x000fe20000201000 */
[----:B--2---:R-:W-:Y:S02]  /*41b0*/  FFMA R25, R25, R26, R2 ;  /* 0x0000001a19197223 */ /* 0x004fe40000000002 */
[----:B------:R-:W0:Y:S02]  /*41c0*/  LDS.U8 R26, [R23+0x32] ;  /* 0x00003200171a7984 */ /* 0x000e240000000000 */
[----:B---3--:R-:W-:Y:S02]  /*41d0*/  FFMA R25, R24, R27, R25 ;  /* 0x0000001b18197223 */ /* 0x008fe40000000019 */
[----:B------:R-:W1:Y:S04]  /*41e0*/  LDS.U8 R2, [R23+0x33] ;  /* 0x0000330017027984 */ /* 0x000e680000000000 */
[----:B------:R-:W2:Y:S01]  /*41f0*/  LDS.U8 R24, [R23+0x34] ;  /* 0x0000340017187984 */ /* 0x000ea20000000000 */
[----:B0-----:R-:W-:-:S02]  /*4200*/  I2FP.F32.U32 R26, R26 ;  /* 0x0000001a001a7245 */ /* 0x001fc40000201000 */
[----:B-1----:R-:W-:-:S03]  /*4210*/  I2FP.F32.U32 R2, R2 ;  /* 0x0000000200027245 */ /* 0x002fc60000201000 */
[----:B----4-:R-:W-:Y:S02]  /*4220*/  FFMA R25, R22, R26, R25 ;  /* 0x0000001a16197223 */ /* 0x010fe40000000019 */
[----:B------:R-:W0:Y:S01]  /*4230*/  LDS.U8 R22, [R23+0x37] ;  /* 0x0000370017167984 */ /* 0x000e220000000000 */
[----:B--2---:R-:W-:Y:S01]  /*4240*/  I2FP.F32.U32 R24, R24 ;  /* 0x0000001800187245 */ /* 0x004fe20000201000 */
[----:B-----5:R-:W-:-:S04]  /*4250*/  FFMA R25, R8, R2, R25 ;  /* 0x0000000208197223 */ /* 0x020fc80000000019 */
[----:B------:R-:W-:-:S04]  /*4260*/  FFMA R14, R14, R24, R25 ;  /* 0x000000180e0e7223 */ /* 0x000fc80000000019 */
[----:B------:R-:W-:-:S04]  /*4270*/  FFMA R4, R15, R4, R14 ;  /* 0x000000040f047223 */ /* 0x000fc8000000000e */
[----:B------:R-:W-:Y:S01]  /*4280*/  FFMA R4, R19, R5, R4 ;  /* 0x0000000513047223 */ /* 0x000fe20000000004 */
[----:B0-----:R-:W-:-:S05]  /*4290*/  I2FP.F32.U32 R22, R22 ;  /* 0x0000001600167245 */ /* 0x001fca0000201000 */
[----:B------:R-:W-:-:S07]  /*42a0*/  FFMA R2, R21, R22, R4 ;  /* 0x0000001615027223 */ /* 0x000fce0000000004 */
.L_x_113:
        /* <DEDUP_REMOVED lines=25> */
.L_x_114:
        /* <DEDUP_REMOVED lines=19> */
.L_x_112:
        /* <DEDUP_REMOVED lines=10> */
[----:B------:R-:W-:Y:S01]  /*4610*/  UIADD3.X UR5, UPT, UPT, URZ, UR7, URZ, UP0, !UPT ;  /* 0x00000007ff057290 */ /* 0x000fe200087fe4ff */
[----:B------:R-:W-:Y:S01]  /*4620*/  MOV R14, RZ ;  /* 0x000000ff000e7202 */ /* 0x000fe20000000f00 */
[----:B-1----:R-:W-:Y:S01]  /*4630*/  IMAD.U32 R4, RZ, RZ, UR4 ;  /* 0x00000004ff047e24 */ /* 0x002fe2000f8e00ff */
[----:B------:R-:W-:Y:S01]  /*4640*/  IADD3 R2, PT, PT, R12, R2, -R17 ;  /* 0x000000020c027210 */ /* 0x000fe20007ffe811 */
[----:B------:R-:W-:Y:S02]  /*4650*/  IMAD.MOV R8, RZ, RZ, -R7 ;  /* 0x000000ffff087224 */ /* 0x000fe400078e0a07 */
[----:B------:R-:W-:-:S02]  /*4660*/  IMAD.U32 R5, RZ, RZ, UR5 ;  /* 0x00000005ff057e24 */ /* 0x000fc4000f8e00ff */
[----:B------:R-:W-:-:S07]  /*4670*/  VIADD R2, R2, 0x47 ;  /* 0x0000004702027836 */ /* 0x000fce0000000000 */
.L_x_116:
[----:B------:R-:W2:Y:S04]  /*4680*/  LDG.E R25, desc[UR8][R4.64+-0x20] ;  /* 0xffffe00804197981 */ /* 0x000ea8000c1e1900 */
[----:B------:R-:W3:Y:S04]  /*4690*/  LDG.E R24, desc[UR8][R4.64+-0x1c] ;  /* 0xffffe40804187981 */ /* 0x000ee8000c1e1900 */
[----:B------:R-:W4:Y:S04]  /*46a0*/  LDG.E R22, desc[UR8][R4.64+-0x18] ;  /* 0xffffe80804167981 */ /* 0x000f28000c1e1900 */
[----:B------:R-:W5:Y:S04]  /*46b0*/  LDG.E R23, desc[UR8][R4.64+-0x14] ;  /* 0xffffec0804177981 */ /* 0x000f68000c1e1900 */
[----:B------:R-:W5:Y:S04]  /*46c0*/  LDG.E R21, desc[UR8][R4.64+-0x10] ;  /* 0xfffff00804157981 */ /* 0x000f68000c1e1900 */
[----:B------:R-:W5:Y:S04]  /*46d0*/  LDG.E R19, desc[UR8][R4.64+-0xc] ;  /* 0xfffff40804137981 */ /* 0x000f68000c1e1900 */
[----:B------:R-:W5:Y:S04]  /*46e0*/  LDG.E R15, desc[UR8][R4.64+-0x8] ;  /* 0xfffff808040f7981 */ /* 0x000f68000c1e1900 */
[----:B------:R-:W5:Y:S04]  /*46f0*/  LDG.E R9, desc[UR8][R4.64+-0x4] ;  /* 0xfffffc0804097981 */ /* 0x000f68000c1e1900 */
[----:B------:R-:W0:Y:S02]  /*4700*/  LDS.U8 R26, [R2+-0xf] ;  /* 0xfffff100021a7984 */ /* 0x000e240000000000 */
[----:B0-----:R-:W-:-:S05]  /*4710*/  I2FP.F32.U32 R26, R26 ;  /* 0x0000001a001a7245 */ /* 0x001fca0000201000 */
[----:B--2---:R-:W-:Y:S02]  /*4720*/  FFMA R27, R25, R26, R14 ;  /* 0x0000001a191b7223 */ /* 0x004fe4000000000e */
[----:B------:R-:W0:Y:S04]  /*4730*/  LDS.U8 R14, [R2+-0xe] ;  /* 0xfffff200020e7984 */ /* 0x000e280000000000 */
[----:B------:R-:W1:Y:S04]  /*4740*/  LDS.U8 R25, [R2+-0xd] ;  /* 0xfffff30002197984 */ /* 0x000e680000000000 */
[----:B------:R-:W-:Y:S01]  /*4750*/  LDS.U8 R26, [R2+-0x7] ;  /* 0xfffff900021a7984 */ /* 0x000fe20000000000 */
[----:B0-----:R-:W-:-:S05]  /*4760*/  I2FP.F32.U32 R14, R14 ;  /* 0x0000000e000e7245 */ /* 0x001fca0000201000 */
[----:B---3--:R-:W-:Y:S02]  /*4770*/  FFMA R27, R24, R14, R27 ;  /* 0x0000000e181b7223 */ /* 0x008fe4000000001b */
[----:B------:R-:W0:Y:S04]  /*4780*/  LDS.U8 R24, [R2+-0xc] ;  /* 0xfffff40002187984 */ /* 0x000e280000000000 */
[----:B------:R-:W2:Y:S01]  /*4790*/  LDG.E R14, desc[UR8][R4.64] ;  /* 0x00000008040e7981 */ /* 0x000ea2000c1e1900 */
[----:B-1----:R-:W-:-:S05]  /*47a0*/  I2FP.F32.U32 R25, R25 ;  /* 0x0000001900197245 */ /* 0x002fca0000201000 */
[----:B----4-:R-:W-:Y:S02]  /*47b0*/  FFMA R22, R22, R25, R27 ;  /* 0x0000001916167223 */ /* 0x010fe4000000001b */
[----:B------:R-:W1:Y:S01]  /*47c0*/  LDS.U8 R25, [R2+-0xb] ;  /* 0xfffff50002197984 */ /* 0x000e620000000000 */
[----:B0-----:R-:W-:-:S05]  /*47d0*/  I2FP.F32.U32 R24, R24 ;  /* 0x0000001800187245 */ /* 0x001fca0000201000 */
[----:B-----5:R-:W-:Y:S02]  /*47e0*/  FFMA R24, R23, R24, R22 ;  /* 0x0000001817187223 */ /* 0x020fe40000000016 */
[----:B------:R-:W0:Y:S04]  /*47f0*/  LDS.U8 R23, [R2+-0xa] ;  /* 0xfffff60002177984 */ /* 0x000e280000000000 */
[----:B------:R-:W3:Y:S01]  /*4800*/  LDG.E R22, desc[UR8][R4.64+0x4] ;  /* 0x0000040804167981 */ /* 0x000ee2000c1e1900 */
[----:B-1----:R-:W-:-:S05]  /*4810*/  I2FP.F32.U32 R25, R25 ;  /* 0x0000001900197245 */ /* 0x002fca0000201000 */
[----:B------:R-:W-:Y:S02]  /*4820*/  FFMA R24, R21, R25, R24 ;  /* 0x0000001915187223 */ /* 0x000fe40000000018 */
[----:B------:R-:W1:Y:S04]  /*4830*/  LDS.U8 R25, [R2+-0x9] ;  /* 0xfffff70002197984 */ /* 0x000e680000000000 */
[----:B------:R-:W4:Y:S01]  /*4840*/  LDG.E R21, desc[UR8][R4.64+0x8] ;  /* 0x0000080804157981 */ /* 0x000f22000c1e1900 */
[----:B0-----:R-:W-:-:S05]  /*4850*/  I2FP.F32.U32 R23, R23 ;  /* 0x0000001700177245 */ /* 0x001fca0000201000 */
[----:B------:R-:W-:Y:S02]  /*4860*/  FFMA R24, R19, R23, R24 ;  /* 0x0000001713187223 */ /* 0x000fe40000000018 */
[----:B------:R-:W0:Y:S04]  /*4870*/  LDS.U8 R23, [R2+-0x8] ;  /* 0xfffff80002177984 */ /* 0x000e280000000000 */
[----:B------:R-:W5:Y:S01]  /*4880*/  LDG.E R19, desc[UR8][R4.64+0xc] ;  /* 0x00000c0804137981 */ /* 0x000f62000c1e1900 */
[----:B-1----:R-:W-:-:S05]  /*4890*/  I2FP.F32.U32 R25, R25 ;  /* 0x0000001900197245 */ /* 0x002fca0000201000 */
[----:B------:R-:W-:Y:S02]  /*48a0*/  FFMA R24, R15, R25, R24 ;  /* 0x000000190f187223 */ /* 0x000fe40000000018 */
[----:B------:R-:W5:Y:S01]  /*48b0*/  LDG.E R15, desc[UR8][R4.64+0x10] ;  /* 0x00001008040f7981 */ /* 0x000f62000c1e1900 */
[----:B0-----:R-:W-:-:S03]  /*48c0*/  I2FP.F32.U32 R25, R23 ;  /* 0x0000001700197245 */ /* 0x001fc60000201000 */
[----:B------:R-:W5:Y:S02]  /*48d0*/  LDG.E R23, desc[UR8][R4.64+0x14] ;  /* 0x0000140804177981 */ /* 0x000f64000c1e1900 */
[----:B------:R-:W-:Y:S02]  /*48e0*/  FFMA R25, R9, R25, R24 ;  /* 0x0000001909197223 */ /* 0x000fe40000000018 */
[----:B------:R-:W5:Y:S04]  /*48f0*/  LDG.E R24, desc[UR8][R4.64+0x18] ;  /* 0x0000180804187981 */ /* 0x000f68000c1e1900 */
[----:B------:R0:W5:Y:S01]  /*4900*/  LDG.E R9, desc[UR8][R4.64+0x1c] ;  /* 0x00001c0804097981 */ /* 0x000162000c1e1900 */
[----:B------:R-:W-:Y:S01]  /*4910*/  I2FP.F32.U32 R26, R26 ;  /* 0x0000001a001a7245 */ /* 0x000fe20000201000 */
        /* <DEDUP_REMOVED lines=11> */
[----:B------:R-:W1:Y:S01]  /*49d0*/  LDS.U8 R25, [R2+-0x1] ;  /* 0xffffff0002197984 */ /* 0x000e620000000000 */
[----:B----4-:R-:W-:-:S03]  /*49e0*/  FFMA R26, R21, R26, R14 ;  /* 0x0000001a151a7223 */ /* 0x010fc6000000000e */
[----:B------:R-:W2:Y:S04]  /*49f0*/  LDS.U8 R21, [R2+-0x3] ;  /* 0xfffffd0002157984 */ /* 0x000ea80000000000 */
[----:B------:R-:W3:Y:S01]  /*4a00*/  LDS.U8 R14, [R2+-0x2] ;  /* 0xfffffe00020e7984 */ /* 0x000ee20000000000 */
[----:B0-----:R-:W-:Y:S02]  /*4a10*/  I2FP.F32.U32 R22, R22 ;  /* 0x0000001600167245 */ /* 0x001fe40000201000 */
[----:B-1----:R-:W-:-:S03]  /*4a20*/  I2FP.F32.U32 R25, R25 ;  /* 0x0000001900197245 */ /* 0x002fc60000201000 */
[----:B-----5:R-:W-:Y:S02]  /*4a30*/  FFMA R22, R19, R22, R26 ;  /* 0x0000001613167223 */ /* 0x020fe4000000001a */
[----:B------:R0:W1:Y:S01]  /*4a40*/  LDS.U8 R19, [R2] ;  /* 0x0000000002137984 */ /* 0x0000620000000000 */
[----:B--2---:R-:W-:Y:S01]  /*4a50*/  I2FP.F32.U32 R21, R21 ;  /* 0x0000001500157245 */ /* 0x004fe20000201000 */
[----:B0-----:R-:W-:Y:S01]  /*4a60*/  VIADD R2, R2, 0x10 ;  /* 0x0000001002027836 */ /* 0x001fe20000000000 */
[----:B---3--:R-:W-:-:S03]  /*4a70*/  I2FP.F32.U32 R14, R14 ;  /* 0x0000000e000e7245 */ /* 0x008fc60000201000 */
[----:B------:R-:W-:-:S04]  /*4a80*/  FFMA R22, R15, R21, R22 ;  /* 0x000000150f167223 */ /* 0x000fc80000000016 */
[----:B------:R-:W-:Y:S01]  /*4a90*/  FFMA R23, R23, R14, R22 ;  /* 0x0000000e17177223 */ /* 0x000fe20000000016 */
[----:B-1----:R-:W-:-:S03]  /*4aa0*/  I2FP.F32.U32 R19, R19 ;  /* 0x0000001300137245 */ /* 0x002fc60000201000 */
[----:B------:R-:W-:-:S04]  /*4ab0*/  FFMA R24, R24, R25, R23 ;  /* 0x0000001918187223 */ /* 0x000fc80000000017 */
[----:B------:R-:W-:Y:S01]  /*4ac0*/  FFMA R14, R9, R19, R24 ;  /* 0x00000013090e7223 */ /* 0x000fe20000000018 */
[----:B------:R-:W-:Y:S06]  /*4ad0*/  @P2 BRA `(.L_x_116) ;  /* 0xfffffff800e82947 */ /* 0x000fec000383ffff */
.L_x_115:
        /* <DEDUP_REMOVED lines=20> */
[----:B0-----:R-:W-:-:S03]  /*4c20*/  I2FP.F32.U32 R26, R22 ;  /* 0x00000016001a7245 */ /* 0x001fc60000201000 */
[----:B------:R-:W0:Y:S01]  /*4c30*/  LDS.U8 R22, [R23+0x3a] ;  /* 0x00003a0017167984 */ /* 0x000e220000000000 */
[----:B------:R-:W-:Y:S02]  /*4c40*/  I2FP.F32.U32 R28, R28 ;  /* 0x0000001c001c7245 */ /* 0x000fe40000201000 */
[----:B-1----:R-:W-:Y:S02]  /*4c50*/  I2FP.F32.U32 R5, R5 ;  /* 0x0000000500057245 */ /* 0x002fe40000201000 */
[----:B------:R-:W-:Y:S02]  /*4c60*/  I2FP.F32.U32 R4, R4 ;  /* 0x0000000400047245 */ /* 0x000fe40000201000 */
[----:B0-----:R-:W-:Y:S01]  /*4c70*/  I2FP.F32.U32 R22, R22 ;  /* 0x0000001600167245 */ /* 0x001fe20000201000 */
[----:B--2---:R-:W-:Y:S02]  /*4c80*/  FFMA R27, R25, R26, R14 ;  /* 0x0000001a191b7223 */ /* 0x004fe4000000000e */
[----:B------:R-:W0:Y:S02]  /*4c90*/  LDS.U8 R14, [R23+0x3b] ;  /* 0x00003b00170e7984 */ /* 0x000e240000000000 */
[----:B---3--:R-:W-:-:S02]  /*4ca0*/  FFMA R27, R24, R28, R27 ;  /* 0x0000001c181b7223 */ /* 0x008fc4000000001b */
[----:B------:R-:W1:Y:S02]  /*4cb0*/  LDS.U8 R25, [R23+0x3c] ;  /* 0x00003c0017197984 */ /* 0x000e640000000000 */
[----:B----4-:R-:W-:Y:S02]  /*4cc0*/  FFMA R27, R2, R22, R27 ;  /* 0x00000016021b7223 */ /* 0x010fe4000000001b */
[----:B------:R-:W2:Y:S01]  /*4cd0*/  LDS.U8 R24, [R23+0x3f] ;  /* 0x00003f0017187984 */ /* 0x000ea20000000000 */
[----:B0-----:R-:W-:Y:S02]  /*4ce0*/  I2FP.F32.U32 R14, R14 ;  /* 0x0000000e000e7245 */ /* 0x001fe40000201000 */
[----:B-1----:R-:W-:-:S03]  /*4cf0*/  I2FP.F32.U32 R25, R25 ;  /* 0x0000001900197245 */ /* 0x002fc60000201000 */
[----:B-----5:R-:W-:Y:S01]  /*4d00*/  FFMA R8, R8, R14, R27 ;  /* 0x0000000e08087223 */ /* 0x020fe2000000001b */
[----:B--2---:R-:W-:-:S03]  /*4d10*/  I2FP.F32.U32 R24, R24 ;  /* 0x0000001800187245 */ /* 0x004fc60000201000 */
[----:B------:R-:W-:-:S04]  /*4d20*/  FFMA R8, R9, R25, R8 ;  /* 0x0000001909087223 */ /* 0x000fc80000000008 */
[----:B------:R-:W-:-:S04]  /*4d30*/  FFMA R8, R15, R5, R8 ;  /* 0x000000050f087223 */ /* 0x000fc80000000008 */
[----:B------:R-:W-:-:S04]  /*4d40*/  FFMA R4, R19, R4, R8 ;  /* 0x0000000413047223 */ /* 0x000fc80000000008 */
[----:B------:R-:W-:-:S07]  /*4d50*/  FFMA R14, R21, R24, R4 ;  /* 0x00000018150e7223 */ /* 0x000fce0000000004 */
.L_x_118:
        /* <DEDUP_REMOVED lines=25> */
.L_x_119:
        /* <DEDUP_REMOVED lines=19> */
.L_x_117:
[----:B-1----:R-:W1:Y:S01]  /*5020*/  F2I.U32.NTZ R5, R14 ;  /* 0x0000000e00057305 */ /* 0x002e620000203000 */
[----:B------:R-:W-:Y:S01]  /*5030*/  IADD3 R8, P2, PT, R10, UR10, RZ ;  /* 0x0000000a0a087c10 */ /* 0x000fe2000ff5e0ff */
[----:B------:R-:W-:Y:S02]  /*5040*/  HFMA2 R21, -RZ, RZ, 0, 0 ;  /* 0x00000000ff157431 */ /* 0x000fe400000001ff */
[----:B------:R-:W-:Y:S02]  /*5050*/  IMAD.MOV.U32 R4, RZ, RZ, RZ ;  /* 0x000000ffff047224 */ /* 0x000fe400078e00ff */
[----:B------:R-:W-:-:S05]  /*5060*/  IMAD.X R9, RZ, RZ, UR11, P2 ;  /* 0x0000000bff097e24 */ /* 0x000fca00090e06ff */
[----:B-1----:R1:W-:Y:S01]  /*5070*/  STG.E.U8 desc[UR8][R8.64], R5 ;  /* 0x0000000508007986 */ /* 0x0023e2000c101108 */
[----:B------:R-:W-:Y:S05]  /*5080*/  @!P1 BRA `(.L_x_120) ;  /* 0x0000000400409947 */ /* 0x000fea0003800000 */
[----:B------:R-:W-:Y:S01]  /*5090*/  IMAD R0, R3, 0x51, R0 ;  /* 0x0000005103007824 */ /* 0x000fe200078e0200 */
[----:B0-----:R-:W-:Y:S01]  /*50a0*/  UIADD3 UR6, UP0, UPT, UR6, 0x20, URZ ;  /* 0x0000002006067890 */ /* 0x001fe2000ff1e0ff */
[----:B------:R-:W-:Y:S01]  /*50b0*/  LOP3.LUT R4, R13, 0x7ffffff0, RZ, 0xc0, !PT ;  /* 0x7ffffff00d047812 */ /* 0x000fe200078ec0ff */
[----:B------:R-:W-:Y:S02]  /*50c0*/  IMAD.MOV.U32 R21, RZ, RZ, RZ ;  /* 0x000000ffff157224 */ /* 0x000fe400078e00ff */
[----:B------:R-:W-:Y:S01]  /*50d0*/  UIADD3.X UR7, UPT, UPT, URZ, UR7, URZ, UP0, !UPT ;  /* 0x00000007ff077290 */ /* 0x000fe200087fe4ff */
[----:B------:R-:W-:Y:S01]  /*50e0*/  IADD3 R0, PT, PT, R12, R0, -R17 ;  /* 0x000000000c007210 */ /* 0x000fe20007ffe811 */
[----:B-1----:R-:W-:Y:S02]  /*50f0*/  IMAD.MOV R5, RZ, RZ, -R4 ;  /* 0x000000ffff057224 */ /* 0x002fe400078e0a04 */
[----:B------:R-:W-:Y:S02]  /*5100*/  IMAD.U32 R2, RZ, RZ, UR6 ;  /* 0x00000006ff027e24 */ /* 0x000fe4000f8e00ff */
[----:B------:R-:W-:-:S02]  /*5110*/  VIADD R0, R0, 0x4f ;  /* 0x0000004f00007836 */ /* 0x000fc40000000000 */
[----:B------:R-:W-:-:S07]  /*5120*/  IMAD.U32 R3, RZ, RZ, UR7 ;  /* 0x00000007ff037e24 */ /* 0x000fce000f8e00ff */
.L_x_121:
[----:B------:R-:W2:Y:S04]  /*5130*/  LDG.E R14, desc[UR8][R2.64+-0x20] ;  /* 0xffffe008020e7981 */ /* 0x000ea8000c1e1900 */
[----:B------:R-:W3:Y:S04]  /*5140*/  LDG.E R17, desc[UR8][R2.64+-0x1c] ;  /* 0xffffe40802117981 */ /* 0x000ee8000c1e1900 */
[----:B------:R-:W4:Y:S04]  /*5150*/  LDG.E R22, desc[UR8][R2.64+-0x18] ;  /* 0xffffe80802167981 */ /* 0x000f28000c1e1900 */
[----:B------:R-:W5:Y:S04]  /*5160*/  LDG.E R24, desc[UR8][R2.64+-0x14] ;  /* 0xffffec0802187981 */ /* 0x000f68000c1e1900 */
[----:B------:R-:W5:Y:S04]  /*5170*/  LDG.E R23, desc[UR8][R2.64+-0x10] ;  /* 0xfffff00802177981 */ /* 0x000f68000c1e1900 */
[----:B------:R-:W5:Y:S04]  /*5180*/  LDG.E R12, desc[UR8][R2.64+-0xc] ;  /* 0xfffff408020c7981 */ /* 0x000f68000c1e1900 */
[----:B------:R-:W5:Y:S04]  /*5190*/  LDG.E R10, desc[UR8][R2.64+-0x8] ;  /* 0xfffff808020a7981 */ /* 0x000f68000c1e1900 */
[----:B------:R-:W0:Y:S04]  /*51a0*/  LDS.U8 R7, [R0+-0xf] ;  /* 0xfffff10000077984 */ /* 0x000e280000000000 */
[----:B------:R-:W5:Y:S04]  /*51b0*/  LDG.E R9, desc[UR8][R2.64+-0x4] ;  /* 0xfffffc0802097981 */ /* 0x000f68000c1e1900 */
[----:B------:R-:W1:Y:S04]  /*51c0*/  LDS.U8 R25, [R0+-0xe] ;  /* 0xfffff20000197984 */ /* 0x000e680000000000 */
[----:B------:R-:W5:Y:S04]  /*51d0*/  LDG.E R8, desc[UR8][R2.64] ;  /* 0x0000000802087981 */ /* 0x000f68000c1e1900 */
[----:B------:R-:W3:Y:S01]  /*51e0*/  LDS.U8 R19, [R0+-0xd] ;  /* 0xfffff30000137984 */ /* 0x000ee20000000000 */
[----:B0-----:R-:W-:-:S03]  /*51f0*/  I2FP.F32.U32 R15, R7 ;  /* 0x00000007000f7245 */ /* 0x001fc60000201000 */
[----:B------:R-:W5:Y:S01]  /*5200*/  LDG.E R7, desc[UR8][R2.64+0x4] ;  /* 0x0000040802077981 */ /* 0x000f62000c1e1900 */
[----:B-1----:R-:W-:Y:S01]  /*5210*/  I2FP.F32.U32 R25, R25 ;  /* 0x0000001900197245 */ /* 0x002fe20000201000 */
[----:B--2---:R-:W-:Y:S02]  /*5220*/  FFMA R26, R14, R15, R21 ;  /* 0x0000000f0e1a7223 */ /* 0x004fe40000000015 */
[----:B------:R-:W2:Y:S04]  /*5230*/  LDG.E R15, desc[UR8][R2.64+0x8] ;  /* 0x00000808020f7981 */ /* 0x000ea8000c1e1900 */
[----:B------:R-:W2:Y:S01]  /*5240*/  LDG.E R14, desc[UR8][R2.64+0xc] ;  /* 0x00000c08020e7981 */ /* 0x000ea2000c1e1900 */
[----:B---3--:R-:W-:Y:S01]  /*5250*/  FFMA R25, R17, R25, R26 ;  /* 0x0000001911197223 */ /* 0x008fe2000000001a */
[----:B------:R-:W-:-:S02]  /*5260*/  I2FP.F32.U32 R21, R19 ;  /* 0x0000001300157245 */ /* 0x000fc40000201000 */
[----:B------:R-:W3:Y:S04]  /*5270*/  LDG.E R17, desc[UR8][R2.64+0x10] ;  /* 0x0000100802117981 */ /* 0x000ee8000c1e1900 */
[----:B------:R-:W3:Y:S01]  /*5280*/  LDG.E R19, desc[UR8][R2.64+0x14] ;  /* 0x0000140802137981 */ /* 0x000ee2000c1e1900 */
[----:B----4-:R-:W-:-:S03]  /*5290*/  FFMA R25, R22, R21, R25 ;  /* 0x0000001516197223 */ /* 0x010fc60000000019 */
[----:B------:R-:W4:Y:S04]  /*52a0*/  LDG.E R22, desc[UR8][R2.64+0x18] ;  /* 0x0000180802167981 */ /* 0x000f28000c1e1900 */
[----:B------:R0:W4:Y:S01]  /*52b0*/  LDG.E R21, desc[UR8][R2.64+0x1c] ;  /* 0x00001c0802157981 */ /* 0x000122000c1e1900 */
[----:B------:R-:W-:-:S03]  /*52c0*/  VIADD R5, R5, 0x10 ;  /* 0x0000001005057836 */ /* 0x000fc60000000000 */
[----:B------:R-:W1:Y:S02]  /*52d0*/  LDS.U8 R26, [R0+-0xc] ;  /* 0xfffff400001a7984 */ /* 0x000e640000000000 */
[----:B------:R-:W-:Y:S02]  /*52e0*/  ISETP.NE.AND P1, PT, R5, RZ, PT ;  /* 0x000000ff0500720c */ /* 0x000fe40003f25270 */
[----:B0-----:R-:W-:-:S05]  /*52f0*/  IADD3 R2, P2, PT, R2, 0x40, RZ ;  /* 0x0000004002027810 */ /* 0x001fca0007f5e0ff */
[----:B------:R-:W-:Y:S01]  /*5300*/  IMAD.X R3, RZ, RZ, R3, P2 ;  /* 0x000000ffff037224 */ /* 0x000fe200010e0603 */
[----:B-1----:R-:W-:-:S05]  /*5310*/  I2FP.F32.U32 R26, R26 ;  /* 0x0000001a001a7245 */ /* 0x002fca0000201000 */
[----:B-----5:R-:W-:Y:S02]  /*5320*/  FFMA R26, R24, R26, R25 ;  /* 0x0000001a181a7223 */ /* 0x020fe40000000019 */
[----:B------:R-:W0:Y:S04]  /*5330*/  LDS.U8 R25, [R0+-0xb] ;  /* 0xfffff50000197984 */ /* 0x000e280000000000 */
[----:B------:R-:W1:Y:S01]  /*5340*/  LDS.U8 R24, [R0+-0xa] ;  /* 0xfffff60000187984 */ /* 0x000e620000000000 */
[----:B0-----:R-:W-:Y:S02]  /*5350*/  I2FP.F32.U32 R25, R25 ;  /* 0x0000001900197245 */ /* 0x001fe40000201000 */
[----:B-1----:R-:W-:-:S03]  /*5360*/  I2FP.F32.U32 R24, R24 ;  /* 0x0000001800187245 */ /* 0x002fc60000201000 */
[----:B------:R-:W-:Y:S02]  /*5370*/  FFMA R25, R23, R25, R26 ;  /* 0x0000001917197223 */ /* 0x000fe4000000001a */
[----:B------:R-:W0:Y:S02]  /*5380*/  LDS.U8 R26, [R0+-0x9] ;  /* 0xfffff700001a7984 */ /* 0x000e240000000000 */
[----:B------:R-:W-:Y:S02]  /*5390*/  FFMA R25, R12, R24, R25 ;  /* 0x000000180c197223 */ /* 0x000fe40000000019 */
[----:B------:R-:W1:Y:S04]  /*53a0*/  LDS.U8 R23, [R0+-0x8] ;  /* 0xfffff80000177984 */ /* 0x000e680000000000 */
[----:B------:R-:W5:Y:S01]  /*53b0*/  LDS.U8 R12, [R0+-0x7] ;  /* 0xfffff900000c7984 */ /* 0x000f620000000000 */
[----:B0-----:R-:W-:-:S02]  /*53c0*/  I2FP.F32.U32 R26, R26 ;  /* 0x0000001a001a7245 */ /* 0x001fc40000201000 */
[----:B-1----:R-:W-:-:S03]  /*53d0*/  I2FP.F32.U32 R24, R23 ;  /* 0x0000001700187245 */ /* 0x002fc60000201000 */
[----:B------:R-:W-:Y:S01]  /*53e0*/  FFMA R26, R10, R26, R25 ;  /* 0x0000001a0a1a7223 */ /* 0x000fe20000000019 */
[----:B------:R-:W0:Y:S03]  /*53f0*/  LDS.U8 R23, [R0+-0x5] ;  /* 0xfffffb0000177984 */ /* 0x000e260000000000 */
[----:B------:R-:W-:Y:S01]  /*5400*/  FFMA R25, R9, R24, R26 ;  /* 0x0000001809197223 */ /* 0x000fe2000000001a */
[----:B------:R-:W1:Y:S01]  /*5410*/  LDS.U8 R10, [R0+-0x6] ;  /* 0xfffffa00000a7984 */ /* 0x000e620000000000 */
[----:B-----5:R-:W-:-:S03]  /*5420*/  I2FP.F32.U32 R24, R12 ;  /* 0x0000000c00187245 */ /* 0x020fc60000201000 */
[----:B------:R-:W5:Y:S02]  /*5430*/  LDS.U8 R9, [R0+-0x4] ;  /* 0xfffffc0000097984 */ /* 0x000f640000000000 */
[----:B------:R-:W-:Y:S02]  /*5440*/  FFMA R26, R8, R24, R25 ;  /* 0x00000018081a7223 */ /* 0x000fe40000000019 */
[----:B------:R-:W5:Y:S04]  /*5450*/  LDS.U8 R12, [R0+-0x3] ;  /* 0xfffffd00000c7984 */ /* 0x000f680000000000 */
[----:B------:R-:W5:Y:S04]  /*5460*/  LDS.U8 R25, [R0+-0x2] ;  /* 0xfffffe0000197984 */ /* 0x000f680000000000 */
[----:B------:R-:W5:Y:S04]  /*5470*/  LDS.U8 R8, [R0+-0x1] ;  /* 0xffffff0000087984 */ /* 0x000f680000000000 */
[----:B------:R0:W5:Y:S02]  /*5480*/  LDS.U8 R24, [R0] ;  /* 0x0000000000187984 */ /* 0x0001640000000000 */
[----:B0-----:R-:W-:Y:S01]  /*5490*/  VIADD R0, R0, 0x10 ;  /* 0x0000001000007836 */ /* 0x001fe20000000000 */
[----:B------:R-:W-:-:S02]  /*54a0*/  I2FP.F32.U32 R23, R23 ;  /* 0x0000001700177245 */ /* 0x000fc40000201000 */
[----:B-1----:R-:W-:Y:S02]  /*54b0*/  I2FP.F32.U32 R10, R10 ;  /* 0x0000000a000a7245 */ /* 0x002fe40000201000 */
[----:B-----5:R-:W-:-:S03]  /*54c0*/  I2FP.F32.U32 R9, R9 ;  /* 0x0000000900097245 */ /* 0x020fc60000201000 */
[----:B------:R-:W-:Y:S01]  /*54d0*/  FFMA R10, R7, R10, R26 ;  /* 0x0000000a070a7223 */ /* 0x000fe2000000001a */
[----:B------:R-:W-:Y:S02]  /*54e0*/  I2FP.F32.U32 R12, R12 ;  /* 0x0000000c000c7245 */ /* 0x000fe40000201000 */
[----:B------:R-:W-:Y:S02]  /*54f0*/  I2FP.F32.U32 R25, R25 ;  /* 0x0000001900197245 */ /* 0x000fe40000201000 */
[----:B------:R-:W-:Y:S02]  /*5500*/  I2FP.F32.U32 R8, R8 ;  /* 0x0000000800087245 */ /* 0x000fe40000201000 */
[----:B------:R-:W-:Y:S01]  /*5510*/  I2FP.F32.U32 R24, R24 ;  /* 0x0000001800187245 */ /* 0x000fe20000201000 */
[----:B--2---:R-:W-:-:S04]  /*5520*/  FFMA R15, R15, R23, R10 ;  /* 0x000000170f0f7223 */ /* 0x004fc8000000000a */
[----:B------:R-:W-:-:S04]  /*5530*/  FFMA R14, R14, R9, R15 ;  /* 0x000000090e0e7223 */ /* 0x000fc8000000000f */
[----:B---3--:R-:W-:-:S04]  /*5540*/  FFMA R12, R17, R12, R14 ;  /* 0x0000000c110c7223 */ /* 0x008fc8000000000e */
[----:B------:R-:W-:-:S04]  /*5550*/  FFMA R19, R19, R25, R12 ;  /* 0x0000001913137223 */ /* 0x000fc8000000000c */
[----:B----4-:R-:W-:-:S04]  /*5560*/  FFMA R8, R22, R8, R19 ;  /* 0x0000000816087223 */ /* 0x010fc80000000013 */
[----:B------:R-:W-:Y:S01]  /*5570*/  FFMA R21, R21, R24, R8 ;  /* 0x0000001815157223 */ /* 0x000fe20000000008 */
[----:B------:R-:W-:Y:S06]  /*5580*/  @P1 BRA `(.L_x_121) ;  /* 0xfffffff800e81947 */ /* 0x000fec000383ffff */
.L_x_120:
[----:B------:R-:W-:Y:S05]  /*5590*/  @!P0 BRA `(.L_x_122) ;  /* 0x00000004004c8947 */ /* 0x000fea0003800000 */
[----:B------:R-:W-:Y:S02]  /*55a0*/  ISETP.GE.U32.AND P0, PT, R16, 0x8, PT ;  /* 0x000000081000780c */ /* 0x000fe40003f06070 */
[----:B------:R-:W-:-:S11]  /*55b0*/  ISETP.NE.AND P1, PT, R20, RZ, PT ;  /* 0x000000ff1400720c */ /* 0x000fd60003f25270 */
[----:B------:R-:W-:Y:S05]  /*55c0*/  @!P0 BRA `(.L_x_123) ;  /* 0x0000000000908947 */ /* 0x000fea0003800000 */
[----:B------:R-:W2:Y:S02]  /*55d0*/  LDC.64 R2, c[0x0][0x3a0] ;  /* 0x0000e800ff027b82 */ /* 0x000ea40000000a00 */
[----:B--2---:R-:W-:-:S05]  /*55e0*/  IMAD.WIDE.U32 R2, R4, 0x4, R2 ;  /* 0x0000000404027825 */ /* 0x004fca00078e0002 */
[----:B------:R-:W2:Y:S04]  /*55f0*/  LDG.E R22, desc[UR8][R2.64] ;  /* 0x0000000802167981 */ /* 0x000ea8000c1e1900 */
[----:B------:R-:W3:Y:S04]  /*5600*/  LDG.E R12, desc[UR8][R2.64+0x4] ;  /* 0x00000408020c7981 */ /* 0x000ee8000c1e1900 */
[----:B-1----:R-:W4:Y:S04]  /*5610*/  LDG.E R9, desc[UR8][R2.64+0x8] ;  /* 0x0000080802097981 */ /* 0x002f28000c1e1900 */
[----:B------:R-:W5:Y:S04]  /*5620*/  LDG.E R8, desc[UR8][R2.64+0xc] ;  /* 0x00000c0802087981 */ /* 0x000f68000c1e1900 */
[----:B------:R-:W5:Y:S04]  /*5630*/  LDG.E R7, desc[UR8][R2.64+0x10] ;  /* 0x0000100802077981 */ /* 0x000f68000c1e1900 */
[----:B------:R-:W5:Y:S04]  /*5640*/  LDG.E R5, desc[UR8][R2.64+0x14] ;  /* 0x0000140802057981 */ /* 0x000f68000c1e1900 */
[----:B------:R-:W5:Y:S04]  /*5650*/  LDG.E R0, desc[UR8][R2.64+0x18] ;  /* 0x0000180802007981 */ /* 0x000f68000c1e1900 */
[----:B------:R-:W5:Y:S01]  /*5660*/  LDG.E R10, desc[UR8][R2.64+0x1c] ;  /* 0x00001c08020a7981 */ /* 0x000f62000c1e1900 */
[----:B------:R-:W-:Y:S01]  /*5670*/  IADD3 R19, PT, PT, R11, R18, R4 ;  /* 0x000000120b137210 */ /* 0x000fe20007ffe004 */
[----:B------:R-:W-:-:S04]  /*5680*/  VIADD R4, R4, 0x8 ;  /* 0x0000000804047836 */ /* 0x000fc80000000000 */
[----:B------:R-:W1:Y:S04]  /*5690*/  LDS.U8 R23, [R19+0x40] ;  /* 0x0000400013177984 */ /* 0x000e680000000000 */
[----:B------:R-:W0:Y:S04]  /*56a0*/  LDS.U8 R24, [R19+0x41] ;  /* 0x0000410013187984 */ /* 0x000e280000000000 */
[----:B------:R-:W0:Y:S04]  /*56b0*/  LDS.U8 R25, [R19+0x42] ;  /* 0x0000420013197984 */ /* 0x000e280000000000 */
[----:B------:R-:W0:Y:S04]  /*56c0*/  LDS.U8 R26, [R19+0x43] ;  /* 0x00004300131a7984 */ /* 0x000e280000000000 */
[----:B------:R-:W0:Y:S04]  /*56d0*/  LDS.U8 R14, [R19+0x44] ;  /* 0x00004400130e7984 */ /* 0x000e280000000000 */
[----:B------:R-:W0:Y:S04]  /*56e0*/  LDS.U8 R15, [R19+0x45] ;  /* 0x00004500130f7984 */ /* 0x000e280000000000 */
[----:B------:R-:W0:Y:S04]  /*56f0*/  LDS.U8 R16, [R19+0x46] ;  /* 0x0000460013107984 */ /* 0x000e280000000000 */
[----:B------:R-:W0:Y:S01]  /*5700*/  LDS.U8 R17, [R19+0x47] ;  /* 0x0000470013117984 */ /* 0x000e220000000000 */
        /* <DEDUP_REMOVED lines=16> */
.L_x_123:
        /* <DEDUP_REMOVED lines=11> */
[----:B------:R-:W-:-:S02]  /*58c0*/  IADD3 R5, PT, PT, R11, R18, R4 ;  /* 0x000000120b057210 */ /* 0x000fc40007ffe004 */
[----:B------:R-:W-:-:S03]  /*58d0*/  IADD3 R4, PT, PT, R4, 0x4, RZ ;  /* 0x0000000404047810 */ /* 0x000fc60007ffe0ff */
        /* <DEDUP_REMOVED lines=12> */
.L_x_124:
[----:B------:R-:W-:Y:S05]  /*59a0*/  @!P1 BRA `(.L_x_122) ;  /* 0x0000000000489947 */ /* 0x000fea0003800000 */
[----:B------:R-:W2:Y:S02]  /*59b0*/  LDC.64 R2, c[0x0][0x3a0] ;  /* 0x0000e800ff027b82 */ /* 0x000ea40000000a00 */
[----:B--2---:R-:W-:-:S05]  /*59c0*/  IMAD.WIDE.U32 R2, R4, 0x4, R2 ;  /* 0x0000000404027825 */ /* 0x004fca00078e0002 */
[----:B------:R-:W2:Y:S01]  /*59d0*/  LDG.E R0, desc[UR8][R2.64] ;  /* 0x0000000802007981 */ /* 0x000ea2000c1e1900 */
[----:B------:R-:W-:Y:S02]  /*59e0*/  IADD3 R11, PT, PT, R11, R18, R4 ;  /* 0x000000120b0b7210 */ /* 0x000fe40007ffe004 */
[----:B------:R-:W-:-:S03]  /*59f0*/  ISETP.NE.AND P0, PT, R13, 0x1, PT ;  /* 0x000000010d00780c */ /* 0x000fc60003f05270 */
[----:B------:R-:W3:Y:S02]  /*5a00*/  LDS.U8 R4, [R11+0x40] ;  /* 0x000040000b047984 */ /* 0x000ee40000000000 */
[----:B---3--:R-:W-:-:S05]  /*5a10*/  I2FP.F32.U32 R4, R4 ;  /* 0x0000000400047245 */ /* 0x008fca0000201000 */
[----:B--2---:R-:W-:-:S03]  /*5a20*/  FFMA R21, R0, R4, R21 ;  /* 0x0000000400157223 */ /* 0x004fc60000000015 */
[----:B------:R-:W-:Y:S05]  /*5a30*/  @!P0 BRA `(.L_x_122) ;  /* 0x0000000000248947 */ /* 0x000fea0003800000 */
[----:B------:R-:W-:Y:S01]  /*5a40*/  ISETP.NE.AND P0, PT, R13, 0x2, PT ;  /* 0x000000020d00780c */ /* 0x000fe20003f05270 */
[----:B------:R-:W2:Y:S04]  /*5a50*/  LDG.E R0, desc[UR8][R2.64+0x4] ;  /* 0x0000040802007981 */ /* 0x000ea8000c1e1900 */
[----:B------:R-:W3:Y:S08]  /*5a60*/  LDS.U8 R4, [R11+0x41] ;  /* 0x000041000b047984 */ /* 0x000ef00000000000 */
[----:B-1----:R-:W4:Y:S04]  /*5a70*/  @P0 LDG.E R8, desc[UR8][R2.64+0x8] ;  /* 0x0000080802080981 */ /* 0x002f28000c1e1900 */
[----:B------:R-:W1:Y:S01]  /*5a80*/  @P0 LDS.U8 R5, [R11+0x42] ;  /* 0x000042000b050984 */ /* 0x000e620000000000 */
[----:B---3--:R-:W-:-:S02]  /*5a90*/  I2FP.F32.U32 R4, R4 ;  /* 0x0000000400047245 */ /* 0x008fc40000201000 */
[----:B-1----:R-:W-:-:S03]  /*5aa0*/  @P0 I2FP.F32.U32 R5, R5 ;  /* 0x0000000500050245 */ /* 0x002fc60000201000 */
[----:B--2---:R-:W-:-:S04]  /*5ab0*/  FFMA R21, R0, R4, R21 ;  /* 0x0000000400157223 */ /* 0x004fc80000000015 */
[----:B----4-:R-:W-:-:S07]  /*5ac0*/  @P0 FFMA R21, R8, R5, R21 ;  /* 0x0000000508150223 */ /* 0x010fce0000000015 */
.L_x_122:
[----:B------:R-:W2:Y:S01]  /*5ad0*/  F2I.U32.NTZ R21, R21 ;  /* 0x0000001500157305 */ /* 0x000ea20000203000 */
[----:B------:R-:W-:-:S05]  /*5ae0*/  IADD3 R6, P0, PT, R6, UR10, RZ ;  /* 0x0000000a06067c10 */ /* 0x000fca000ff1e0ff */
[----:B------:R-:W-:-:S05]  /*5af0*/  IMAD.X R7, RZ, RZ, UR11, P0 ;  /* 0x0000000bff077e24 */ /* 0x000fca00080e06ff */
[----:B--2---:R-:W-:Y:S01]  /*5b00*/  STG.E.U8 desc[UR8][R6.64], R21 ;  /* 0x0000001506007986 */ /* 0x004fe2000c101108 */
[----:B0-----:R-:W-:Y:S05]  /*5b10*/  EXIT ;  /* 0x000000000000794d */ /* 0x001fea0003800000 */
.L_x_84:
[----:B------:R-:W1:Y:S02]  /*5b20*/  LDCU.64 UR4, c[0x0][0x388] ;  /* 0x00007100ff0477ac */ /* 0x000e640008000a00 */
[----:B-1----:R-:W-:Y:S02]  /*5b30*/  IADD3 R2, P0, PT, R2, UR4, RZ ;  /* 0x0000000402027c10 */ /* 0x002fe4000ff1e0ff */
[----:B------:R-:W-:Y:S02]  /*5b40*/  IADD3 R12, P1, PT, R4, UR4, RZ ;  /* 0x00000004040c7c10 */ /* 0x000fe4000ff3e0ff */
[----:B------:R-:W-:Y:S01]  /*5b50*/  IADD3 R10, P2, PT, R10, UR4, RZ ;  /* 0x000000040a0a7c10 */ /* 0x000fe2000ff5e0ff */
[----:B------:R-:W-:Y:S01]  /*5b60*/  IMAD.X R3, RZ, RZ, UR5, P0 ;  /* 0x00000005ff037e24 */ /* 0x000fe200080e06ff */
[----:B------:R-:W-:Y:S01]  /*5b70*/  IADD3 R4, P0, PT, R7, UR4, RZ ;  /* 0x0000000407047c10 */ /* 0x000fe2000ff1e0ff */
[----:B------:R-:W-:Y:S01]  /*5b80*/  IMAD.X R13, RZ, RZ, UR5, P1 ;  /* 0x00000005ff0d7e24 */ /* 0x000fe200088e06ff */
[----:B0-----:R-:W-:Y:S01]  /*5b90*/  IADD3 R14, P1, PT, R5, UR4, RZ ;  /* 0x00000004050e7c10 */ /* 0x001fe2000ff3e0ff */
[----:B------:R-:W-:Y:S01]  /*5ba0*/  IMAD.X R11, RZ, RZ, UR5, P2 ;  /* 0x00000005ff0b7e24 */ /* 0x000fe200090e06ff */
[----:B------:R-:W-:Y:S01]  /*5bb0*/  IADD3 R6, P3, PT, R6, UR4, RZ ;  /* 0x0000000406067c10 */ /* 0x000fe2000ff7e0ff */
[----:B------:R-:W-:Y:S01]  /*5bc0*/  IMAD.X R5, RZ, RZ, UR5, P0 ;  /* 0x00000005ff057e24 */ /* 0x000fe200080e06ff */
[----:B------:R-:W-:Y:S01]  /*5bd0*/  IADD3 R8, P0, PT, R8, UR4, RZ ;  /* 0x0000000408087c10 */ /* 0x000fe2000ff1e0ff */
[----:B------:R-:W-:Y:S01]  /*5be0*/  IMAD.X R15, RZ, RZ, UR5, P1 ;  /* 0x00000005ff0f7e24 */ /* 0x000fe200088e06ff */
[----:B------:R-:W-:Y:S01]  /*5bf0*/  IADD3 R16, P1, PT, R9, UR4, RZ ;  /* 0x0000000409107c10 */ /* 0x000fe2000ff3e0ff */
[----:B------:R-:W-:Y:S01]  /*5c00*/  STG.E.U8 desc[UR8][R2.64], RZ ;  /* 0x000000ff02007986 */ /* 0x000fe2000c101108 */
[----:B------:R-:W-:-:S02]  /*5c10*/  IMAD.X R7, RZ, RZ, UR5, P3 ;  /* 0x00000005ff077e24 */ /* 0x000fc400098e06ff */
[----:B------:R-:W-:Y:S01]  /*5c20*/  IMAD.X R9, RZ, RZ, UR5, P0 ;  /* 0x00000005ff097e24 */ /* 0x000fe200080e06ff */
[----:B------:R-:W-:Y:S01]  /*5c30*/  STG.E.U8 desc[UR8][R12.64], RZ ;  /* 0x000000ff0c007986 */ /* 0x000fe2000c101108 */
[----:B------:R-:W-:-:S03]  /*5c40*/  IMAD.X R17, RZ, RZ, UR5, P1 ;  /* 0x00000005ff117e24 */ /* 0x000fc600088e06ff */
[----:B------:R-:W-:Y:S04]  /*5c50*/  STG.E.U8 desc[UR8][R4.64], RZ ;  /* 0x000000ff04007986 */ /* 0x000fe8000c101108 */
[----:B------:R-:W-:Y:S04]  /*5c60*/  STG.E.U8 desc[UR8][R14.64], RZ ;  /* 0x000000ff0e007986 */ /* 0x000fe8000c101108 */
[----:B------:R-:W-:Y:S04]  /*5c70*/  STG.E.U8 desc[UR8][R8.64], RZ ;  /* 0x000000ff08007986 */ /* 0x000fe8000c101108 */
[----:B------:R-:W-:Y:S04]  /*5c80*/  STG.E.U8 desc[UR8][R16.64], RZ ;  /* 0x000000ff10007986 */ /* 0x000fe8000c101108 */
[----:B------:R-:W-:Y:S04]  /*5c90*/  STG.E.U8 desc[UR8][R10.64], RZ ;  /* 0x000000ff0a007986 */ /* 0x000fe8000c101108 */
[----:B------:R-:W-:Y:S01]  /*5ca0*/  STG.E.U8 desc[UR8][R6.64], RZ ;  /* 0x000000ff06007986 */ /* 0x000fe2000c101108 */
[----:B------:R-:W-:Y:S05]  /*5cb0*/  EXIT ;  /* 0x000000000000794d */ /* 0x000fea0003800000 */
.L_x_125:
        /* <DEDUP_REMOVED lines=12> */
.L_x_254:


//--------------------- .text.conv_horiz_kernel_f32 --------------------------
	.section	.text.conv_horiz_kernel_f32,"ax",@progbits
	.align	128
        .global         conv_horiz_kernel_f32
        .type           conv_horiz_kernel_f32,@function
        .size           conv_horiz_kernel_f32,(.L_x_255 - conv_horiz_kernel_f32)
        .other          conv_horiz_kernel_f32,@"STO_CUDA_ENTRY STV_DEFAULT"
conv_horiz_kernel_f32:
.text.conv_horiz_kernel_f32:
[----:B------:R-:W-:Y:S01]  /*0000*/  LDC R1, c[0x0][0x37c] ;  /* 0x0000df00ff017b82 */ /* 0x000fe20000000800 */
[----:B------:R-:W0:Y:S01]  /*0010*/  S2R R5, SR_CTAID.X ;  /* 0x0000000000057919 */ /* 0x000e220000002500 */
[----:B------:R-:W1:Y:S06]  /*0020*/  LDCU UR4, c[0x0][0x390] ;  /* 0x00007200ff0477ac */ /* 0x000e6c0008000800 */
[----:B------:R-:W2:Y:S01]  /*0030*/  LDC.64 R2, c[0x0][0x380] ;  /* 0x0000e000ff027b82 */ /* 0x000ea20000000a00 */
[----:B------:R-:W-:Y:S01]  /*0040*/  HFMA2 R23, -RZ, RZ, 0, 0 ;  /* 0x00000000ff177431 */ /* 0x000fe200000001ff */
[----:B------:R-:W0:Y:S01]  /*0050*/  S2R R14, SR_TID.X ;  /* 0x00000000000e7919 */ /* 0x000e220000002100 */
[----:B------:R-:W3:Y:S01]  /*0060*/  LDCU.64 UR8, c[0x0][0x358] ;  /* 0x00006b00ff0877ac */ /* 0x000ee20008000a00 */
[----:B------:R-:W4:Y:S01]  /*0070*/  S2R R7, SR_CTAID.Y ;  /* 0x0000000000077919 */ /* 0x000f220000002600 */
[----:B------:R-:W4:Y:S01]  /*0080*/  S2R R8, SR_TID.Y ;  /* 0x0000000000087919 */ /* 0x000f220000002200 */
[----:B------:R-:W-:-:S02]  /*0090*/  MOV R25, RZ ;  /* 0x000000ff00197202 */ /* 0x000fc40000000f00 */
[----:B0-----:R-:W-:-:S04]  /*00a0*/  LEA R0, R5, R14, 0x7 ;  /* 0x0000000e05007211 */ /* 0x001fc800078e38ff */
[----:B------:R-:W-:-:S04]  /*00b0*/  IADD3 R0, PT, PT, R0, -0x10, RZ ;  /* 0xfffffff000007810 */ /* 0x000fc80007ffe0ff */
[C---:B-1----:R-:W-:Y:S02]  /*00c0*/  IADD3 R4, PT, PT, -R0.reuse, UR4, RZ ;  /* 0x0000000400047c10 */ /* 0x042fe4000fffe1ff */
[----:B----4-:R-:W-:Y:S02]  /*00d0*/  LEA R5, R7, R8, 0x2 ;  /* 0x0000000807057211 */ /* 0x010fe400078e10ff */
[----:B------:R-:W-:Y:S02]  /*00e0*/  ISETP.GE.AND P0, PT, R0, RZ, PT ;  /* 0x000000ff0000720c */ /* 0x000fe40003f06270 */
[----:B------:R-:W-:Y:S01]  /*00f0*/  ISETP.GE.U32.AND P1, PT, R4, 0x91, PT ;  /* 0x000000910400780c */ /* 0x000fe20003f26070 */
[----:B------:R-:W-:Y:S01]  /*0100*/  IMAD R10, R5, UR4, R0 ;  /* 0x00000004050a7c24 */ /* 0x000fe2000f8e0200 */
[----:B------:R-:W0:Y:S01]  /*0110*/  S2R R7, SR_CgaCtaId ;  /* 0x0000000000077919 */ /* 0x000e220000008800 */
[----:B------:R-:W1:Y:S02]  /*0120*/  LDC R0, c[0x0][0x398] ;  /* 0x0000e600ff007b82 */ /* 0x000e640000000800 */
[----:B--2---:R-:W-:-:S05]  /*0130*/  IMAD.WIDE R2, R10, 0x4, R2 ;  /* 0x000000040a027825 */ /* 0x004fca00078e0202 */
[----:B---3--:R-:W2:Y:S04]  /*0140*/  LDG.E R5, desc[UR8][R2.64+0x40] ;  /* 0x0000400802057981 */ /* 0x008ea8000c1e1900 */
[----:B------:R-:W3:Y:S04]  /*0150*/  LDG.E R9, desc[UR8][R2.64+0x80] ;  /* 0x0000800802097981 */ /* 0x000ee8000c1e1900 */
[----:B------:R-:W4:Y:S04]  /*0160*/  LDG.E R11, desc[UR8][R2.64+0xc0] ;  /* 0x0000c008020b7981 */ /* 0x000f28000c1e1900 */
[----:B------:R-:W5:Y:S04]  /*0170*/  LDG.E R13, desc[UR8][R2.64+0x100] ;  /* 0x00010008020d7981 */ /* 0x000f68000c1e1900 */
[----:B------:R-:W5:Y:S04]  /*0180*/  LDG.E R15, desc[UR8][R2.64+0x140] ;  /* 0x00014008020f7981 */ /* 0x000f68000c1e1900 */
[----:B------:R-:W5:Y:S04]  /*0190*/  LDG.E R17, desc[UR8][R2.64+0x180] ;  /* 0x0001800802117981 */ /* 0x000f68000c1e1900 */
[----:B------:R-:W5:Y:S04]  /*01a0*/  LDG.E R19, desc[UR8][R2.64+0x1c0] ;  /* 0x0001c00802137981 */ /* 0x000f68000c1e1900 */
[----:B------:R-:W5:Y:S04]  /*01b0*/  LDG.E R21, desc[UR8][R2.64+0x200] ;  /* 0x0002000802157981 */ /* 0x000f68000c1e1900 */
[----:B------:R-:W5:Y:S04]  /*01c0*/  @P0 LDG.E R23, desc[UR8][R2.64] ;  /* 0x0000000802170981 */ /* 0x000f68000c1e1900 */
[----:B------:R-:W5:Y:S01]  /*01d0*/  @P1 LDG.E R25, desc[UR8][R2.64+0x240] ;  /* 0x0002400802191981 */ /* 0x000f62000c1e1900 */
[----:B------:R-:W-:-:S02]  /*01e0*/  MOV R6, 0x400 ;  /* 0x0000040000067802 */ /* 0x000fc40000000f00 */
[----:B-1----:R-:W-:Y:S02]  /*01f0*/  ISETP.GE.AND P0, PT, R0, 0x1, PT ;  /* 0x000000010000780c */ /* 0x002fe40003f06270 */
[----:B0-----:R-:W-:Y:S02]  /*0200*/  LEA R6, R7, R6, 0x18 ;  /* 0x0000000607067211 */ /* 0x001fe400078ec0ff */
[----:B------:R-:W-:-:S03]  /*0210*/  SHF.L.U32 R7, R14, 0x2, RZ ;  /* 0x000000020e077819 */ /* 0x000fc600000006ff */
[----:B------:R-:W-:-:S05]  /*0220*/  IMAD R4, R8, 0x280, R6 ;  /* 0x0000028008047824 */ /* 0x000fca00078e0206 */
[----:B------:R-:W-:-:S05]  /*0230*/  IADD3 R12, PT, PT, R4, R7, RZ ;  /* 0x00000007040c7210 */ /* 0x000fca0007ffe0ff */
[----:B--2---:R0:W-:Y:S04]  /*0240*/  STS [R12+0x40], R5 ;  /* 0x000040050c007388 */ /* 0x0041e80000000800 */
[----:B---3--:R0:W-:Y:S04]  /*0250*/  STS [R12+0x80], R9 ;  /* 0x000080090c007388 */ /* 0x0081e80000000800 */
[----:B----4-:R0:W-:Y:S04]  /*0260*/  STS [R12+0xc0], R11 ;  /* 0x0000c00b0c007388 */ /* 0x0101e80000000800 */
[----:B-----5:R0:W-:Y:S04]  /*0270*/  STS [R12+0x100], R13 ;  /* 0x0001000d0c007388 */ /* 0x0201e80000000800 */
[----:B------:R0:W-:Y:S04]  /*0280*/  STS [R12+0x140], R15 ;  /* 0x0001400f0c007388 */ /* 0x0001e80000000800 */
[----:B------:R0:W-:Y:S04]  /*0290*/  STS [R12+0x180], R17 ;  /* 0x000180110c007388 */ /* 0x0001e80000000800 */
[----:B------:R0:W-:Y:S04]  /*02a0*/  STS [R12+0x1c0], R19 ;  /* 0x0001c0130c007388 */ /* 0x0001e80000000800 */
[----:B------:R0:W-:Y:S04]  /*02b0*/  STS [R12+0x200], R21 ;  /* 0x000200150c007388 */ /* 0x0001e80000000800 */
[----:B------:R0:W-:Y:S04]  /*02c0*/  STS [R12], R23 ;  /* 0x000000170c007388 */ /* 0x0001e80000000800 */
[----:B------:R0:W-:Y:S01]  /*02d0*/  STS [R12+0x240], R25 ;  /* 0x000240190c007388 */ /* 0x0001e20000000800 */
[----:B------:R-:W-:Y:S06]  /*02e0*/  BAR.SYNC.DEFER_BLOCKING 0x0 ;  /* 0x0000000000007b1d */ /* 0x000fec0000010000 */
[----:B------:R-:W-:Y:S05]  /*02f0*/  @!P0 BRA `(.L_x_126) ;  /* 0x0000004400b88947 */ /* 0x000fea0003800000 */
[C---:B------:R-:W-:Y:S01]  /*0300*/  IADD3 R2, PT, PT, R0.reuse, -0x1, RZ ;  /* 0xffffffff00027810 */ /* 0x040fe20007ffe0ff */
[----:B------:R-:W1:Y:S01]  /*0310*/  LDCU.64 UR6, c[0x0][0x3a0] ;  /* 0x00007400ff0677ac */ /* 0x000e620008000a00 */
[----:B0-----:R-:W-:Y:S02]  /*0320*/  LOP3.LUT R13, R0, 0xf, RZ, 0xc0, !PT ;  /* 0x0000000f000d7812 */ /* 0x001fe400078ec0ff */
        /* <DEDUP_REMOVED lines=9> */
[----:B-1----:R-:W-:Y:S01]  /*03c0*/  UIMAD.WIDE.U32 UR4, UR6, 0x1, UR4 ;  /* 0x00000001060478a5 */ /* 0x002fe2000f8e0004 */
[----:B------:R-:W-:Y:S01]  /*03d0*/  LOP3.LUT R12, R0, 0x7ffffff0, RZ, 0xc0, !PT ;  /* 0x7ffffff0000c7812 */ /* 0x000fe200078ec0ff */
[----:B------:R-:W-:Y:S02]  /*03e0*/  HFMA2 R21, -RZ, RZ, 0, 0 ;  /* 0x00000000ff157431 */ /* 0x000fe400000001ff */
[----:B------:R-:W-:Y:S01]  /*03f0*/  IMAD R9, R5, -0x4, R16 ;  /* 0xfffffffc05097824 */ /* 0x000fe200078e0210 */
[----:B------:R-:W-:Y:S02]  /*0400*/  IADD3 R11, PT, PT, -R12, RZ, RZ ;  /* 0x000000ff0c0b7210 */ /* 0x000fe40007ffe1ff */
[----:B------:R-:W-:Y:S01]  /*0410*/  MOV R2, UR4 ;  /* 0x0000000400027c02 */ /* 0x000fe20008000f00 */
[----:B------:R-:W-:-:S02]  /*0420*/  UIADD3 UR4, UPT, UPT, UR5, UR7, URZ ;  /* 0x0000000705047290 */ /* 0x000fc4000fffe0ff */
[----:B------:R-:W-:Y:S02]  /*0430*/  MOV R3, UR5 ;  /* 0x0000000500037c02 */ /* 0x000fe40008000f00 */
[----:B------:R-:W-:Y:S02]  /*0440*/  IADD3 R9, PT, PT, R9, 0x7c, R6 ;  /* 0x0000007c09097810 */ /* 0x000fe40007ffe006 */
[----:B------:R-:W-:-:S07]  /*0450*/  MOV R3, UR4 ;  /* 0x0000000400037c02 */ /* 0x000fce0008000f00 */
.L_x_128:
[----:B------:R-:W2:Y:S04]  /*0460*/  LDG.E R18, desc[UR8][R2.64+-0x20] ;  /* 0xffffe00802127981 */ /* 0x000ea8000c1e1900 */
[----:B------:R-:W3:Y:S04]  /*0470*/  LDG.E R26, desc[UR8][R2.64+-0x1c] ;  /* 0xffffe408021a7981 */ /* 0x000ee8000c1e1900 */
[----:B------:R-:W4:Y:S04]  /*0480*/  LDG.E R23, desc[UR8][R2.64+-0x18] ;  /* 0xffffe80802177981 */ /* 0x000f28000c1e1900 */
[----:B------:R-:W5:Y:S04]  /*0490*/  LDG.E R22, desc[UR8][R2.64+-0x14] ;  /* 0xffffec0802167981 */ /* 0x000f68000c1e1900 */
[----:B------:R-:W5:Y:S04]  /*04a0*/  LDG.E R20, desc[UR8][R2.64+-0x10] ;  /* 0xfffff00802147981 */ /* 0x000f68000c1e1900 */
[----:B------:R-:W5:Y:S04]  /*04b0*/  LDG.E R17, desc[UR8][R2.64+-0xc] ;  /* 0xfffff40802117981 */ /* 0x000f68000c1e1900 */
[----:B------:R-:W5:Y:S04]  /*04c0*/  LDG.E R15, desc[UR8][R2.64+-0x8] ;  /* 0xfffff808020f7981 */ /* 0x000f68000c1e1900 */
[----:B------:R-:W2:Y:S04]  /*04d0*/  LDS R19, [R9+-0x3c] ;  /* 0xffffc40009137984 */ /* 0x000ea80000000800 */
[----:B------:R-:W3:Y:S04]  /*04e0*/  LDS R27, [R9+-0x38] ;  /* 0xffffc800091b7984 */ /* 0x000ee80000000800 */
[----:B------:R-:W5:Y:S04]  /*04f0*/  LDG.E R16, desc[UR8][R2.64+-0x4] ;  /* 0xfffffc0802107981 */ /* 0x000f68000c1e1900 */
[----:B------:R-:W4:Y:S04]  /*0500*/  LDS R24, [R9+-0x34] ;  /* 0xffffcc0009187984 */ /* 0x000f280000000800 */
[----:B------:R-:W5:Y:S01]  /*0510*/  LDS R25, [R9+-0x30] ;  /* 0xffffd00009197984 */ /* 0x000f620000000800 */
[----:B--2---:R-:W-:-:S03]  /*0520*/  FFMA R19, R18, R19, R21 ;  /* 0x0000001312137223 */ /* 0x004fc60000000015 */
[----:B------:R-:W2:Y:S01]  /*0530*/  LDG.E R18, desc[UR8][R2.64] ;  /* 0x0000000802127981 */ /* 0x000ea2000c1e1900 */
[----:B---3--:R-:W-:-:S03]  /*0540*/  FFMA R26, R26, R27, R19 ;  /* 0x0000001b1a1a7223 */ /* 0x008fc60000000013 */
[----:B------:R-:W3:Y:S04]  /*0550*/  LDG.E R19, desc[UR8][R2.64+0x4] ;  /* 0x0000040802137981 */ /* 0x000ee8000c1e1900 */
[----:B------:R-:W0:Y:S01]  /*0560*/  LDS R27, [R9+-0x2c] ;  /* 0xffffd400091b7984 */ /* 0x000e220000000800 */
[----:B----4-:R-:W-:-:S03]  /*0570*/  FFMA R23, R23, R24, R26 ;  /* 0x0000001817177223 */ /* 0x010fc6000000001a */
[----:B------:R-:W1:Y:S04]  /*0580*/  LDS R26, [R9+-0x28] ;  /* 0xffffd800091a7984 */ /* 0x000e680000000800 */
[----:B------:R-:W4:Y:S01]  /*0590*/  LDG.E R21, desc[UR8][R2.64+0x8] ;  /* 0x0000080802157981 */ /* 0x000f22000c1e1900 */
[----:B-----5:R-:W-:-:S03]  /*05a0*/  FFMA R25, R22, R25, R23 ;  /* 0x0000001916197223 */ /* 0x020fc60000000017 */
[----:B------:R-:W5:Y:S04]  /*05b0*/  LDG.E R23, desc[UR8][R2.64+0xc] ;  /* 0x00000c0802177981 */ /* 0x000f68000c1e1900 */
[----:B------:R-:W5:Y:S04]  /*05c0*/  LDG.E R22, desc[UR8][R2.64+0x10] ;  /* 0x0000100802167981 */ /* 0x000f68000c1e1900 */
[----:B------:R-:W5:Y:S01]  /*05d0*/  LDG.E R24, desc[UR8][R2.64+0x14] ;  /* 0x0000140802187981 */ /* 0x000f62000c1e1900 */
[----:B0-----:R-:W-:-:S03]  /*05e0*/  FFMA R28, R20, R27, R25 ;  /* 0x0000001b141c7223 */ /* 0x001fc60000000019 */
[----:B------:R-:W5:Y:S01]  /*05f0*/  LDG.E R20, desc[UR8][R2.64+0x18] ;  /* 0x0000180802147981 */ /* 0x000f62000c1e1900 */
[----:B-1----:R-:W-:-:S03]  /*0600*/  FFMA R26, R17, R26, R28 ;  /* 0x0000001a111a7223 */ /* 0x002fc6000000001c */
[----:B------:R0:W5:Y:S04]  /*0610*/  LDG.E R17, desc[UR8][R2.64+0x1c] ;  /* 0x00001c0802117981 */ /* 0x000168000c1e1900 */
[----:B------:R-:W1:Y:S02]  /*0620*/  LDS R25, [R9+-0x24] ;  /* 0xffffdc0009197984 */ /* 0x000e640000000800 */
[----:B-1----:R-:W-:Y:S02]  /*0630*/  FFMA R15, R15, R25, R26 ;  /* 0x000000190f0f7223 */ /* 0x002fe4000000001a */
[----:B------:R-:W1:Y:S04]  /*0640*/  LDS R25, [R9+-0x20] ;  /* 0xffffe00009197984 */ /* 0x000e680000000800 */
[----:B------:R-:W2:Y:S01]  /*0650*/  LDS R26, [R9+-0x1c] ;  /* 0xffffe400091a7984 */ /* 0x000ea20000000800 */
[----:B-1----:R-:W-:-:S03]  /*0660*/  FFMA R15, R16, R25, R15 ;  /* 0x00000019100f7223 */ /* 0x002fc6000000000f */
[----:B------:R-:W3:Y:S04]  /*0670*/  LDS R25, [R9+-0x18] ;  /* 0xffffe80009197984 */ /* 0x000ee80000000800 */
[----:B------:R-:W4:Y:S01]  /*0680*/  LDS R16, [R9+-0x14] ;  /* 0xffffec0009107984 */ /* 0x000f220000000800 */
[----:B------:R-:W-:-:S04]  /*0690*/  IADD3 R11, PT, PT, R11, 0x10, RZ ;  /* 0x000000100b0b7810 */ /* 0x000fc80007ffe0ff */
[----:B------:R-:W-:Y:S02]  /*06a0*/  ISETP.NE.AND P2, PT, R11, RZ, PT ;  /* 0x000000ff0b00720c */ /* 0x000fe40003f45270 */
[----:B0-----:R-:W-:-:S04]  /*06b0*/  IADD3 R2, P3, PT, R2, 0x40, RZ ;  /* 0x0000004002027810 */ /* 0x001fc80007f7e0ff */
[----:B------:R-:W-:Y:S01]  /*06c0*/  IADD3.X R3, PT, PT, RZ, R3, RZ, P3, !PT ;  /* 0x00000003ff037210 */ /* 0x000fe20001ffe4ff */
[----:B--2---:R-:W-:Y:S02]  /*06d0*/  FFMA R26, R18, R26, R15 ;  /* 0x0000001a121a7223 */ /* 0x004fe4000000000f */
[----:B------:R-:W5:Y:S04]  /*06e0*/  LDS R18, [R9+-0x10] ;  /* 0xfffff00009127984 */ /* 0x000f680000000800 */
[----:B------:R-:W0:Y:S01]  /*06f0*/  LDS R15, [R9+-0xc] ;  /* 0xfffff400090f7984 */ /* 0x000e220000000800 */
[----:B---3--:R-:W-:-:S03]  /*0700*/  FFMA R26, R19, R25, R26 ;  /* 0x00000019131a7223 */ /* 0x008fc6000000001a */
[----:B------:R-:W1:Y:S04]  /*0710*/  LDS R25, [R9+-0x8] ;  /* 0xfffff80009197984 */ /* 0x000e680000000800 */
[----:B------:R-:W2:Y:S01]  /*0720*/  LDS R19, [R9+-0x4] ;  /* 0xfffffc0009137984 */ /* 0x000ea20000000800 */
[----:B----4-:R-:W-:-:S03]  /*0730*/  FFMA R26, R21, R16, R26 ;  /* 0x00000010151a7223 */ /* 0x010fc6000000001a */
[----:B------:R3:W4:Y:S02]  /*0740*/  LDS R16, [R9] ;  /* 0x0000000009107984 */ /* 0x0007240000000800 */
[----:B---3--:R-:W-:Y:S01]  /*0750*/  IADD3 R9, PT, PT, R9, 0x40, RZ ;  /* 0x0000004009097810 */ /* 0x008fe20007ffe0ff */
[----:B-----5:R-:W-:-:S04]  /*0760*/  FFMA R23, R23, R18, R26 ;  /* 0x0000001217177223 */ /* 0x020fc8000000001a */
[----:B0-----:R-:W-:-:S04]  /*0770*/  FFMA R15, R22, R15, R23 ;  /* 0x0000000f160f7223 */ /* 0x001fc80000000017 */
[----:B-1----:R-:W-:-:S04]  /*0780*/  FFMA R15, R24, R25, R15 ;  /* 0x00000019180f7223 */ /* 0x002fc8000000000f */
[----:B--2---:R-:W-:-:S04]  /*0790*/  FFMA R20, R20, R19, R15 ;  /* 0x0000001314147223 */ /* 0x004fc8000000000f */
[----:B----4-:R-:W-:Y:S01]  /*07a0*/  FFMA R21, R17, R16, R20 ;  /* 0x0000001011157223 */ /* 0x010fe20000000014 */
[----:B------:R-:W-:Y:S06]  /*07b0*/  @P2 BRA `(.L_x_128) ;  /* 0xfffffffc00282947 */ /* 0x000fec000383ffff */
.L_x_127:
[----:B------:R-:W-:Y:S02]  /*07c0*/  LOP3.LUT R15, R0, 0x7, RZ, 0xc0, !PT ;  /* 0x00000007000f7812 */ /* 0x000fe400078ec0ff */
[----:B------:R-:W-:Y:S01]  /*07d0*/  IADD3 R9, PT, PT, -R5, R14, RZ ;  /* 0x0000000e05097210 */ /* 0x000fe20007ffe1ff */
[----:B------:R-:W-:Y:S06]  /*07e0*/  @!P0 BRA `(.L_x_129) ;  /* 0x00000004001c8947 */ /* 0x000fec0003800000 */
[----:B------:R-:W-:Y:S02]  /*07f0*/  ISETP.GE.U32.AND P2, PT, R13, 0x8, PT ;  /* 0x000000080d00780c */ /* 0x000fe40003f46070 */
[----:B------:R-:W-:-:S11]  /*0800*/  ISETP.NE.AND P3, PT, R15, RZ, PT ;  /* 0x000000ff0f00720c */ /* 0x000fd60003f65270 */
[----:B------:R-:W-:Y:S05]  /*0810*/  @!P2 BRA `(.L_x_130) ;  /* 0x000000000074a947 */ /* 0x000fea0003800000 */
[----:B------:R-:W0:Y:S02]  /*0820*/  LDC.64 R2, c[0x0][0x3a0] ;  /* 0x0000e800ff027b82 */ /* 0x000e240000000a00 */
[----:B0-----:R-:W-:-:S05]  /*0830*/  IMAD.WIDE.U32 R2, R12, 0x4, R2 ;  /* 0x000000040c027825 */ /* 0x001fca00078e0002 */
        /* <DEDUP_REMOVED lines=12> */
[----:B------:R-:W3:Y:S04]  /*0900*/  LDS R27, [R24+0x44] ;  /* 0x00004400181b7984 */ /* 0x000ee80000000800 */
[----:B------:R-:W4:Y:S04]  /*0910*/  LDS R23, [R24+0x48] ;  /* 0x0000480018177984 */ /* 0x000f280000000800 */
[----:B------:R-:W5:Y:S04]  /*0920*/  LDS R22, [R24+0x4c] ;  /* 0x00004c0018167984 */ /* 0x000f680000000800 */
[----:B0-----:R-:W-:Y:S04]  /*0930*/  LDS R2, [R24+0x58] ;  /* 0x0000580018027984 */ /* 0x001fe80000000800 */
[----:B------:R-:W-:Y:S01]  /*0940*/  LDS R3, [R24+0x5c] ;  /* 0x00005c0018037984 */ /* 0x000fe20000000800 */
[----:B--2---:R-:W-:-:S03]  /*0950*/  FFMA R26, R26, R25, R21 ;  /* 0x000000191a1a7223 */ /* 0x004fc60000000015 */
[----:B------:R-:W0:Y:S01]  /*0960*/  LDS R25, [R24+0x50] ;  /* 0x0000500018197984 */ /* 0x000e220000000800 */
[----:B---3--:R-:W-:-:S03]  /*0970*/  FFMA R19, R19, R27, R26 ;  /* 0x0000001b13137223 */ /* 0x008fc6000000001a */
[----:B------:R-:W2:Y:S01]  /*0980*/  LDS R21, [R24+0x54] ;  /* 0x0000540018157984 */ /* 0x000ea20000000800 */
[----:B----4-:R-:W-:-:S04]  /*0990*/  FFMA R18, R18, R23, R19 ;  /* 0x0000001712127223 */ /* 0x010fc80000000013 */
[----:B-----5:R-:W-:-:S04]  /*09a0*/  FFMA R17, R17, R22, R18 ;  /* 0x0000001611117223 */ /* 0x020fc80000000012 */
[----:B0-----:R-:W-:-:S04]  /*09b0*/  FFMA R17, R16, R25, R17 ;  /* 0x0000001910117223 */ /* 0x001fc80000000011 */
[----:B--2---:R-:W-:-:S04]  /*09c0*/  FFMA R14, R14, R21, R17 ;  /* 0x000000150e0e7223 */ /* 0x004fc80000000011 */
[----:B------:R-:W-:-:S04]  /*09d0*/  FFMA R11, R11, R2, R14 ;  /* 0x000000020b0b7223 */ /* 0x000fc8000000000e */
[----:B------:R-:W-:-:S07]  /*09e0*/  FFMA R21, R20, R3, R11 ;  /* 0x0000000314157223 */ /* 0x000fce000000000b */
.L_x_130:
[----:B------:R-:W-:Y:S05]  /*09f0*/  @!P3 BRA `(.L_x_129) ;  /* 0x000000000098b947 */ /* 0x000fea0003800000 */
[----:B------:R-:W-:Y:S02]  /*0a00*/  ISETP.GE.U32.AND P2, PT, R15, 0x4, PT ;  /* 0x000000040f00780c */ /* 0x000fe40003f46070 */
[----:B------:R-:W-:-:S04]  /*0a10*/  LOP3.LUT R18, R0, 0x3, RZ, 0xc0, !PT ;  /* 0x0000000300127812 */ /* 0x000fc800078ec0ff */
[----:B------:R-:W-:-:S07]  /*0a20*/  ISETP.NE.AND P3, PT, R18, RZ, PT ;  /* 0x000000ff1200720c */ /* 0x000fce0003f65270 */
[----:B------:R-:W-:Y:S06]  /*0a30*/  @!P2 BRA `(.L_x_131) ;  /* 0x000000000044a947 */ /* 0x000fec0003800000 */
[----:B------:R-:W0:Y:S02]  /*0a40*/  LDC.64 R2, c[0x0][0x3a0] ;  /* 0x0000e800ff027b82 */ /* 0x000e240000000a00 */
[----:B0-----:R-:W-:-:S05]  /*0a50*/  IMAD.WIDE.U32 R2, R12, 0x4, R2 ;  /* 0x000000040c027825 */ /* 0x001fca00078e0002 */
        /* <DEDUP_REMOVED lines=15> */
.L_x_131:
[----:B------:R-:W-:Y:S05]  /*0b50*/  @!P3 BRA `(.L_x_129) ;  /* 0x000000000040b947 */ /* 0x000fea0003800000 */
[----:B------:R-:W0:Y:S02]  /*0b60*/  LDC.64 R2, c[0x0][0x3a0] ;  /* 0x0000e800ff027b82 */ /* 0x000e240000000a00 */
[----:B0-----:R-:W-:-:S05]  /*0b70*/  IMAD.WIDE.U32 R2, R12, 0x4, R2 ;  /* 0x000000040c027825 */ /* 0x001fca00078e0002 */
        /* <DEDUP_REMOVED lines=14> */
.L_x_129:
[----:B------:R-:W0:Y:S01]  /*0c60*/  LDC.64 R2, c[0x0][0x388] ;  /* 0x0000e200ff027b82 */ /* 0x000e220000000a00 */
[----:B------:R-:W-:Y:S01]  /*0c70*/  HFMA2 R12, -RZ, RZ, 0, 0 ;  /* 0x00000000ff0c7431 */ /* 0x000fe200000001ff */
[----:B------:R-:W-:Y:S01]  /*0c80*/  MOV R19, RZ ;  /* 0x000000ff00137202 */ /* 0x000fe20000000f00 */
[----:B0-----:R-:W-:-:S05]  /*0c90*/  IMAD.WIDE R2, R10, 0x4, R2 ;  /* 0x000000040a027825 */ /* 0x001fca00078e0202 */
[----:B------:R0:W-:Y:S01]  /*0ca0*/  STG.E desc[UR8][R2.64+0x40], R21 ;  /* 0x0000401502007986 */ /* 0x0001e2000c101908 */
[----:B------:R-:W-:Y:S05]  /*0cb0*/  @!P1 BRA `(.L_x_132) ;  /* 0x0000000400009947 */ /* 0x000fea0003800000 */
[----:B-1----:R-:W-:Y:S01]  /*0cc0*/  UIADD3 UR4, UP0, UPT, UR6, 0x20, URZ ;  /* 0x0000002006047890 */ /* 0x002fe2000ff1e0ff */
[----:B------:R-:W-:Y:S01]  /*0cd0*/  IMAD R10, R8, 0x280, R7 ;  /* 0x00000280080a7824 */ /* 0x000fe200078e0207 */
[----:B------:R-:W-:Y:S02]  /*0ce0*/  LOP3.LUT R12, R0, 0x7ffffff0, RZ, 0xc0, !PT ;  /* 0x7ffffff0000c7812 */ /* 0x000fe400078ec0ff */
[----:B------:R-:W-:Y:S01]  /*0cf0*/  UIADD3.X UR5, UPT, UPT, URZ, UR7, URZ, UP0, !UPT ;  /* 0x00000007ff057290 */ /* 0x000fe200087fe4ff */
[----:B------:R-:W-:Y:S01]  /*0d00*/  IMAD R11, R5, -0x4, R10 ;  /* 0xfffffffc050b7824 */ /* 0x000fe200078e020a */
[----:B------:R-:W-:Y:S02]  /*0d10*/  MOV R19, RZ ;  /* 0x000000ff00137202 */ /* 0x000fe40000000f00 */
[----:B------:R-:W-:Y:S02]  /*0d20*/  IADD3 R14, PT, PT, -R12, RZ, RZ ;  /* 0x000000ff0c0e7210 */ /* 0x000fe40007ffe1ff */
[----:B------:R-:W-:-:S02]  /*0d30*/  IADD3 R16, PT, PT, R11, 0xbc, R6 ;  /* 0x000000bc0b107810 */ /* 0x000fc40007ffe006 */
[----:B------:R-:W-:Y:S02]  /*0d40*/  MOV R10, UR4 ;  /* 0x00000004000a7c02 */ /* 0x000fe40008000f00 */
[----:B------:R-:W-:-:S07]  /*0d50*/  MOV R11, UR5 ;  /* 0x00000005000b7c02 */ /* 0x000fce0008000f00 */
.L_x_133:
[----:B------:R-:W2:Y:S04]  /*0d60*/  LDG.E R18, desc[UR8][R10.64+-0x20] ;  /* 0xffffe0080a127981 */ /* 0x000ea8000c1e1900 */
[----:B------:R-:W3:Y:S04]  /*0d70*/  LDG.E R27, desc[UR8][R10.64+-0x1c] ;  /* 0xffffe4080a1b7981 */ /* 0x000ee8000c1e1900 */
[----:B------:R-:W4:Y:S04]  /*0d80*/  LDG.E R24, desc[UR8][R10.64+-0x18] ;  /* 0xffffe8080a187981 */ /* 0x000f28000c1e1900 */
[----:B------:R-:W5:Y:S04]  /*0d90*/  LDG.E R23, desc[UR8][R10.64+-0x14] ;  /* 0xffffec080a177981 */ /* 0x000f68000c1e1900 */
[----:B------:R-:W5:Y:S04]  /*0da0*/  LDG.E R22, desc[UR8][R10.64+-0x10] ;  /* 0xfffff0080a167981 */ /* 0x000f68000c1e1900 */
[----:B0-----:R-:W5:Y:S04]  /*0db0*/  LDG.E R21, desc[UR8][R10.64+-0xc] ;  /* 0xfffff4080a157981 */ /* 0x001f68000c1e1900 */
[----:B------:R-:W5:Y:S04]  /*0dc0*/  LDG.E R20, desc[UR8][R10.64+-0x8] ;  /* 0xfffff8080a147981 */ /* 0x000f68000c1e1900 */
[----:B------:R-:W5:Y:S04]  /*0dd0*/  LDG.E R17, desc[UR8][R10.64+-0x4] ;  /* 0xfffffc080a117981 */ /* 0x000f68000c1e1900 */
[----:B------:R-:W2:Y:S04]  /*0de0*/  LDS R25, [R16+-0x3c] ;  /* 0xffffc40010197984 */ /* 0x000ea80000000800 */
[----:B------:R-:W-:Y:S04]  /*0df0*/  LDS R26, [R16+-0x30] ;  /* 0xffffd000101a7984 */ /* 0x000fe80000000800 */
[----:B------:R-:W-:Y:S01]  /*0e00*/  LDS R28, [R16+-0x20] ;  /* 0xffffe000101c7984 */ /* 0x000fe20000000800 */
[----:B--2---:R-:W-:-:S03]  /*0e10*/  FFMA R18, R18, R25, R19 ;  /* 0x0000001912127223 */ /* 0x004fc60000000013 */
[----:B------:R-:W3:Y:S04]  /*0e20*/  LDS R19, [R16+-0x38] ;  /* 0xffffc80010137984 */ /* 0x000ee80000000800 */
[----:B------:R-:W4:Y:S01]  /*0e30*/  LDS R25, [R16+-0x34] ;  /* 0xffffcc0010197984 */ /* 0x000f220000000800 */
[----:B---3--:R-:W-:-:S03]  /*0e40*/  FFMA R19, R27, R19, R18 ;  /* 0x000000131b137223 */ /* 0x008fc60000000012 */
[----:B------:R-:W2:Y:S01]  /*0e50*/  LDG.E R18, desc[UR8][R10.64] ;  /* 0x000000080a127981 */ /* 0x000ea2000c1e1900 */
[----:B----4-:R-:W-:-:S03]  /*0e60*/  FFMA R24, R24, R25, R19 ;  /* 0x0000001918187223 */ /* 0x010fc60000000013 */
[----:B------:R-:W0:Y:S01]  /*0e70*/  LDS R25, [R16+-0x2c] ;  /* 0xffffd40010197984 */ /* 0x000e220000000800 */
[----:B-----5:R-:W-:-:S03]  /*0e80*/  FFMA R23, R23, R26, R24 ;  /* 0x0000001a17177223 */ /* 0x020fc60000000018 */
[----:B------:R-:W3:Y:S04]  /*0e90*/  LDG.E R19, desc[UR8][R10.64+0x4] ;  /* 0x000004080a137981 */ /* 0x000ee8000c1e1900 */
[----:B------:R-:W1:Y:S04]  /*0ea0*/  LDS R26, [R16+-0x28] ;  /* 0xffffd800101a7984 */ /* 0x000e680000000800 */
[----:B------:R-:W4:Y:S01]  /*0eb0*/  LDS R27, [R16+-0x24] ;  /* 0xffffdc00101b7984 */ /* 0x000f220000000800 */
[----:B0-----:R-:W-:-:S03]  /*0ec0*/  FFMA R24, R22, R25, R23 ;  /* 0x0000001916187223 */ /* 0x001fc60000000017 */
[----:B------:R-:W5:Y:S04]  /*0ed0*/  LDG.E R22, desc[UR8][R10.64+0x8] ;  /* 0x000008080a167981 */ /* 0x000f68000c1e1900 */
[----:B------:R-:W5:Y:S01]  /*0ee0*/  LDG.E R23, desc[UR8][R10.64+0xc] ;  /* 0x00000c080a177981 */ /* 0x000f62000c1e1900 */
[----:B-1----:R-:W-:-:S03]  /*0ef0*/  FFMA R25, R21, R26, R24 ;  /* 0x0000001a15197223 */ /* 0x002fc60000000018 */
[----:B------:R-:W5:Y:S01]  /*0f00*/  LDG.E R21, desc[UR8][R10.64+0x10] ;  /* 0x000010080a157981 */ /* 0x000f62000c1e1900 */
[----:B----4-:R-:W-:-:S03]  /*0f10*/  FFMA R26, R20, R27, R25 ;  /* 0x0000001b141a7223 */ /* 0x010fc60000000019 */
[----:B------:R-:W4:Y:S04]  /*0f20*/  LDG.E R20, desc[UR8][R10.64+0x14] ;  /* 0x000014080a147981 */ /* 0x000f28000c1e1900 */
[----:B------:R-:W4:Y:S01]  /*0f30*/  LDG.E R24, desc[UR8][R10.64+0x18] ;  /* 0x000018080a187981 */ /* 0x000f22000c1e1900 */
[----:B------:R-:W-:-:S03]  /*0f40*/  FFMA R25, R17, R28, R26 ;  /* 0x0000001c11197223 */ /* 0x000fc6000000001a */
[----:B------:R0:W4:Y:S04]  /*0f50*/  LDG.E R17, desc[UR8][R10.64+0x1c] ;  /* 0x00001c080a117981 */ /* 0x000128000c1e1900 */
[----:B------:R-:W2:Y:S04]  /*0f60*/  LDS R26, [R16+-0x1c] ;  /* 0xffffe400101a7984 */ /* 0x000ea80000000800 */
[----:B------:R-:W-:Y:S01]  /*0f70*/  LDS R27, [R16+-0x8] ;  /* 0xfffff800101b7984 */ /* 0x000fe20000000800 */
[----:B------:R-:W-:-:S04]  /*0f80*/  IADD3 R14, PT, PT, R14, 0x10, RZ ;  /* 0x000000100e0e7810 */ /* 0x000fc80007ffe0ff */
[----:B------:R-:W-:Y:S02]  /*0f90*/  ISETP.NE.AND P2, PT, R14, RZ, PT ;  /* 0x000000ff0e00720c */ /* 0x000fe40003f45270 */
[----:B0-----:R-:W-:-:S04]  /*0fa0*/  IADD3 R10, P3, PT, R10, 0x40, RZ ;  /* 0x000000400a0a7810 */ /* 0x001fc80007f7e0ff */
[----:B------:R-:W-:Y:S01]  /*0fb0*/  IADD3.X R11, PT, PT, RZ, R11, RZ, P3, !PT ;  /* 0x0000000bff0b7210 */ /* 0x000fe20001ffe4ff */
[----:B--2---:R-:W-:Y:S02]  /*0fc0*/  FFMA R18, R18, R26, R25 ;  /* 0x0000001a12127223 */ /* 0x004fe40000000019 */
[----:B------:R-:W3:Y:S04]  /*0fd0*/  LDS R25, [R16+-0x18] ;  /* 0xffffe80010197984 */ /* 0x000ee80000000800 */
[----:B------:R-:W5:Y:S01]  /*0fe0*/  LDS R26, [R16+-0x14] ;  /* 0xffffec00101a7984 */ /* 0x000f620000000800 */
[----:B---3--:R-:W-:-:S03]  /*0ff0*/  FFMA R19, R19, R25, R18 ;  /* 0x0000001913137223 */ /* 0x008fc60000000012 */
[----:B------:R-:W0:Y:S04]  /*1000*/  LDS R25, [R16+-0x10] ;  /* 0xfffff00010197984 */ /* 0x000e280000000800 */
[----:B------:R-:W1:Y:S01]  /*1010*/  LDS R18, [R16+-0xc] ;  /* 0xfffff40010127984 */ /* 0x000e620000000800 */
[----:B-----5:R-:W-:-:S03]  /*1020*/  FFMA R22, R22, R26, R19 ;  /* 0x0000001a16167223 */ /* 0x020fc60000000013 */
[----:B------:R-:W2:Y:S01]  /*1030*/  LDS R19, [R16+-0x4] ;  /* 0xfffffc0010137984 */ /* 0x000ea20000000800 */
[----:B0-----:R-:W-:-:S03]  /*1040*/  FFMA R26, R23, R25, R22 ;  /* 0x00000019171a7223 */ /* 0x001fc60000000016 */
[----:B------:R0:W3:Y:S01]  /*1050*/  LDS R22, [R16] ;  /* 0x0000000010167984 */ /* 0x0000e20000000800 */
[----:B-1----:R-:W-:-:S04]  /*1060*/  FFMA R21, R21, R18, R26 ;  /* 0x0000001215157223 */ /* 0x002fc8000000001a */
[----:B----4-:R-:W-:-:S04]  /*1070*/  FFMA R21, R20, R27, R21 ;  /* 0x0000001b14157223 */ /* 0x010fc80000000015 */
[----:B--2---:R-:W-:Y:S01]  /*1080*/  FFMA R24, R24, R19, R21 ;  /* 0x0000001318187223 */ /* 0x004fe20000000015 */
[----:B0-----:R-:W-:-:S03]  /*1090*/  IADD3 R16, PT, PT, R16, 0x40, RZ ;  /* 0x0000004010107810 */ /* 0x001fc60007ffe0ff */
[----:B---3--:R-:W-:Y:S01]  /*10a0*/  FFMA R19, R17, R22, R24 ;  /* 0x0000001611137223 */ /* 0x008fe20000000018 */
[----:B------:R-:W-:Y:S06]  /*10b0*/  @P2 BRA `(.L_x_133) ;  /* 0xfffffffc00282947 */ /* 0x000fec000383ffff */
.L_x_132:
        /* <DEDUP_REMOVED lines=8> */
[----:B------:R-:W4:Y:S04]  /*1140*/  LDG.E R14, desc[UR8][R10.64+0x8] ;  /* 0x000008080a0e7981 */ /* 0x000f28000c1e1900 */
[----:B------:R-:W5:Y:S04]  /*1150*/  LDG.E R20, desc[UR8][R10.64+0xc] ;  /* 0x00000c080a147981 */ /* 0x000f68000c1e1900 */
[----:B------:R-:W5:Y:S04]  /*1160*/  LDG.E R18, desc[UR8][R10.64+0x10] ;  /* 0x000010080a127981 */ /* 0x000f68000c1e1900 */
[----:B------:R-:W5:Y:S04]  /*1170*/  LDG.E R17, desc[UR8][R10.64+0x14] ;  /* 0x000014080a117981 */ /* 0x000f68000c1e1900 */
[----:B------:R-:W5:Y:S04]  /*1180*/  LDG.E R16, desc[UR8][R10.64+0x18] ;  /* 0x000018080a107981 */ /* 0x000f68000c1e1900 */
[----:B0-----:R0:W5:Y:S01]  /*1190*/  LDG.E R21, desc[UR8][R10.64+0x1c] ;  /* 0x00001c080a157981 */ /* 0x001162000c1e1900 */
[----:B------:R-:W-:-:S02]  /*11a0*/  IADD3 R23, PT, PT, R9, R12, RZ ;  /* 0x0000000c09177210 */ /* 0x000fc40007ffe0ff */
[----:B------:R-:W-:Y:S02]  /*11b0*/  IADD3 R12, PT, PT, R12, 0x8, RZ ;  /* 0x000000080c0c7810 */ /* 0x000fe40007ffe0ff */
[----:B------:R-:W-:-:S05]  /*11c0*/  LEA R24, R23, R4, 0x2 ;  /* 0x0000000417187211 */ /* 0x000fca00078e10ff */
[----:B------:R-:W2:Y:S04]  /*11d0*/  LDS R25, [R24+0x80] ;  /* 0x0000800018197984 */ /* 0x000ea80000000800 */
[----:B------:R-:W3:Y:S04]  /*11e0*/  LDS R28, [R24+0x84] ;  /* 0x00008400181c7984 */ /* 0x000ee80000000800 */
[----:B------:R-:W4:Y:S04]  /*11f0*/  LDS R23, [R24+0x88] ;  /* 0x0000880018177984 */ /* 0x000f280000000800 */
[----:B0-----:R-:W-:Y:S04]  /*1200*/  LDS R11, [R24+0x98] ;  /* 0x00009800180b7984 */ /* 0x001fe80000000800 */
[----:B------:R-:W-:Y:S01]  /*1210*/  LDS R10, [R24+0x9c] ;  /* 0x00009c00180a7984 */ /* 0x000fe20000000800 */
[----:B--2---:R-:W-:-:S03]  /*1220*/  FFMA R27, R26, R25, R19 ;  /* 0x000000191a1b7223 */ /* 0x004fc60000000013 */
[----:B------:R-:W5:Y:S01]  /*1230*/  LDS R25, [R24+0x8c] ;  /* 0x00008c0018197984 */ /* 0x000f620000000800 */
[----:B---3--:R-:W-:-:S03]  /*1240*/  FFMA R27, R22, R28, R27 ;  /* 0x0000001c161b7223 */ /* 0x008fc6000000001b */
[----:B------:R-:W0:Y:S01]  /*1250*/  LDS R19, [R24+0x90] ;  /* 0x0000900018137984 */ /* 0x000e220000000800 */
[----:B----4-:R-:W-:-:S03]  /*1260*/  FFMA R23, R14, R23, R27 ;  /* 0x000000170e177223 */ /* 0x010fc6000000001b */
[----:B------:R-:W2:Y:S01]  /*1270*/  LDS R22, [R24+0x94] ;  /* 0x0000940018167984 */ /* 0x000ea20000000800 */
[----:B-----5:R-:W-:-:S04]  /*1280*/  FFMA R23, R20, R25, R23 ;  /* 0x0000001914177223 */ /* 0x020fc80000000017 */
[----:B0-----:R-:W-:-:S04]  /*1290*/  FFMA R18, R18, R19, R23 ;  /* 0x0000001312127223 */ /* 0x001fc80000000017 */
[----:B--2---:R-:W-:-:S04]  /*12a0*/  FFMA R17, R17, R22, R18 ;  /* 0x0000001611117223 */ /* 0x004fc80000000012 */
[----:B------:R-:W-:-:S04]  /*12b0*/  FFMA R16, R16, R11, R17 ;  /* 0x0000000b10107223 */ /* 0x000fc80000000011 */
[----:B------:R-:W-:-:S07]  /*12c0*/  FFMA R19, R21, R10, R16 ;  /* 0x0000000a15137223 */ /* 0x000fce0000000010 */
.L_x_135:
        /* <DEDUP_REMOVED lines=8> */
[----:B0-----:R-:W3:Y:S04]  /*1350*/  LDG.E R21, desc[UR8][R10.64+0x4] ;  /* 0x000004080a157981 */ /* 0x001ee8000c1e1900 */
        /* <DEDUP_REMOVED lines=13> */
.L_x_136:
[----:B------:R-:W-:Y:S05]  /*1430*/  @!P3 BRA `(.L_x_134) ;  /* 0x000000000040b947 */ /* 0x000fea0003800000 */
[----:B------:R-:W2:Y:S02]  /*1440*/  LDC.64 R10, c[0x0][0x3a0] ;  /* 0x0000e800ff0a7b82 */ /* 0x000ea40000000a00 */
[----:B--2---:R-:W-:-:S05]  /*1450*/  IMAD.WIDE.U32 R10, R12, 0x4, R10 ;  /* 0x000000040c0a7825 */ /* 0x004fca00078e000a */
        /* <DEDUP_REMOVED lines=14> */
.L_x_134:
[----:B------:R2:W-:Y:S01]  /*1540*/  STG.E desc[UR8][R2.64+0x80], R19 ;  /* 0x0000801302007986 */ /* 0x0005e2000c101908 */
[----:B------:R-:W-:Y:S01]  /*1550*/  HFMA2 R12, -RZ, RZ, 0, 0 ;  /* 0x00000000ff0c7431 */ /* 0x000fe200000001ff */
[----:B0-----:R-:W-:Y:S01]  /*1560*/  MOV R21, RZ ;  /* 0x000000ff00157202 */ /* 0x001fe20000000f00 */
[----:B------:R-:W-:Y:S06]  /*1570*/  @!P1 BRA `(.L_x_137) ;  /* 0x0000000400009947 */ /* 0x000fec0003800000 */
        /* <DEDUP_REMOVED lines=10> */
.L_x_138:
[----:B------:R-:W3:Y:S04]  /*1620*/  LDG.E R18, desc[UR8][R10.64+-0x20] ;  /* 0xffffe0080a127981 */ /* 0x000ee8000c1e1900 */
[----:B------:R-:W4:Y:S04]  /*1630*/  LDG.E R27, desc[UR8][R10.64+-0x1c] ;  /* 0xffffe4080a1b7981 */ /* 0x000f28000c1e1900 */
[----:B------:R-:W5:Y:S04]  /*1640*/  LDG.E R24, desc[UR8][R10.64+-0x18] ;  /* 0xffffe8080a187981 */ /* 0x000f68000c1e1900 */
[----:B------:R-:W5:Y:S04]  /*1650*/  LDG.E R23, desc[UR8][R10.64+-0x14] ;  /* 0xffffec080a177981 */ /* 0x000f68000c1e1900 */
[----:B------:R-:W5:Y:S04]  /*1660*/  LDG.E R22, desc[UR8][R10.64+-0x10] ;  /* 0xfffff0080a167981 */ /* 0x000f68000c1e1900 */
[----:B------:R-:W5:Y:S04]  /*1670*/  LDG.E R20, desc[UR8][R10.64+-0xc] ;  /* 0xfffff4080a147981 */ /* 0x000f68000c1e1900 */
[----:B--2---:R-:W2:Y:S04]  /*1680*/  LDG.E R19, desc[UR8][R10.64+-0x8] ;  /* 0xfffff8080a137981 */ /* 0x004ea8000c1e1900 */
[----:B------:R-:W2:Y:S04]  /*1690*/  LDG.E R17, desc[UR8][R10.64+-0x4] ;  /* 0xfffffc080a117981 */ /* 0x000ea8000c1e1900 */
[----:B------:R-:W3:Y:S04]  /*16a0*/  LDS R25, [R16+-0x3c] ;  /* 0xffffc40010197984 */ /* 0x000ee80000000800 */
[----:B------:R-:W-:Y:S01]  /*16b0*/  LDS R26, [R16+-0x30] ;  /* 0xffffd000101a7984 */ /* 0x000fe20000000800 */
[----:B---3--:R-:W-:-:S03]  /*16c0*/  FFMA R18, R18, R25, R21 ;  /* 0x0000001912127223 */ /* 0x008fc60000000015 */
[----:B------:R-:W4:Y:S04]  /*16d0*/  LDS R21, [R16+-0x38] ;  /* 0xffffc80010157984 */ /* 0x000f280000000800 */
[----:B------:R-:W5:Y:S01]  /*16e0*/  LDS R25, [R16+-0x34] ;  /* 0xffffcc0010197984 */ /* 0x000f620000000800 */
[----:B----4-:R-:W-:-:S03]  /*16f0*/  FFMA R21, R27, R21, R18 ;  /* 0x000000151b157223 */ /* 0x010fc60000000012 */
[----:B------:R-:W3:Y:S01]  /*1700*/  LDG.E R18, desc[UR8][R10.64] ;  /* 0x000000080a127981 */ /* 0x000ee2000c1e1900 */
[----:B-----5:R-:W-:-:S03]  /*1710*/  FFMA R24, R24, R25, R21 ;  /* 0x0000001918187223 */ /* 0x020fc60000000015 */
[----:B------:R-:W0:Y:S01]  /*1720*/  LDS R25, [R16+-0x2c] ;  /* 0xffffd40010197984 */ /* 0x000e220000000800 */
[----:B------:R-:W-:-:S03]  /*1730*/  FFMA R23, R23, R26, R24 ;  /* 0x0000001a17177223 */ /* 0x000fc60000000018 */
[----:B------:R-:W1:Y:S04]  /*1740*/  LDS R24, [R16+-0x28] ;  /* 0xffffd80010187984 */ /* 0x000e680000000800 */
[----:B------:R-:W4:Y:S04]  /*1750*/  LDG.E R21, desc[UR8][R10.64+0x4] ;  /* 0x000004080a157981 */ /* 0x000f28000c1e1900 */
[----:B------:R-:W-:Y:S01]  /*1760*/  LDS R27, [R16+-0x20] ;  /* 0xffffe000101b7984 */ /* 0x000fe20000000800 */
[----:B0-----:R-:W-:-:S03]  /*1770*/  FFMA R23, R22, R25, R23 ;  /* 0x0000001916177223 */ /* 0x001fc60000000017 */
[----:B------:R-:W2:Y:S04]  /*1780*/  LDS R25, [R16+-0x24] ;  /* 0xffffdc0010197984 */ /* 0x000ea80000000800 */
[----:B------:R-:W5:Y:S01]  /*1790*/  LDG.E R22, desc[UR8][R10.64+0x8] ;  /* 0x000008080a167981 */ /* 0x000f62000c1e1900 */
[----:B-1----:R-:W-:-:S03]  /*17a0*/  FFMA R24, R20, R24, R23 ;  /* 0x0000001814187223 */ /* 0x002fc60000000017 */
[----:B------:R-:W5:Y:S04]  /*17b0*/  LDG.E R23, desc[UR8][R10.64+0xc] ;  /* 0x00000c080a177981 */ /* 0x000f68000c1e1900 */
[----:B------:R-:W5:Y:S01]  /*17c0*/  LDG.E R20, desc[UR8][R10.64+0x10] ;  /* 0x000010080a147981 */ /* 0x000f62000c1e1900 */
[----:B--2---:R-:W-:-:S03]  /*17d0*/  FFMA R26, R19, R25, R24 ;  /* 0x00000019131a7223 */ /* 0x004fc60000000018 */
[----:B------:R-:W2:Y:S04]  /*17e0*/  LDG.E R19, desc[UR8][R10.64+0x14] ;  /* 0x000014080a137981 */ /* 0x000ea8000c1e1900 */
[----:B------:R-:W2:Y:S01]  /*17f0*/  LDG.E R24, desc[UR8][R10.64+0x18] ;  /* 0x000018080a187981 */ /* 0x000ea2000c1e1900 */
[----:B------:R-:W-:-:S03]  /*1800*/  FFMA R27, R17, R27, R26 ;  /* 0x0000001b111b7223 */ /* 0x000fc6000000001a */
        /* <DEDUP_REMOVED lines=10> */
[----:B------:R-:W0:Y:S04]  /*18b0*/  LDS R18, [R16+-0x10] ;  /* 0xfffff00010127984 */ /* 0x000e280000000800 */
[----:B------:R-:W1:Y:S01]  /*18c0*/  LDS R21, [R16+-0xc] ;  /* 0xfffff40010157984 */ /* 0x000e620000000800 */
[----:B-----5:R-:W-:-:S03]  /*18d0*/  FFMA R22, R22, R26, R25 ;  /* 0x0000001a16167223 */ /* 0x020fc60000000019 */
[----:B------:R-:W2:Y:S04]  /*18e0*/  LDS R26, [R16+-0x8] ;  /* 0xfffff800101a7984 */ /* 0x000ea80000000800 */
[----:B------:R-:W3:Y:S01]  /*18f0*/  LDS R25, [R16+-0x4] ;  /* 0xfffffc0010197984 */ /* 0x000ee20000000800 */
[----:B0-----:R-:W-:-:S03]  /*1900*/  FFMA R23, R23, R18, R22 ;  /* 0x0000001217177223 */ /* 0x001fc60000000016 */
[----:B------:R0:W4:Y:S01]  /*1910*/  LDS R18, [R16] ;  /* 0x0000000010127984 */ /* 0x0001220000000800 */
[----:B-1----:R-:W-:-:S04]  /*1920*/  FFMA R20, R20, R21, R23 ;  /* 0x0000001514147223 */ /* 0x002fc80000000017 */
[----:B--2---:R-:W-:Y:S01]  /*1930*/  FFMA R19, R19, R26, R20 ;  /* 0x0000001a13137223 */ /* 0x004fe20000000014 */
[----:B0-----:R-:W-:-:S03]  /*1940*/  IADD3 R16, PT, PT, R16, 0x40, RZ ;  /* 0x0000004010107810 */ /* 0x001fc60007ffe0ff */
[----:B---3--:R-:W-:-:S04]  /*1950*/  FFMA R24, R24, R25, R19 ;  /* 0x0000001918187223 */ /* 0x008fc80000000013 */
[----:B----4-:R-:W-:Y:S01]  /*1960*/  FFMA R21, R17, R18, R24 ;  /* 0x0000001211157223 */ /* 0x010fe20000000018 */
[----:B------:R-:W-:Y:S06]  /*1970*/  @P2 BRA `(.L_x_138) ;  /* 0xfffffffc00282947 */ /* 0x000fec000383ffff */
.L_x_137:
[----:B------:R-:W-:Y:S05]  /*1980*/  @!P0 BRA `(.L_x_139) ;  /* 0x00000004001c8947 */ /* 0x000fea0003800000 */
[----:B------:R-:W-:Y:S02]  /*1990*/  ISETP.GE.U32.AND P2, PT, R13, 0x8, PT ;  /* 0x000000080d00780c */ /* 0x000fe40003f46070 */
[----:B------:R-:W-:-:S11]  /*19a0*/  ISETP.NE.AND P3, PT, R15, RZ, PT ;  /* 0x000000ff0f00720c */ /* 0x000fd60003f65270 */
[----:B------:R-:W-:Y:S05]  /*19b0*/  @!P2 BRA `(.L_x_140) ;  /* 0x000000000074a947 */ /* 0x000fea0003800000 */
[----:B------:R-:W0:Y:S02]  /*19c0*/  LDC.64 R10, c[0x0][0x3a0] ;  /* 0x0000e800ff0a7b82 */ /* 0x000e240000000a00 */
[----:B0-----:R-:W-:-:S05]  /*19d0*/  IMAD.WIDE.U32 R10, R12, 0x4, R10 ;  /* 0x000000040c0a7825 */ /* 0x001fca00078e000a */
[----:B------:R-:W3:Y:S04]  /*19e0*/  LDG.E R26, desc[UR8][R10.64] ;  /* 0x000000080a1a7981 */ /* 0x000ee8000c1e1900 */
[----:B------:R-:W4:Y:S04]  /*19f0*/  LDG.E R22, desc[UR8][R10.64+0x4] ;  /* 0x000004080a167981 */ /* 0x000f28000c1e1900 */
[----:B------:R-:W5:Y:S04]  /*1a00*/  LDG.E R14, desc[UR8][R10.64+0x8] ;  /* 0x000008080a0e7981 */ /* 0x000f68000c1e1900 */
[----:B--2---:R-:W2:Y:S04]  /*1a10*/  LDG.E R19, desc[UR8][R10.64+0xc] ;  /* 0x00000c080a137981 */ /* 0x004ea8000c1e1900 */
[----:B------:R-:W2:Y:S04]  /*1a20*/  LDG.E R18, desc[UR8][R10.64+0x10] ;  /* 0x000010080a127981 */ /* 0x000ea8000c1e1900 */
[----:B------:R-:W2:Y:S04]  /*1a30*/  LDG.E R17, desc[UR8][R10.64+0x14] ;  /* 0x000014080a117981 */ /* 0x000ea8000c1e1900 */
[----:B------:R-:W2:Y:S04]  /*1a40*/  LDG.E R16, desc[UR8][R10.64+0x18] ;  /* 0x000018080a107981 */ /* 0x000ea8000c1e1900 */
[----:B------:R0:W2:Y:S01]  /*1a50*/  LDG.E R20, desc[UR8][R10.64+0x1c] ;  /* 0x00001c080a147981 */ /* 0x0000a2000c1e1900 */
[----:B------:R-:W-:-:S02]  /*1a60*/  IADD3 R23, PT, PT, R9, R12, RZ ;  /* 0x0000000c09177210 */ /* 0x000fc40007ffe0ff */
[----:B------:R-:W-:Y:S02]  /*1a70*/  IADD3 R12, PT, PT, R12, 0x8, RZ ;  /* 0x000000080c0c7810 */ /* 0x000fe40007ffe0ff */
[----:B------:R-:W-:-:S05]  /*1a80*/  LEA R24, R23, R4, 0x2 ;  /* 0x0000000417187211 */ /* 0x000fca00078e10ff */
[----:B------:R-:W3:Y:S04]  /*1a90*/  LDS R25, [R24+0xc0] ;  /* 0x0000c00018197984 */ /* 0x000ee80000000800 */
[----:B------:R-:W4:Y:S04]  /*1aa0*/  LDS R27, [R24+0xc4] ;  /* 0x0000c400181b7984 */ /* 0x000f280000000800 */
[----:B------:R-:W5:Y:S04]  /*1ab0*/  LDS R23, [R24+0xc8] ;  /* 0x0000c80018177984 */ /* 0x000f680000000800 */
[----:B0-----:R-:W-:Y:S01]  /*1ac0*/  LDS R11, [R24+0xd8] ;  /* 0x0000d800180b7984 */ /* 0x001fe20000000800 */
[----:B---3--:R-:W-:-:S03]  /*1ad0*/  FFMA R25, R26, R25, R21 ;  /* 0x000000191a197223 */ /* 0x008fc60000000015 */
[----:B------:R-:W2:Y:S01]  /*1ae0*/  LDS R26, [R24+0xcc] ;  /* 0x0000cc00181a7984 */ /* 0x000ea20000000800 */
[----:B----4-:R-:W-:-:S03]  /*1af0*/  FFMA R27, R22, R27, R25 ;  /* 0x0000001b161b7223 */ /* 0x010fc60000000019 */
[----:B------:R-:W0:Y:S01]  /*1b00*/  LDS R21, [R24+0xd0] ;  /* 0x0000d00018157984 */ /* 0x000e220000000800 */
[----:B-----5:R-:W-:-:S03]  /*1b10*/  FFMA R14, R14, R23, R27 ;  /* 0x000000170e0e7223 */ /* 0x020fc6000000001b */
[----:B------:R-:W3:Y:S04]  /*1b20*/  LDS R22, [R24+0xd4] ;  /* 0x0000d40018167984 */ /* 0x000ee80000000800 */
[----:B------:R-:W4:Y:S01]  /*1b30*/  LDS R25, [R24+0xdc] ;  /* 0x0000dc0018197984 */ /* 0x000f220000000800 */
[----:B--2---:R-:W-:-:S04]  /*1b40*/  FFMA R19, R19, R26, R14 ;  /* 0x0000001a13137223 */ /* 0x004fc8000000000e */
[----:B0-----:R-:W-:-:S04]  /*1b50*/  FFMA R18, R18, R21, R19 ;  /* 0x0000001512127223 */ /* 0x001fc80000000013 */
[----:B---3--:R-:W-:-:S04]  /*1b60*/  FFMA R17, R17, R22, R18 ;  /* 0x0000001611117223 */ /* 0x008fc80000000012 */
[----:B------:R-:W-:-:S04]  /*1b70*/  FFMA R11, R16, R11, R17 ;  /* 0x0000000b100b7223 */ /* 0x000fc80000000011 */
[----:B----4-:R-:W-:-:S07]  /*1b80*/  FFMA R21, R20, R25, R11 ;  /* 0x0000001914157223 */ /* 0x010fce000000000b */
.L_x_140:
[----:B------:R-:W-:Y:S05]  /*1b90*/  @!P3 BRA `(.L_x_139) ;  /* 0x000000000098b947 */ /* 0x000fea0003800000 */
[----:B------:R-:W-:Y:S02]  /*1ba0*/  ISETP.GE.U32.AND P2, PT, R15, 0x4, PT ;  /* 0x000000040f00780c */ /* 0x000fe40003f46070 */
[----:B------:R-:W-:-:S04]  /*1bb0*/  LOP3.LUT R16, R0, 0x3, RZ, 0xc0, !PT ;  /* 0x0000000300107812 */ /* 0x000fc800078ec0ff */
[----:B------:R-:W-:-:S07]  /*1bc0*/  ISETP.NE.AND P3, PT, R16, RZ, PT ;  /* 0x000000ff1000720c */ /* 0x000fce0003f65270 */
[----:B------:R-:W-:Y:S06]  /*1bd0*/  @!P2 BRA `(.L_x_141) ;  /* 0x000000000044a947 */ /* 0x000fec0003800000 */
[----:B------:R-:W0:Y:S02]  /*1be0*/  LDC.64 R10, c[0x0][0x3a0] ;  /* 0x0000e800ff0a7b82 */ /* 0x000e240000000a00 */
[----:B0-----:R-:W-:-:S05]  /*1bf0*/  IMAD.WIDE.U32 R10, R12, 0x4, R10 ;  /* 0x000000040c0a7825 */ /* 0x001fca00078e000a */
[----:B------:R-:W3:Y:S04]  /*1c00*/  LDG.E R14, desc[UR8][R10.64] ;  /* 0x000000080a0e7981 */ /* 0x000ee8000c1e1900 */
[----:B--2---:R-:W2:Y:S04]  /*1c10*/  LDG.E R19, desc[UR8][R10.64+0x4] ;  /* 0x000004080a137981 */ /* 0x004ea8000c1e1900 */
[----:B------:R-:W4:Y:S04]  /*1c20*/  LDG.E R23, desc[UR8][R10.64+0x8] ;  /* 0x000008080a177981 */ /* 0x000f28000c1e1900 */
[----:B------:R-:W5:Y:S01]  /*1c30*/  LDG.E R25, desc[UR8][R10.64+0xc] ;  /* 0x00000c080a197981 */ /* 0x000f62000c1e1900 */
[----:B------:R-:W-:-:S02]  /*1c40*/  IADD3 R17, PT, PT, R9, R12, RZ ;  /* 0x0000000c09117210 */ /* 0x000fc40007ffe0ff */
[----:B------:R-:W-:Y:S02]  /*1c50*/  IADD3 R12, PT, PT, R12, 0x4, RZ ;  /* 0x000000040c0c7810 */ /* 0x000fe40007ffe0ff */
[----:B------:R-:W-:-:S05]  /*1c60*/  LEA R17, R17, R4, 0x2 ;  /* 0x0000000411117211 */ /* 0x000fca00078e10ff */
[----:B------:R-:W3:Y:S04]  /*1c70*/  LDS R18, [R17+0xc0] ;  /* 0x0000c00011127984 */ /* 0x000ee80000000800 */
[----:B------:R-:W2:Y:S04]  /*1c80*/  LDS R20, [R17+0xc4] ;  /* 0x0000c40011147984 */ /* 0x000ea80000000800 */
[----:B------:R-:W4:Y:S04]  /*1c90*/  LDS R22, [R17+0xc8] ;  /* 0x0000c80011167984 */ /* 0x000f280000000800 */
[----:B------:R-:W5:Y:S01]  /*1ca0*/  LDS R24, [R17+0xcc] ;  /* 0x0000cc0011187984 */ /* 0x000f620000000800 */
[----:B---3--:R-:W-:-:S04]  /*1cb0*/  FFMA R14, R14, R18, R21 ;  /* 0x000000120e0e7223 */ /* 0x008fc80000000015 */
[----:B--2---:R-:W-:-:S04]  /*1cc0*/  FFMA R14, R19, R20, R14 ;  /* 0x00000014130e7223 */ /* 0x004fc8000000000e */
[----:B----4-:R-:W-:-:S04]  /*1cd0*/  FFMA R14, R23, R22, R14 ;  /* 0x00000016170e7223 */ /* 0x010fc8000000000e */
[----:B-----5:R-:W-:-:S07]  /*1ce0*/  FFMA R21, R25, R24, R14 ;  /* 0x0000001819157223 */ /* 0x020fce000000000e */
.L_x_141:
[----:B------:R-:W-:Y:S05]  /*1cf0*/  @!P3 BRA `(.L_x_139) ;  /* 0x000000000040b947 */ /* 0x000fea0003800000 */
[----:B------:R-:W0:Y:S02]  /*1d00*/  LDC.64 R10, c[0x0][0x3a0] ;  /* 0x0000e800ff0a7b82 */ /* 0x000e240000000a00 */
[----:B0-----:R-:W-:-:S05]  /*1d10*/  IMAD.WIDE.U32 R10, R12, 0x4, R10 ;  /* 0x000000040c0a7825 */ /* 0x001fca00078e000a */
[----:B------:R-:W3:Y:S01]  /*1d20*/  LDG.E R14, desc[UR8][R10.64] ;  /* 0x000000080a0e7981 */ /* 0x000ee2000c1e1900 */
[----:B------:R-:W-:Y:S02]  /*1d30*/  IADD3 R17, PT, PT, R9, R12, RZ ;  /* 0x0000000c09117210 */ /* 0x000fe40007ffe0ff */
[----:B------:R-:W-:Y:S02]  /*1d40*/  ISETP.NE.AND P2, PT, R16, 0x1, PT ;  /* 0x000000011000780c */ /* 0x000fe40003f45270 */
[----:B------:R-:W-:-:S05]  /*1d50*/  LEA R18, R17, R4, 0x2 ;  /* 0x0000000411127211 */ /* 0x000fca00078e10ff */
[----:B------:R-:W3:Y:S02]  /*1d60*/  LDS R12, [R18+0xc0] ;  /* 0x0000c000120c7984 */ /* 0x000ee40000000800 */
[----:B---3--:R-:W-:-:S04]  /*1d70*/  FFMA R21, R14, R12, R21 ;  /* 0x0000000c0e157223 */ /* 0x008fc80000000015 */
[----:B------:R-:W-:Y:S05]  /*1d80*/  @!P2 BRA `(.L_x_139) ;  /* 0x00000000001ca947 */ /* 0x000fea0003800000 */
[----:B------:R-:W-:Y:S01]  /*1d90*/  ISETP.NE.AND P2, PT, R16, 0x2, PT ;  /* 0x000000021000780c */ /* 0x000fe20003f45270 */
[----:B------:R-:W3:Y:S04]  /*1da0*/  LDG.E R12, desc[UR8][R10.64+0x4] ;  /* 0x000004080a0c7981 */ /* 0x000ee8000c1e1900 */
[----:B------:R-:W3:Y:S08]  /*1db0*/  LDS R14, [R18+0xc4] ;  /* 0x0000c400120e7984 */ /* 0x000ef00000000800 */
[----:B------:R-:W4:Y:S04]  /*1dc0*/  @P2 LDG.E R16, desc[UR8][R10.64+0x8] ;  /* 0x000008080a102981 */ /* 0x000f28000c1e1900 */
[----:B------:R-:W4:Y:S01]  /*1dd0*/  @P2 LDS R17, [R18+0xc8] ;  /* 0x0000c80012112984 */ /* 0x000f220000000800 */
[----:B---3--:R-:W-:-:S04]  /*1de0*/  FFMA R21, R12, R14, R21 ;  /* 0x0000000e0c157223 */ /* 0x008fc80000000015 */
[----:B----4-:R-:W-:-:S07]  /*1df0*/  @P2 FFMA R21, R16, R17, R21 ;  /* 0x0000001110152223 */ /* 0x010fce0000000015 */
.L_x_139:
[----:B------:R0:W-:Y:S01]  /*1e00*/  STG.E desc[UR8][R2.64+0xc0], R21 ;  /* 0x0000c01502007986 */ /* 0x0001e2000c101908 */
[----:B------:R-:W-:Y:S01]  /*1e10*/  HFMA2 R12, -RZ, RZ, 0, 0 ;  /* 0x00000000ff0c7431 */ /* 0x000fe200000001ff */
[----:B--2---:R-:W-:Y:S01]  /*1e20*/  MOV R19, RZ ;  /* 0x000000ff00137202 */ /* 0x004fe20000000f00 */
        /* <DEDUP_REMOVED lines=11> */
.L_x_143:
        /* <DEDUP_REMOVED lines=54> */
.L_x_142:
        /* <DEDUP_REMOVED lines=33> */
.L_x_145:
        /* <DEDUP_REMOVED lines=22> */
.L_x_146:
        /* <DEDUP_REMOVED lines=17> */
.L_x_144:
        /* <DEDUP_REMOVED lines=14> */
.L_x_148:
        /* <DEDUP_REMOVED lines=54> */
.L_x_147:
        /* <DEDUP_REMOVED lines=33> */
.L_x_150:
        /* <DEDUP_REMOVED lines=22> */
.L_x_151:
        /* <DEDUP_REMOVED lines=17> */
.L_x_149:
        /* <DEDUP_REMOVED lines=14> */
.L_x_153:
        /* <DEDUP_REMOVED lines=54> */
.L_x_152:
        /* <DEDUP_REMOVED lines=33> */
.L_x_155:
        /* <DEDUP_REMOVED lines=22> */
.L_x_156:
        /* <DEDUP_REMOVED lines=17> */
.L_x_154:
        /* <DEDUP_REMOVED lines=14> */
.L_x_158:
        /* <DEDUP_REMOVED lines=54> */
.L_x_157:
        /* <DEDUP_REMOVED lines=33> */
.L_x_160:
        /* <DEDUP_REMOVED lines=22> */
.L_x_161:
        /* <DEDUP_REMOVED lines=17> */
.L_x_159:
[----:B------:R0:W-:Y:S01]  /*4100*/  STG.E desc[UR8][R2.64+0x1c0], R21 ;  /* 0x0001c01502007986 */ /* 0x0001e2000c101908 */
[----:B------:R-:W-:Y:S01]  /*4110*/  HFMA2 R10, -RZ, RZ, 0, 0 ;  /* 0x00000000ff0a7431 */ /* 0x000fe200000001ff */
[----:B------:R-:W-:Y:S01]  /*4120*/  MOV R17, RZ ;  /* 0x000000ff00117202 */ /* 0x000fe20000000f00 */
[----:B------:R-:W-:Y:S06]  /*4130*/  @!P1 BRA `(.L_x_162) ;  /* 0x0000000400009947 */ /* 0x000fec0003800000 */
[----:B------:R-:W-:Y:S01]  /*4140*/  IMAD R8, R8, 0x280, R7 ;  /* 0x0000028008087824 */ /* 0x000fe200078e0207 */
[----:B-1----:R-:W-:Y:S01]  /*4150*/  UIADD3 UR6, UP0, UPT, UR6, 0x20, URZ ;  /* 0x0000002006067890 */ /* 0x002fe2000ff1e0ff */
[----:B------:R-:W-:Y:S02]  /*4160*/  LOP3.LUT R10, R0, 0x7ffffff0, RZ, 0xc0, !PT ;  /* 0x7ffffff0000a7812 */ /* 0x000fe400078ec0ff */
[----:B------:R-:W-:Y:S01]  /*4170*/  IMAD R5, R5, -0x4, R8 ;  /* 0xfffffffc05057824 */ /* 0x000fe200078e0208 */
[----:B------:R-:W-:Y:S01]  /*4180*/  UIADD3.X UR7, UPT, UPT, URZ, UR7, URZ, UP0, !UPT ;  /* 0x00000007ff077290 */ /* 0x000fe200087fe4ff */
[----:B------:R-:W-:Y:S02]  /*4190*/  MOV R17, RZ ;  /* 0x000000ff00117202 */ /* 0x000fe40000000f00 */
[----:B------:R-:W-:Y:S02]  /*41a0*/  IADD3 R8, PT, PT, -R10, RZ, RZ ;  /* 0x000000ff0a087210 */ /* 0x000fe40007ffe1ff */
[----:B------:R-:W-:-:S02]  /*41b0*/  IADD3 R5, PT, PT, R5, 0x23c, R6 ;  /* 0x0000023c05057810 */ /* 0x000fc40007ffe006 */
[----:B------:R-:W-:Y:S02]  /*41c0*/  MOV R6, UR6 ;  /* 0x0000000600067c02 */ /* 0x000fe40008000f00 */
[----:B------:R-:W-:-:S07]  /*41d0*/  MOV R7, UR7 ;  /* 0x0000000700077c02 */ /* 0x000fce0008000f00 */
.L_x_163:
[----:B------:R-:W3:Y:S04]  /*41e0*/  LDG.E R16, desc[UR8][R6.64+-0x20] ;  /* 0xffffe00806107981 */ /* 0x000ee8000c1e1900 */
[----:B------:R-:W4:Y:S04]  /*41f0*/  LDG.E R27, desc[UR8][R6.64+-0x1c] ;  /* 0xffffe408061b7981 */ /* 0x000f28000c1e1900 */
[----:B------:R-:W5:Y:S04]  /*4200*/  LDG.E R20, desc[UR8][R6.64+-0x18] ;  /* 0xffffe80806147981 */ /* 0x000f68000c1e1900 */
[----:B------:R-:W5:Y:S04]  /*4210*/  LDG.E R22, desc[UR8][R6.64+-0x14] ;  /* 0xffffec0806167981 */ /* 0x000f68000c1e1900 */
[----:B------:R-:W5:Y:S04]  /*4220*/  LDG.E R23, desc[UR8][R6.64+-0x10] ;  /* 0xfffff00806177981 */ /* 0x000f68000c1e1900 */
[----:B------:R-:W5:Y:S04]  /*4230*/  LDG.E R24, desc[UR8][R6.64+-0xc] ;  /* 0xfffff40806187981 */ /* 0x000f68000c1e1900 */
[----:B------:R-:W3:Y:S04]  /*4240*/  LDS R18, [R5+-0x3c] ;  /* 0xffffc40005127984 */ /* 0x000ee80000000800 */
[----:B------:R-:W5:Y:S04]  /*4250*/  LDG.E R14, desc[UR8][R6.64+-0x8] ;  /* 0xfffff808060e7981 */ /* 0x000f68000c1e1900 */
[----:B------:R-:W4:Y:S04]  /*4260*/  LDS R26, [R5+-0x38] ;  /* 0xffffc800051a7984 */ /* 0x000f280000000800 */
[----:B------:R-:W5:Y:S04]  /*4270*/  LDG.E R11, desc[UR8][R6.64+-0x4] ;  /* 0xfffffc08060b7981 */ /* 0x000f68000c1e1900 */
[----:B0-----:R-:W5:Y:S04]  /*4280*/  LDS R21, [R5+-0x34] ;  /* 0xffffcc0005157984 */ /* 0x001f680000000800 */
[----:B------:R-:W5:Y:S04]  /*4290*/  LDG.E R12, desc[UR8][R6.64] ;  /* 0x00000008060c7981 */ /* 0x000f68000c1e1900 */
[----:B------:R-:W0:Y:S04]  /*42a0*/  LDS R25, [R5+-0x30] ;  /* 0xffffd00005197984 */ /* 0x000e280000000800 */
[----:B--2---:R-:W2:Y:S01]  /*42b0*/  LDG.E R19, desc[UR8][R6.64+0x8] ;  /* 0x0000080806137981 */ /* 0x004ea2000c1e1900 */
[----:B---3--:R-:W-:-:S03]  /*42c0*/  FFMA R18, R16, R18, R17 ;  /* 0x0000001210127223 */ /* 0x008fc60000000011 */
[----:B------:R-:W3:Y:S01]  /*42d0*/  LDG.E R16, desc[UR8][R6.64+0x4] ;  /* 0x0000040806107981 */ /* 0x000ee2000c1e1900 */
[----:B----4-:R-:W-:-:S03]  /*42e0*/  FFMA R27, R27, R26, R18 ;  /* 0x0000001a1b1b7223 */ /* 0x010fc60000000012 */
[----:B------:R-:W4:Y:S04]  /*42f0*/  LDG.E R18, desc[UR8][R6.64+0xc] ;  /* 0x00000c0806127981 */ /* 0x000f28000c1e1900 */
[----:B------:R-:W4:Y:S01]  /*4300*/  LDG.E R17, desc[UR8][R6.64+0x10] ;  /* 0x0000100806117981 */ /* 0x000f22000c1e1900 */
[----:B-----5:R-:W-:-:S03]  /*4310*/  FFMA R27, R20, R21, R27 ;  /* 0x00000015141b7223 */ /* 0x020fc6000000001b */
[----:B------:R-:W5:Y:S01]  /*4320*/  LDG.E R21, desc[UR8][R6.64+0x14] ;  /* 0x0000140806157981 */ /* 0x000f62000c1e1900 */
[----:B0-----:R-:W-:-:S03]  /*4330*/  FFMA R26, R22, R25, R27 ;  /* 0x00000019161a7223 */ /* 0x001fc6000000001b */
[----:B------:R-:W5:Y:S04]  /*4340*/  LDG.E R20, desc[UR8][R6.64+0x18] ;  /* 0x0000180806147981 */ /* 0x000f68000c1e1900 */
[----:B------:R0:W5:Y:S04]  /*4350*/  LDG.E R22, desc[UR8][R6.64+0x1c] ;  /* 0x00001c0806167981 */ /* 0x000168000c1e1900 */
[----:B------:R-:W1:Y:S02]  /*4360*/  LDS R25, [R5+-0x2c] ;  /* 0xffffd40005197984 */ /* 0x000e640000000800 */
[----:B-1----:R-:W-:-:S02]  /*4370*/  FFMA R23, R23, R25, R26 ;  /* 0x0000001917177223 */ /* 0x002fc4000000001a */
[----:B------:R-:W1:Y:S04]  /*4380*/  LDS R25, [R5+-0x28] ;  /* 0xffffd80005197984 */ /* 0x000e680000000800 */
[----:B------:R-:W0:Y:S01]  /*4390*/  LDS R26, [R5+-0x24] ;  /* 0xffffdc00051a7984 */ /* 0x000e220000000800 */
[----:B-1----:R-:W-:-:S03]  /*43a0*/  FFMA R25, R24, R25, R23 ;  /* 0x0000001918197223 */ /* 0x002fc60000000017 */
[----:B------:R-:W1:Y:S04]  /*43b0*/  LDS R24, [R5+-0x20] ;  /* 0xffffe00005187984 */ /* 0x000e680000000800 */
[----:B------:R-:W2:Y:S01]  /*43c0*/  LDS R23, [R5+-0x1c] ;  /* 0xffffe40005177984 */ /* 0x000ea20000000800 */
[----:B0-----:R-:W-:-:S03]  /*43d0*/  FFMA R26, R14, R26, R25 ;  /* 0x0000001a0e1a7223 */ /* 0x001fc60000000019 */
[----:B------:R-:W3:Y:S04]  /*43e0*/  LDS R25, [R5+-0x18] ;  /* 0xffffe80005197984 */ /* 0x000ee80000000800 */
[----:B------:R-:W0:Y:S01]  /*43f0*/  LDS R14, [R5+-0x14] ;  /* 0xffffec00050e7984 */ /* 0x000e220000000800 */
[----:B-1----:R-:W-:-:S03]  /*4400*/  FFMA R27, R11, R24, R26 ;  /* 0x000000180b1b7223 */ /* 0x002fc6000000001a */
[----:B------:R-:W4:Y:S04]  /*4410*/  LDS R11, [R5+-0x10] ;  /* 0xfffff000050b7984 */ /* 0x000f280000000800 */
[----:B------:R-:W1:Y:S01]  /*4420*/  LDS R24, [R5+-0xc] ;  /* 0xfffff40005187984 */ /* 0x000e620000000800 */
[----:B--2---:R-:W-:-:S03]  /*4430*/  FFMA R27, R12, R23, R27 ;  /* 0x000000170c1b7223 */ /* 0x004fc6000000001b */
[----:B------:R-:W5:Y:S04]  /*4440*/  LDS R12, [R5+-0x8] ;  /* 0xfffff800050c7984 */ /* 0x000f680000000800 */
[----:B------:R-:W2:Y:S01]  /*4450*/  LDS R23, [R5+-0x4] ;  /* 0xfffffc0005177984 */ /* 0x000ea20000000800 */
[----:B------:R-:W-:-:S04]  /*4460*/  IADD3 R8, PT, PT, R8, 0x10, RZ ;  /* 0x0000001008087810 */ /* 0x000fc80007ffe0ff */
[----:B------:R-:W-:Y:S02]  /*4470*/  ISETP.NE.AND P1, PT, R8, RZ, PT ;  /* 0x000000ff0800720c */ /* 0x000fe40003f25270 */
[----:B------:R-:W-:-:S04]  /*4480*/  IADD3 R6, P2, PT, R6, 0x40, RZ ;  /* 0x0000004006067810 */ /* 0x000fc80007f5e0ff */
[----:B------:R-:W-:Y:S01]  /*4490*/  IADD3.X R7, PT, PT, RZ, R7, RZ, P2, !PT ;  /* 0x00000007ff077210 */ /* 0x000fe200017fe4ff */
[----:B---3--:R-:W-:Y:S02]  /*44a0*/  FFMA R16, R16, R25, R27 ;  /* 0x0000001910107223 */ /* 0x008fe4000000001b */
[----:B------:R3:W3:Y:S02]  /*44b0*/  LDS R25, [R5] ;  /* 0x0000000005197984 */ /* 0x0006e40000000800 */
[----:B0-----:R-:W-:-:S04]  /*44c0*/  FFMA R19, R19, R14, R16 ;  /* 0x0000000e13137223 */ /* 0x001fc80000000010 */
[----:B----4-:R-:W-:-:S04]  /*44d0*/  FFMA R18, R18, R11, R19 ;  /* 0x0000000b12127223 */ /* 0x010fc80000000013 */
[----:B-1----:R-:W-:-:S04]  /*44e0*/  FFMA R18, R17, R24, R18 ;  /* 0x0000001811127223 */ /* 0x002fc80000000012 */
[----:B-----5:R-:W-:-:S04]  /*44f0*/  FFMA R21, R21, R12, R18 ;  /* 0x0000000c15157223 */ /* 0x020fc80000000012 */
[----:B--2---:R-:W-:Y:S01]  /*4500*/  FFMA R21, R20, R23, R21 ;  /* 0x0000001714157223 */ /* 0x004fe20000000015 */
[----:B---3--:R-:W-:-:S03]  /*4510*/  IADD3 R5, PT, PT, R5, 0x40, RZ ;  /* 0x0000004005057810 */ /* 0x008fc60007ffe0ff */
[----:B------:R-:W-:Y:S01]  /*4520*/  FFMA R17, R22, R25, R21 ;  /* 0x0000001916117223 */ /* 0x000fe20000000015 */
[----:B------:R-:W-:Y:S06]  /*4530*/  @P1 BRA `(.L_x_163) ;  /* 0xfffffffc00281947 */ /* 0x000fec000383ffff */
.L_x_162:
[----:B------:R-:W-:Y:S05]  /*4540*/  @!P0 BRA `(.L_x_164) ;  /* 0x00000004001c8947 */ /* 0x000fea0003800000 */
[----:B------:R-:W-:Y:S02]  /*4550*/  ISETP.GE.U32.AND P0, PT, R13, 0x8, PT ;  /* 0x000000080d00780c */ /* 0x000fe40003f06070 */
[----:B------:R-:W-:-:S11]  /*4560*/  ISETP.NE.AND P1, PT, R15, RZ, PT ;  /* 0x000000ff0f00720c */ /* 0x000fd60003f25270 */
[----:B------:R-:W-:Y:S05]  /*4570*/  @!P0 BRA `(.L_x_165) ;  /* 0x0000000000748947 */ /* 0x000fea0003800000 */
[----:B------:R-:W3:Y:S02]  /*4580*/  LDC.64 R6, c[0x0][0x3a0] ;  /* 0x0000e800ff067b82 */ /* 0x000ee40000000a00 */
[----:B---3--:R-:W-:-:S05]  /*4590*/  IMAD.WIDE.U32 R6, R10, 0x4, R6 ;  /* 0x000000040a067825 */ /* 0x008fca00078e0006 */
[----:B------:R-:W3:Y:S04]  /*45a0*/  LDG.E R20, desc[UR8][R6.64] ;  /* 0x0000000806147981 */ /* 0x000ee8000c1e1900 */
[----:B------:R-:W4:Y:S04]  /*45b0*/  LDG.E R23, desc[UR8][R6.64+0x4] ;  /* 0x0000040806177981 */ /* 0x000f28000c1e1900 */
[----:B------:R-:W5:Y:S04]  /*45c0*/  LDG.E R14, desc[UR8][R6.64+0x8] ;  /* 0x00000808060e7981 */ /* 0x000f68000c1e1900 */
[----:B------:R-:W5:Y:S04]  /*45d0*/  LDG.E R12, desc[UR8][R6.64+0xc] ;  /* 0x00000c08060c7981 */ /* 0x000f68000c1e1900 */
[----:B------:R-:W5:Y:S04]  /*45e0*/  LDG.E R11, desc[UR8][R6.64+0x10] ;  /* 0x00001008060b7981 */ /* 0x000f68000c1e1900 */
[----:B------:R-:W5:Y:S04]  /*45f0*/  LDG.E R8, desc[UR8][R6.64+0x14] ;  /* 0x0000140806087981 */ /* 0x000f68000c1e1900 */
[----:B------:R-:W5:Y:S04]  /*4600*/  LDG.E R5, desc[UR8][R6.64+0x18] ;  /* 0x0000180806057981 */ /* 0x000f68000c1e1900 */
[----:B------:R-:W5:Y:S01]  /*4610*/  LDG.E R13, desc[UR8][R6.64+0x1c] ;  /* 0x00001c08060d7981 */ /* 0x000f62000c1e1900 */
[----:B--2---:R-:W-:-:S02]  /*4620*/  IADD3 R19, PT, PT, R9, R10, RZ ;  /* 0x0000000a09137210 */ /* 0x004fc40007ffe0ff */
[----:B------:R-:W-:Y:S02]  /*4630*/  IADD3 R10, PT, PT, R10, 0x8, RZ ;  /* 0x000000080a0a7810 */ /* 0x000fe40007ffe0ff */
[----:B0-----:R-:W-:-:S05]  /*4640*/  LEA R21, R19, R4, 0x2 ;  /* 0x0000000413157211 */ /* 0x001fca00078e10ff */
[----:B------:R-:W3:Y:S04]  /*4650*/  LDS R22, [R21+0x200] ;  /* 0x0002000015167984 */ /* 0x000ee80000000800 */
[----:B------:R-:W4:Y:S04]  /*4660*/  LDS R24, [R21+0x204] ;  /* 0x0002040015187984 */ /* 0x000f280000000800 */
[----:B------:R-:W5:Y:S04]  /*4670*/  LDS R25, [R21+0x208] ;  /* 0x0002080015197984 */ /* 0x000f680000000800 */
[----:B------:R-:W0:Y:S04]  /*4680*/  LDS R26, [R21+0x20c] ;  /* 0x00020c00151a7984 */ /* 0x000e280000000800 */
[----:B------:R-:W2:Y:S04]  /*4690*/  LDS R27, [R21+0x210] ;  /* 0x00021000151b7984 */ /* 0x000ea80000000800 */
[----:B------:R-:W1:Y:S04]  /*46a0*/  LDS R19, [R21+0x214] ;  /* 0x0002140015137984 */ /* 0x000e680000000800 */
[----:B------:R-:W1:Y:S04]  /*46b0*/  LDS R16, [R21+0x218] ;  /* 0x0002180015107984 */ /* 0x000e680000000800 */
[----:B------:R-:W1:Y:S01]  /*46c0*/  LDS R18, [R21+0x21c] ;  /* 0x00021c0015127984 */ /* 0x000e620000000800 */
[----:B---3--:R-:W-:-:S04]  /*46d0*/  FFMA R20, R20, R22, R17 ;  /* 0x0000001614147223 */ /* 0x008fc80000000011 */
[----:B----4-:R-:W-:-:S04]  /*46e0*/  FFMA R23, R23, R24, R20 ;  /* 0x0000001817177223 */ /* 0x010fc80000000014 */
[----:B-----5:R-:W-:-:S04]  /*46f0*/  FFMA R23, R14, R25, R23 ;  /* 0x000000190e177223 */ /* 0x020fc80000000017 */
[----:B0-----:R-:W-:-:S04]  /*4700*/  FFMA R12, R12, R26, R23 ;  /* 0x0000001a0c0c7223 */ /* 0x001fc80000000017 */
[----:B--2---:R-:W-:-:S04]  /*4710*/  FFMA R11, R11, R27, R12 ;  /* 0x0000001b0b0b7223 */ /* 0x004fc8000000000c */
[----:B-1----:R-:W-:-:S04]  /*4720*/  FFMA R8, R8, R19, R11 ;  /* 0x0000001308087223 */ /* 0x002fc8000000000b */
[----:B------:R-:W-:-:S04]  /*4730*/  FFMA R8, R5, R16, R8 ;  /* 0x0000001005087223 */ /* 0x000fc80000000008 */
[----:B------:R-:W-:-:S07]  /*4740*/  FFMA R17, R13, R18, R8 ;  /* 0x000000120d117223 */ /* 0x000fce0000000008 */
.L_x_165:
[----:B------:R-:W-:Y:S05]  /*4750*/  @!P1 BRA `(.L_x_164) ;  /* 0x0000000000989947 */ /* 0x000fea0003800000 */
[----:B------:R-:W-:Y:S02]  /*4760*/  ISETP.GE.U32.AND P0, PT, R15, 0x4, PT ;  /* 0x000000040f00780c */ /* 0x000fe40003f06070 */
[----:B------:R-:W-:-:S04]  /*4770*/  LOP3.LUT R0, R0, 0x3, RZ, 0xc0, !PT ;  /* 0x0000000300007812 */ /* 0x000fc800078ec0ff */
[----:B------:R-:W-:-:S07]  /*4780*/  ISETP.NE.AND P1, PT, R0, RZ, PT ;  /* 0x000000ff0000720c */ /* 0x000fce0003f25270 */
[----:B------:R-:W-:Y:S06]  /*4790*/  @!P0 BRA `(.L_x_166) ;  /* 0x0000000000448947 */ /* 0x000fec0003800000 */
[----:B------:R-:W3:Y:S02]  /*47a0*/  LDC.64 R6, c[0x0][0x3a0] ;  /* 0x0000e800ff067b82 */ /* 0x000ee40000000a00 */
[----:B---3--:R-:W-:-:S05]  /*47b0*/  IMAD.WIDE.U32 R6, R10, 0x4, R6 ;  /* 0x000000040a067825 */ /* 0x008fca00078e0006 */
[----:B------:R-:W3:Y:S04]  /*47c0*/  LDG.E R8, desc[UR8][R6.64] ;  /* 0x0000000806087981 */ /* 0x000ee8000c1e1900 */
[----:B------:R-:W4:Y:S04]  /*47d0*/  LDG.E R13, desc[UR8][R6.64+0x4] ;  /* 0x00000408060d7981 */ /* 0x000f28000c1e1900 */
[----:B------:R-:W5:Y:S04]  /*47e0*/  LDG.E R15, desc[UR8][R6.64+0x8] ;  /* 0x00000808060f7981 */ /* 0x000f68000c1e1900 */
[----:B--2---:R-:W2:Y:S01]  /*47f0*/  LDG.E R19, desc[UR8][R6.64+0xc] ;  /* 0x00000c0806137981 */ /* 0x004ea2000c1e1900 */
[----:B------:R-:W-:-:S02]  /*4800*/  IADD3 R5, PT, PT, R9, R10, RZ ;  /* 0x0000000a09057210 */ /* 0x000fc40007ffe0ff */
[----:B------:R-:W-:Y:S02]  /*4810*/  IADD3 R10, PT, PT, R10, 0x4, RZ ;  /* 0x000000040a0a7810 */ /* 0x000fe40007ffe0ff */
[----:B------:R-:W-:-:S05]  /*4820*/  LEA R5, R5, R4, 0x2 ;  /* 0x0000000405057211 */ /* 0x000fca00078e10ff */
[----:B------:R-:W3:Y:S04]  /*4830*/  LDS R11, [R5+0x200] ;  /* 0x00020000050b7984 */ /* 0x000ee80000000800 */
[----:B------:R-:W4:Y:S04]  /*4840*/  LDS R12, [R5+0x204] ;  /* 0x00020400050c7984 */ /* 0x000f280000000800 */
[----:B------:R-:W5:Y:S04]  /*4850*/  LDS R14, [R5+0x208] ;  /* 0x00020800050e7984 */ /* 0x000f680000000800 */
[----:B------:R-:W2:Y:S01]  /*4860*/  LDS R16, [R5+0x20c] ;  /* 0x00020c0005107984 */ /* 0x000ea20000000800 */
[----:B---3--:R-:W-:-:S04]  /*4870*/  FFMA R8, R8, R11, R17 ;  /* 0x0000000b08087223 */ /* 0x008fc80000000011 */
[----:B----4-:R-:W-:-:S04]  /*4880*/  FFMA R8, R13, R12, R8 ;  /* 0x0000000c0d087223 */ /* 0x010fc80000000008 */
[----:B-----5:R-:W-:-:S04]  /*4890*/  FFMA R8, R15, R14, R8 ;  /* 0x0000000e0f087223 */ /* 0x020fc80000000008 */
[----:B--2---:R-:W-:-:S07]  /*48a0*/  FFMA R17, R19, R16, R8 ;  /* 0x0000001013117223 */ /* 0x004fce0000000008 */
.L_x_166:
[----:B------:R-:W-:Y:S05]  /*48b0*/  @!P1 BRA `(.L_x_164) ;  /* 0x0000000000409947 */ /* 0x000fea0003800000 */
[----:B------:R-:W3:Y:S02]  /*48c0*/  LDC.64 R6, c[0x0][0x3a0] ;  /* 0x0000e800ff067b82 */ /* 0x000ee40000000a00 */
[----:B---3--:R-:W-:-:S05]  /*48d0*/  IMAD.WIDE.U32 R6, R10, 0x4, R6 ;  /* 0x000000040a067825 */ /* 0x008fca00078e0006 */
        /* <DEDUP_REMOVED lines=8> */
[----:B------:R-:W3:Y:S04]  /*4960*/  LDS R4, [R9+0x204] ;  /* 0x0002040009047984 */ /* 0x000ee80000000800 */
[----:B------:R-:W3:Y:S08]  /*4970*/  LDG.E R0, desc[UR8][R6.64+0x4] ;  /* 0x0000040806007981 */ /* 0x000ef0000c1e1900 */
[----:B------:R-:W4:Y:S04]  /*4980*/  @P0 LDG.E R8, desc[UR8][R6.64+0x8] ;  /* 0x0000080806080981 */ /* 0x000f28000c1e1900 */
[----:B------:R-:W4:Y:S01]  /*4990*/  @P0 LDS R5, [R9+0x208] ;  /* 0x0002080009050984 */ /* 0x000f220000000800 */
[----:B---3--:R-:W-:-:S04]  /*49a0*/  FFMA R17, R0, R4, R17 ;  /* 0x0000000400117223 */ /* 0x008fc80000000011 */
[----:B----4-:R-:W-:-:S07]  /*49b0*/  @P0 FFMA R17, R8, R5, R17 ;  /* 0x0000000508110223 */ /* 0x010fce0000000011 */
.L_x_164:
[----:B------:R-:W-:Y:S01]  /*49c0*/  STG.E desc[UR8][R2.64+0x200], R17 ;  /* 0x0002001102007986 */ /* 0x000fe2000c101908 */
[----:B-1----:R-:W-:Y:S05]  /*49d0*/  EXIT ;  /* 0x000000000000794d */ /* 0x002fea0003800000 */
.L_x_126:
[----:B------:R-:W1:Y:S02]  /*49e0*/  LDC.64 R2, c[0x0][0x388] ;  /* 0x0000e200ff027b82 */ /* 0x000e640000000a00 */
[----:B-1----:R-:W-:-:S05]  /*49f0*/  IMAD.WIDE R2, R10, 0x4, R2 ;  /* 0x000000040a027825 */ /* 0x002fca00078e0202 */
[----:B------:R-:W-:Y:S04]  /*4a00*/  STG.E desc[UR8][R2.64+0x40], RZ ;  /* 0x000040ff02007986 */ /* 0x000fe8000c101908 */
[----:B------:R-:W-:Y:S04]  /*4a10*/  STG.E desc[UR8][R2.64+0x80], RZ ;  /* 0x000080ff02007986 */ /* 0x000fe8000c101908 */
[----:B------:R-:W-:Y:S04]  /*4a20*/  STG.E desc[UR8][R2.64+0xc0], RZ ;  /* 0x0000c0ff02007986 */ /* 0x000fe8000c101908 */
[----:B------:R-:W-:Y:S04]  /*4a30*/  STG.E desc[UR8][R2.64+0x100], RZ ;  /* 0x000100ff02007986 */ /* 0x000fe8000c101908 */
[----:B------:R-:W-:Y:S04]  /*4a40*/  STG.E desc[UR8][R2.64+0x140], RZ ;  /* 0x000140ff02007986 */ /* 0x000fe8000c101908 */
[----:B------:R-:W-:Y:S04]  /*4a50*/  STG.E desc[UR8][R2.64+0x180], RZ ;  /* 0x000180ff02007986 */ /* 0x000fe8000c101908 */
[----:B------:R-:W-:Y:S04]  /*4a60*/  STG.E desc[UR8][R2.64+0x1c0], RZ ;  /* 0x0001c0ff02007986 */ /* 0x000fe8000c101908 */
[----:B------:R-:W-:Y:S01]  /*4a70*/  STG.E desc[UR8][R2.64+0x200], RZ ;  /* 0x000200ff02007986 */ /* 0x000fe2000c101908 */
[----:B------:R-:W-:Y:S05]  /*4a80*/  EXIT ;  /* 0x000000000000794d */ /* 0x000fea0003800000 */
.L_x_167:
        /* <DEDUP_REMOVED lines=15> */
.L_x_255:


//--------------------- .text.conv_horiz_kernel_u16 --------------------------
	.section	.text.conv_horiz_kernel_u16,"ax",@progbits
	.align	128
        .global         conv_horiz_kernel_u16
        .type           conv_horiz_kernel_u16,@function
        .size           conv_horiz_kernel_u16,(.L_x_256 - conv_horiz_kernel_u16)
        .other          conv_horiz_kernel_u16,@"STO_CUDA_ENTRY STV_DEFAULT"
conv_horiz_kernel_u16:
.text.conv_horiz_kernel_u16:
[----:B------:R-:W-:Y:S01]  /*0000*/  LDC R1, c[0x0][0x37c] ;  /* 0x0000df00ff017b82 */ /* 0x000fe20000000800 */
[----:B------:R-:W0:Y:S01]  /*0010*/  S2R R5, SR_CTAID.X ;  /* 0x0000000000057919 */ /* 0x000e220000002500 */
[----:B------:R-:W1:Y:S06]  /*0020*/  LDCU UR4, c[0x0][0x390] ;  /* 0x00007200ff0477ac */ /* 0x000e6c0008000800 */
[----:B------:R-:W2:Y:S01]  /*0030*/  LDC.64 R2, c[0x0][0x380] ;  /* 0x0000e000ff027b82 */ /* 0x000ea20000000a00 */
[----:B------:R-:W-:Y:S01]  /*0040*/  PRMT R23, RZ, 0x7610, R23 ;  /* 0x00007610ff177816 */ /* 0x000fe20000000017 */
[----:B------:R-:W0:Y:S01]  /*0050*/  S2R R14, SR_TID.X ;  /* 0x00000000000e7919 */ /* 0x000e220000002100 */
[----:B------:R-:W3:Y:S01]  /*0060*/  LDCU.64 UR8, c[0x0][0x358] ;  /* 0x00006b00ff0877ac */ /* 0x000ee20008000a00 */
[----:B------:R-:W4:Y:S01]  /*0070*/  S2R R7, SR_CTAID.Y ;  /* 0x0000000000077919 */ /* 0x000f220000002600 */
[----:B------:R-:W4:Y:S01]  /*0080*/  S2R R8, SR_TID.Y ;  /* 0x0000000000087919 */ /* 0x000f220000002200 */
[----:B------:R-:W-:Y:S01]  /*0090*/  PRMT R25, RZ, 0x7610, R25 ;  /* 0x00007610ff197816 */ /* 0x000fe20000000019 */
[----:B0-----:R-:W-:-:S04]  /*00a0*/  IMAD R0, R5, 0x80, R14 ;  /* 0x0000008005007824 */ /* 0x001fc800078e020e */
[----:B------:R-:W-:Y:S02]  /*00b0*/  VIADD R0, R0, 0xfffffff0 ;  /* 0xfffffff000007836 */ /* 0x000fe40000000000 */
[----:B----4-:R-:W-:-:S03]  /*00c0*/  IMAD R5, R7, 0x4, R8 ;  /* 0x0000000407057824 */ /* 0x010fc600078e0208 */
[C---:B-1----:R-:W-:Y:S02]  /*00d0*/  IADD3 R4, PT, PT, -R0.reuse, UR4, RZ ;  /* 0x0000000400047c10 */ /* 0x042fe4000fffe1ff */
[----:B------:R-:W-:Y:S01]  /*00e0*/  ISETP.GE.AND P0, PT, R0, RZ, PT ;  /* 0x000000ff0000720c */ /* 0x000fe20003f06270 */
[----:B------:R-:W-:Y:S01]  /*00f0*/  IMAD R10, R5, UR4, R0 ;  /* 0x00000004050a7c24 */ /* 0x000fe2000f8e0200 */
[----:B------:R-:W-:Y:S01]  /*0100*/  ISETP.GE.U32.AND P1, PT, R4, 0x91, PT ;  /* 0x000000910400780c */ /* 0x000fe20003f26070 */
[----:B------:R-:W0:Y:S01]  /*0110*/  S2R R7, SR_CgaCtaId ;  /* 0x0000000000077919 */ /* 0x000e220000008800 */
[----:B------:R-:W1:Y:S01]  /*0120*/  LDC R4, c[0x0][0x398] ;  /* 0x0000e600ff047b82 */ /* 0x000e620000000800 */
[----:B--2---:R-:W-:-:S05]  /*0130*/  IMAD.WIDE R2, R10, 0x2, R2 ;  /* 0x000000020a027825 */ /* 0x004fca00078e0202 */
[----:B---3--:R-:W2:Y:S04]  /*0140*/  LDG.E.U16 R5, desc[UR8][R2.64+0x20] ;  /* 0x0000200802057981 */ /* 0x008ea8000c1e1500 */
[----:B------:R-:W3:Y:S04]  /*0150*/  LDG.E.U16 R9, desc[UR8][R2.64+0x40] ;  /* 0x0000400802097981 */ /* 0x000ee8000c1e1500 */
[----:B------:R-:W4:Y:S04]  /*0160*/  LDG.E.U16 R11, desc[UR8][R2.64+0x60] ;  /* 0x00006008020b7981 */ /* 0x000f28000c1e1500 */
[----:B------:R-:W5:Y:S04]  /*0170*/  LDG.E.U16 R13, desc[UR8][R2.64+0x80] ;  /* 0x00008008020d7981 */ /* 0x000f68000c1e1500 */
[----:B------:R-:W5:Y:S04]  /*0180*/  LDG.E.U16 R15, desc[UR8][R2.64+0xa0] ;  /* 0x0000a008020f7981 */ /* 0x000f68000c1e1500 */
[----:B------:R-:W5:Y:S04]  /*0190*/  LDG.E.U16 R17, desc[UR8][R2.64+0xc0] ;  /* 0x0000c00802117981 */ /* 0x000f68000c1e1500 */
[----:B------:R-:W5:Y:S04]  /*01a0*/  LDG.E.U16 R19, desc[UR8][R2.64+0xe0] ;  /* 0x0000e00802137981 */ /* 0x000f68000c1e1500 */
[----:B------:R-:W5:Y:S04]  /*01b0*/  LDG.E.U16 R21, desc[UR8][R2.64+0x100] ;  /* 0x0001000802157981 */ /* 0x000f68000c1e1500 */
[----:B------:R-:W5:Y:S04]  /*01c0*/  @P0 LDG.E.U16 R23, desc[UR8][R2.64] ;  /* 0x0000000802170981 */ /* 0x000f68000c1e1500 */
[----:B------:R-:W5:Y:S01]  /*01d0*/  @P1 LDG.E.U16 R25, desc[UR8][R2.64+0x120] ;  /* 0x0001200802191981 */ /* 0x000f62000c1e1500 */
[----:B------:R-:W-:-:S02]  /*01e0*/  MOV R6, 0x400 ;  /* 0x0000040000067802 */ /* 0x000fc40000000f00 */
[----:B-1----:R-:W-:Y:S02]  /*01f0*/  ISETP.GE.AND P0, PT, R4, 0x1, PT ;  /* 0x000000010400780c */ /* 0x002fe40003f06270 */
[----:B0-----:R-:W-:Y:S02]  /*0200*/  LEA R6, R7, R6, 0x18 ;  /* 0x0000000607067211 */ /* 0x001fe400078ec0ff */
[----:B------:R-:W-:-:S03]  /*0210*/  SHF.L.U32 R7, R14, 0x1, RZ ;  /* 0x000000010e077819 */ /* 0x000fc600000006ff */
[----:B------:R-:W-:-:S04]  /*0220*/  IMAD R0, R8, 0x140, R6 ;  /* 0x0000014008007824 */ /* 0x000fc800078e0206 */
[----:B------:R-:W-:-:S05]  /*0230*/  IMAD.IADD R12, R0, 0x1, R7 ;  /* 0x00000001000c7824 */ /* 0x000fca00078e0207 */
[----:B--2---:R0:W-:Y:S04]  /*0240*/  STS.U16 [R12+0x20], R5 ;  /* 0x000020050c007388 */ /* 0x0041e80000000400 */
[----:B---3--:R0:W-:Y:S04]  /*0250*/  STS.U16 [R12+0x40], R9 ;  /* 0x000040090c007388 */ /* 0x0081e80000000400 */
[----:B----4-:R0:W-:Y:S04]  /*0260*/  STS.U16 [R12+0x60], R11 ;  /* 0x0000600b0c007388 */ /* 0x0101e80000000400 */
[----:B-----5:R0:W-:Y:S04]  /*0270*/  STS.U16 [R12+0x80], R13 ;  /* 0x0000800d0c007388 */ /* 0x0201e80000000400 */
[----:B------:R0:W-:Y:S04]  /*0280*/  STS.U16 [R12+0xa0], R15 ;  /* 0x0000a00f0c007388 */ /* 0x0001e80000000400 */
[----:B------:R0:W-:Y:S04]  /*0290*/  STS.U16 [R12+0xc0], R17 ;  /* 0x0000c0110c007388 */ /* 0x0001e80000000400 */
[----:B------:R0:W-:Y:S04]  /*02a0*/  STS.U16 [R12+0xe0], R19 ;  /* 0x0000e0130c007388 */ /* 0x0001e80000000400 */
[----:B------:R0:W-:Y:S04]  /*02b0*/  STS.U16 [R12+0x100], R21 ;  /* 0x000100150c007388 */ /* 0x0001e80000000400 */
[----:B------:R0:W-:Y:S04]  /*02c0*/  STS.U16 [R12], R23 ;  /* 0x000000170c007388 */ /* 0x0001e80000000400 */
[----:B------:R0:W-:Y:S01]  /*02d0*/  STS.U16 [R12+0x120], R25 ;  /* 0x000120190c007388 */ /* 0x0001e20000000400 */
[----:B------:R-:W-:Y:S06]  /*02e0*/  BAR.SYNC.DEFER_BLOCKING 0x0 ;  /* 0x0000000000007b1d */ /* 0x000fec0000010000 */
[----:B------:R-:W-:Y:S05]  /*02f0*/  @!P0 BRA `(.L_x_168) ;  /* 0x0000005400b88947 */ /* 0x000fea0003800000 */
[C---:B------:R-:W-:Y:S01]  /*0300*/  VIADD R2, R4.reuse, 0xffffffff ;  /* 0xffffffff04027836 */ /* 0x040fe20000000000 */
[----:B0-----:R-:W-:Y:S01]  /*0310*/  LOP3.LUT R13, R4, 0xf, RZ, 0xc0, !PT ;  /* 0x0000000f040d7812 */ /* 0x001fe200078ec0ff */
        /* <DEDUP_REMOVED lines=13> */
[----:B------:R-:W-:Y:S01]  /*03f0*/  IMAD R9, R5, -0x2, R16 ;  /* 0xfffffffe05097824 */ /* 0x000fe200078e0210 */
[----:B------:R-:W-:Y:S01]  /*0400*/  IADD3 R11, PT, PT, -R12, RZ, RZ ;  /* 0x000000ff0c0b7210 */ /* 0x000fe20007ffe1ff */
[----:B------:R-:W-:Y:S01]  /*0410*/  IMAD.U32 R2, RZ, RZ, UR4 ;  /* 0x00000004ff027e24 */ /* 0x000fe2000f8e00ff */
[----:B------:R-:W-:-:S02]  /*0420*/  UIADD3 UR4, UPT, UPT, UR5, UR7, URZ ;  /* 0x0000000705047290 */ /* 0x000fc4000fffe0ff */
[----:B------:R-:W-:Y:S01]  /*0430*/  IMAD.U32 R3, RZ, RZ, UR5 ;  /* 0x00000005ff037e24 */ /* 0x000fe2000f8e00ff */
[----:B------:R-:W-:-:S03]  /*0440*/  IADD3 R9, PT, PT, R9, 0x3e, R6 ;  /* 0x0000003e09097810 */ /* 0x000fc60007ffe006 */
[----:B------:R-:W-:-:S07]  /*0450*/  IMAD.U32 R3, RZ, RZ, UR4 ;  /* 0x00000004ff037e24 */ /* 0x000fce000f8e00ff */
.L_x_170:
[----:B------:R-:W2:Y:S04]  /*0460*/  LDG.E R24, desc[UR8][R2.64+-0x20] ;  /* 0xffffe00802187981 */ /* 0x000ea8000c1e1900 */
[----:B------:R-:W3:Y:S04]  /*0470*/  LDG.E R19, desc[UR8][R2.64+-0x1c] ;  /* 0xffffe40802137981 */ /* 0x000ee8000c1e1900 */
[----:B------:R-:W4:Y:S04]  /*0480*/  LDG.E R21, desc[UR8][R2.64+-0x18] ;  /* 0xffffe80802157981 */ /* 0x000f28000c1e1900 */
[----:B------:R-:W5:Y:S04]  /*0490*/  LDG.E R22, desc[UR8][R2.64+-0x14] ;  /* 0xffffec0802167981 */ /* 0x000f68000c1e1900 */
[----:B------:R-:W5:Y:S04]  /*04a0*/  LDG.E R20, desc[UR8][R2.64+-0x10] ;  /* 0xfffff00802147981 */ /* 0x000f68000c1e1900 */
[----:B------:R-:W5:Y:S04]  /*04b0*/  LDG.E R18, desc[UR8][R2.64+-0xc] ;  /* 0xfffff40802127981 */ /* 0x000f68000c1e1900 */
[----:B------:R-:W5:Y:S04]  /*04c0*/  LDG.E R15, desc[UR8][R2.64+-0x8] ;  /* 0xfffff808020f7981 */ /* 0x000f68000c1e1900 */
[----:B------:R-:W0:Y:S04]  /*04d0*/  LDS.U16 R25, [R9+-0x1e] ;  /* 0xffffe20009197984 */ /* 0x000e280000000400 */
[----:B------:R-:W1:Y:S04]  /*04e0*/  LDS.U16 R27, [R9+-0x1c] ;  /* 0xffffe400091b7984 */ /* 0x000e680000000400 */
[----:B------:R-:W5:Y:S04]  /*04f0*/  LDG.E R16, desc[UR8][R2.64+-0x4] ;  /* 0xfffffc0802107981 */ /* 0x000f68000c1e1900 */
[----:B------:R-:W2:Y:S01]  /*0500*/  LDS.U16 R23, [R9+-0x1a] ;  /* 0xffffe60009177984 */ /* 0x000ea20000000400 */
[----:B0-----:R-:W-:-:S02]  /*0510*/  I2FP.F32.U32 R25, R25 ;  /* 0x0000001900197245 */ /* 0x001fc40000201000 */
[----:B-1----:R-:W-:-:S03]  /*0520*/  I2FP.F32.U32 R27, R27 ;  /* 0x0000001b001b7245 */ /* 0x002fc60000201000 */
[----:B--2---:R-:W-:Y:S02]  /*0530*/  FFMA R26, R24, R25, R17 ;  /* 0x00000019181a7223 */ /* 0x004fe40000000011 */
[----:B------:R-:W0:Y:S01]  /*0540*/  LDS.U16 R24, [R9+-0x18] ;  /* 0xffffe80009187984 */ /* 0x000e220000000400 */
[----:B------:R-:W-:-:S03]  /*0550*/  I2FP.F32.U32 R25, R23 ;  /* 0x0000001700197245 */ /* 0x000fc60000201000 */
[----:B------:R-:W2:Y:S01]  /*0560*/  LDG.E R17, desc[UR8][R2.64] ;  /* 0x0000000802117981 */ /* 0x000ea2000c1e1900 */
[----:B---3--:R-:W-:-:S03]  /*0570*/  FFMA R26, R19, R27, R26 ;  /* 0x0000001b131a7223 */ /* 0x008fc6000000001a */
[----:B------:R-:W1:Y:S04]  /*0580*/  LDS.U16 R23, [R9+-0x16] ;  /* 0xffffea0009177984 */ /* 0x000e680000000400 */
[----:B------:R-:W3:Y:S01]  /*0590*/  LDG.E R19, desc[UR8][R2.64+0x4] ;  /* 0x0000040802137981 */ /* 0x000ee2000c1e1900 */
[----:B----4-:R-:W-:-:S03]  /*05a0*/  FFMA R27, R21, R25, R26 ;  /* 0x00000019151b7223 */ /* 0x010fc6000000001a */
[----:B------:R-:W4:Y:S04]  /*05b0*/  LDG.E R21, desc[UR8][R2.64+0x8] ;  /* 0x0000080802157981 */ /* 0x000f28000c1e1900 */
[----:B------:R-:W1:Y:S01]  /*05c0*/  LDS.U16 R25, [R9+-0x14] ;  /* 0xffffec0009197984 */ /* 0x000e620000000400 */
[----:B0-----:R-:W-:-:S05]  /*05d0*/  I2FP.F32.U32 R24, R24 ;  /* 0x0000001800187245 */ /* 0x001fca0000201000 */
[----:B-----5:R-:W-:Y:S02]  /*05e0*/  FFMA R27, R22, R24, R27 ;  /* 0x00000018161b7223 */ /* 0x020fe4000000001b */
[----:B------:R-:W5:Y:S01]  /*05f0*/  LDG.E R22, desc[UR8][R2.64+0xc] ;  /* 0x00000c0802167981 */ /* 0x000f62000c1e1900 */
[----:B-1----:R-:W-:-:S03]  /*0600*/  I2FP.F32.U32 R23, R23 ;  /* 0x0000001700177245 */ /* 0x002fc60000201000 */
[----:B------:R-:W5:Y:S02]  /*0610*/  LDG.E R24, desc[UR8][R2.64+0x18] ;  /* 0x0000180802187981 */ /* 0x000f64000c1e1900 */
[----:B------:R-:W-:Y:S02]  /*0620*/  FFMA R27, R20, R23, R27 ;  /* 0x00000017141b7223 */ /* 0x000fe4000000001b */
[----:B------:R-:W5:Y:S04]  /*0630*/  LDG.E R20, desc[UR8][R2.64+0x10] ;  /* 0x0000100802147981 */ /* 0x000f68000c1e1900 */
[----:B------:R-:W5:Y:S01]  /*0640*/  LDG.E R23, desc[UR8][R2.64+0x14] ;  /* 0x0000140802177981 */ /* 0x000f62000c1e1900 */
[----:B------:R-:W-:-:S05]  /*0650*/  I2FP.F32.U32 R25, R25 ;  /* 0x0000001900197245 */ /* 0x000fca0000201000 */
[----:B------:R-:W-:Y:S02]  /*0660*/  FFMA R26, R18, R25, R27 ;  /* 0x00000019121a7223 */ /* 0x000fe4000000001b */
        /* <DEDUP_REMOVED lines=9> */
[----:B------:R-:W3:Y:S01]  /*0700*/  LDS.U16 R15, [R9+-0xa] ;  /* 0xfffff600090f7984 */ /* 0x000ee20000000400 */
[----:B0-----:R-:W-:Y:S02]  /*0710*/  I2FP.F32.U32 R26, R26 ;  /* 0x0000001a001a7245 */ /* 0x001fe40000201000 */
[----:B-1----:R-:W-:Y:S01]  /*0720*/  I2FP.F32.U32 R25, R25 ;  /* 0x0000001900197245 */ /* 0x002fe20000201000 */
[----:B------:R-:W-:-:S05]  /*0730*/  VIADD R11, R11, 0x10 ;  /* 0x000000100b0b7836 */ /* 0x000fca0000000000 */
[----:B------:R-:W-:Y:S02]  /*0740*/  ISETP.NE.AND P2, PT, R11, RZ, PT ;  /* 0x000000ff0b00720c */ /* 0x000fe40003f45270 */
[----:B------:R-:W-:-:S05]  /*0750*/  IADD3 R2, P3, PT, R2, 0x40, RZ ;  /* 0x0000004002027810 */ /* 0x000fca0007f7e0ff */
[----:B------:R-:W-:Y:S02]  /*0760*/  IMAD.X R3, RZ, RZ, R3, P3 ;  /* 0x000000ffff037224 */ /* 0x000fe400018e0603 */
[----:B--2---:R-:W-:Y:S02]  /*0770*/  FFMA R26, R17, R26, R16 ;  /* 0x0000001a111a7223 */ /* 0x004fe40000000010 */
[----:B------:R-:W0:Y:S04]  /*0780*/  LDS.U16 R16, [R9+-0x8] ;  /* 0xfffff80009107984 */ /* 0x000e280000000400 */
[----:B------:R-:W1:Y:S01]  /*0790*/  LDS.U16 R17, [R9+-0x6] ;  /* 0xfffffa0009117984 */ /* 0x000e620000000400 */
[----:B---3--:R-:W-:Y:S01]  /*07a0*/  FFMA R26, R19, R25, R26 ;  /* 0x00000019131a7223 */ /* 0x008fe2000000001a */
[----:B------:R-:W-:-:S02]  /*07b0*/  I2FP.F32.U32 R19, R15 ;  /* 0x0000000f00137245 */ /* 0x000fc40000201000 */
[----:B------:R-:W2:Y:S03]  /*07c0*/  LDS.U16 R15, [R9+-0x4] ;  /* 0xfffffc00090f7984 */ /* 0x000ea60000000400 */
[----:B----4-:R-:W-:Y:S02]  /*07d0*/  FFMA R25, R21, R19, R26 ;  /* 0x0000001315197223 */ /* 0x010fe4000000001a */
[----:B------:R-:W3:Y:S04]  /*07e0*/  LDS.U16 R21, [R9+-0x2] ;  /* 0xfffffe0009157984 */ /* 0x000ee80000000400 */
[----:B------:R-:W4:Y:S01]  /*07f0*/  LDS.U16 R19, [R9] ;  /* 0x0000000009137984 */ /* 0x000f220000000400 */
[----:B0-----:R-:W-:-:S02]  /*0800*/  I2FP.F32.U32 R16, R16 ;  /* 0x0000001000107245 */ /* 0x001fc40000201000 */
[----:B-1----:R-:W-:-:S03]  /*0810*/  I2FP.F32.U32 R17, R17 ;  /* 0x0000001100117245 */ /* 0x002fc60000201000 */
[----:B-----5:R-:W-:Y:S01]  /*0820*/  FFMA R25, R22, R16, R25 ;  /* 0x0000001016197223 */ /* 0x020fe20000000019 */
[----:B--2---:R-:W-:-:S03]  /*0830*/  I2FP.F32.U32 R15, R15 ;  /* 0x0000000f000f7245 */ /* 0x004fc60000201000 */
[----:B------:R-:W-:Y:S01]  /*0840*/  FFMA R20, R20, R17, R25 ;  /* 0x0000001114147223 */ /* 0x000fe20000000019 */
[----:B---3--:R-:W-:-:S03]  /*0850*/  I2FP.F32.U32 R21, R21 ;  /* 0x0000001500157245 */ /* 0x008fc60000201000 */
[----:B------:R-:W-:Y:S01]  /*0860*/  FFMA R15, R23, R15, R20 ;  /* 0x0000000f170f7223 */ /* 0x000fe20000000014 */
[----:B----4-:R-:W-:-:S03]  /*0870*/  I2FP.F32.U32 R19, R19 ;  /* 0x0000001300137245 */ /* 0x010fc60000201000 */
[----:B------:R-:W-:Y:S01]  /*0880*/  FFMA R15, R24, R21, R15 ;  /* 0x00000015180f7223 */ /* 0x000fe2000000000f */
[----:B------:R-:W-:-:S03]  /*0890*/  IADD3 R9, PT, PT, R9, 0x20, RZ ;  /* 0x0000002009097810 */ /* 0x000fc60007ffe0ff */
[----:B------:R-:W-:Y:S01]  /*08a0*/  FFMA R17, R18, R19, R15 ;  /* 0x0000001312117223 */ /* 0x000fe2000000000f */
[----:B------:R-:W-:Y:S06]  /*08b0*/  @P2 BRA `(.L_x_170) ;  /* 0xfffffff800e82947 */ /* 0x000fec000383ffff */
.L_x_169:
        /* <DEDUP_REMOVED lines=16> */
[----:B------:R-:W-:Y:S01]  /*09c0*/  IMAD.IADD R23, R9, 0x1, R12 ;  /* 0x0000000109177824 */ /* 0x000fe200078e020c */
[----:B------:R-:W-:-:S03]  /*09d0*/  IADD3 R12, PT, PT, R12, 0x8, RZ ;  /* 0x000000080c0c7810 */ /* 0x000fc60007ffe0ff */
[----:B------:R-:W-:-:S05]  /*09e0*/  IMAD R23, R23, 0x2, R0 ;  /* 0x0000000217177824 */ /* 0x000fca00078e0200 */
[----:B------:R-:W0:Y:S04]  /*09f0*/  LDS.U16 R24, [R23+0x20] ;  /* 0x0000200017187984 */ /* 0x000e280000000400 */
[----:B------:R-:W0:Y:S04]  /*0a00*/  LDS.U16 R27, [R23+0x22] ;  /* 0x00002200171b7984 */ /* 0x000e280000000400 */
[----:B------:R-:W0:Y:S04]  /*0a10*/  LDS.U16 R22, [R23+0x24] ;  /* 0x0000240017167984 */ /* 0x000e280000000400 */
[----:B-1----:R-:W1:Y:S04]  /*0a20*/  LDS.U16 R2, [R23+0x2a] ;  /* 0x00002a0017027984 */ /* 0x002e680000000400 */
[----:B------:R-:W1:Y:S01]  /*0a30*/  LDS.U16 R3, [R23+0x2c] ;  /* 0x00002c0017037984 */ /* 0x000e620000000400 */
[----:B0-----:R-:W-:-:S03]  /*0a40*/  I2FP.F32.U32 R25, R24 ;  /* 0x0000001800197245 */ /* 0x001fc60000201000 */
[----:B------:R-:W0:Y:S01]  /*0a50*/  LDS.U16 R24, [R23+0x26] ;  /* 0x0000260017187984 */ /* 0x000e220000000400 */
[----:B------:R-:W-:Y:S02]  /*0a60*/  I2FP.F32.U32 R27, R27 ;  /* 0x0000001b001b7245 */ /* 0x000fe40000201000 */
[----:B------:R-:W-:Y:S02]  /*0a70*/  I2FP.F32.U32 R22, R22 ;  /* 0x0000001600167245 */ /* 0x000fe40000201000 */
[----:B-1----:R-:W-:Y:S02]  /*0a80*/  I2FP.F32.U32 R2, R2 ;  /* 0x0000000200027245 */ /* 0x002fe40000201000 */
[----:B------:R-:W-:Y:S02]  /*0a90*/  I2FP.F32.U32 R3, R3 ;  /* 0x0000000300037245 */ /* 0x000fe40000201000 */
[----:B0-----:R-:W-:Y:S01]  /*0aa0*/  I2FP.F32.U32 R24, R24 ;  /* 0x0000001800187245 */ /* 0x001fe20000201000 */
[----:B--2---:R-:W-:-:S02]  /*0ab0*/  FFMA R26, R26, R25, R17 ;  /* 0x000000191a1a7223 */ /* 0x004fc40000000011 */
[----:B------:R-:W0:Y:S02]  /*0ac0*/  LDS.U16 R17, [R23+0x28] ;  /* 0x0000280017117984 */ /* 0x000e240000000400 */
[----:B---3--:R-:W-:Y:S02]  /*0ad0*/  FFMA R26, R21, R27, R26 ;  /* 0x0000001b151a7223 */ /* 0x008fe4000000001a */
[----:B------:R-:W1:Y:S02]  /*0ae0*/  LDS.U16 R21, [R23+0x2e] ;  /* 0x00002e0017157984 */ /* 0x000e640000000400 */
[----:B----4-:R-:W-:-:S04]  /*0af0*/  FFMA R22, R11, R22, R26 ;  /* 0x000000160b167223 */ /* 0x010fc8000000001a */
[----:B-----5:R-:W-:Y:S01]  /*0b00*/  FFMA R19, R19, R24, R22 ;  /* 0x0000001813137223 */ /* 0x020fe20000000016 */
[----:B0-----:R-:W-:Y:S02]  /*0b10*/  I2FP.F32.U32 R17, R17 ;  /* 0x0000001100117245 */ /* 0x001fe40000201000 */
[----:B-1----:R-:W-:-:S03]  /*0b20*/  I2FP.F32.U32 R21, R21 ;  /* 0x0000001500157245 */ /* 0x002fc60000201000 */
[----:B------:R-:W-:-:S04]  /*0b30*/  FFMA R17, R18, R17, R19 ;  /* 0x0000001112117223 */ /* 0x000fc80000000013 */
[----:B------:R-:W-:-:S04]  /*0b40*/  FFMA R17, R16, R2, R17 ;  /* 0x0000000210117223 */ /* 0x000fc80000000011 */
[----:B------:R-:W-:-:S04]  /*0b50*/  FFMA R17, R14, R3, R17 ;  /* 0x000000030e117223 */ /* 0x000fc80000000011 */
[----:B------:R-:W-:-:S07]  /*0b60*/  FFMA R17, R20, R21, R17 ;  /* 0x0000001514117223 */ /* 0x000fce0000000011 */
.L_x_172:
[----:B------:R-:W-:Y:S05]  /*0b70*/  @!P3 BRA `(.L_x_171) ;  /* 0x0000000000b4b947 */ /* 0x000fea0003800000 */
[----:B------:R-:W-:Y:S02]  /*0b80*/  ISETP.GE.U32.AND P2, PT, R15, 0x4, PT ;  /* 0x000000040f00780c */ /* 0x000fe40003f46070 */
[----:B------:R-:W-:-:S04]  /*0b90*/  LOP3.LUT R19, R4, 0x3, RZ, 0xc0, !PT ;  /* 0x0000000304137812 */ /* 0x000fc800078ec0ff */
[----:B------:R-:W-:-:S07]  /*0ba0*/  ISETP.NE.AND P3, PT, R19, RZ, PT ;  /* 0x000000ff1300720c */ /* 0x000fce0003f65270 */
[----:B------:R-:W-:Y:S06]  /*0bb0*/  @!P2 BRA `(.L_x_173) ;  /* 0x000000000054a947 */ /* 0x000fec0003800000 */
[----:B------:R-:W1:Y:S02]  /*0bc0*/  LDC.64 R2, c[0x0][0x3a0] ;  /* 0x0000e800ff027b82 */ /* 0x000e640000000a00 */
[----:B-1----:R-:W-:-:S05]  /*0bd0*/  IMAD.WIDE.U32 R2, R12, 0x4, R2 ;  /* 0x000000040c027825 */ /* 0x002fca00078e0002 */
[----:B------:R-:W2:Y:S04]  /*0be0*/  LDG.E R16, desc[UR8][R2.64] ;  /* 0x0000000802107981 */ /* 0x000ea8000c1e1900 */
[----:B------:R-:W3:Y:S04]  /*0bf0*/  LDG.E R23, desc[UR8][R2.64+0x4] ;  /* 0x0000040802177981 */ /* 0x000ee8000c1e1900 */
[----:B------:R-:W4:Y:S04]  /*0c00*/  LDG.E R11, desc[UR8][R2.64+0x8] ;  /* 0x00000808020b7981 */ /* 0x000f28000c1e1900 */
[----:B------:R-:W5:Y:S01]  /*0c10*/  LDG.E R14, desc[UR8][R2.64+0xc] ;  /* 0x00000c08020e7981 */ /* 0x000f62000c1e1900 */
[----:B------:R-:W-:-:S02]  /*0c20*/  IMAD.IADD R21, R9, 0x1, R12 ;  /* 0x0000000109157824 */ /* 0x000fc400078e020c */
[----:B------:R-:W-:Y:S02]  /*0c30*/  VIADD R12, R12, 0x4 ;  /* 0x000000040c0c7836 */ /* 0x000fe40000000000 */
        /* <DEDUP_REMOVED lines=13> */
.L_x_173:
        /* <DEDUP_REMOVED lines=20> */
.L_x_171:
[----:B------:R-:W1:Y:S01]  /*0e50*/  LDC.64 R2, c[0x0][0x388] ;  /* 0x0000e200ff027b82 */ /* 0x000e620000000a00 */
[----:B------:R-:W2:Y:S01]  /*0e60*/  F2I.U32.NTZ R17, R17 ;  /* 0x0000001100117305 */ /* 0x000ea20000203000 */
[----:B------:R-:W-:Y:S02]  /*0e70*/  IMAD.MOV.U32 R18, RZ, RZ, RZ ;  /* 0x000000ffff127224 */ /* 0x000fe400078e00ff */
[----:B------:R-:W-:Y:S02]  /*0e80*/  IMAD.MOV.U32 R12, RZ, RZ, RZ ;  /* 0x000000ffff0c7224 */ /* 0x000fe400078e00ff */
[----:B-1----:R-:W-:-:S05]  /*0e90*/  IMAD.WIDE R2, R10, 0x2, R2 ;  /* 0x000000020a027825 */ /* 0x002fca00078e0202 */
[----:B--2---:R1:W-:Y:S01]  /*0ea0*/  STG.E.U16 desc[UR8][R2.64+0x20], R17 ;  /* 0x0000201102007986 */ /* 0x0043e2000c101508 */
[----:B------:R-:W-:Y:S05]  /*0eb0*/  @!P1 BRA `(.L_x_174) ;  /* 0x0000000400409947 */ /* 0x000fea0003800000 */
[----:B0-----:R-:W-:Y:S01]  /*0ec0*/  UIADD3 UR4, UP0, UPT, UR6, 0x20, URZ ;  /* 0x0000002006047890 */ /* 0x001fe2000ff1e0ff */
[----:B------:R-:W-:Y:S01]  /*0ed0*/  IMAD R10, R8, 0x140, R7 ;  /* 0x00000140080a7824 */ /* 0x000fe200078e0207 */
[----:B------:R-:W-:Y:S02]  /*0ee0*/  LOP3.LUT R12, R4, 0x7ffffff0, RZ, 0xc0, !PT ;  /* 0x7ffffff0040c7812 */ /* 0x000fe400078ec0ff */
[----:B------:R-:W-:Y:S01]  /*0ef0*/  UIADD3.X UR5, UPT, UPT, URZ, UR7, URZ, UP0, !UPT ;  /* 0x00000007ff057290 */ /* 0x000fe200087fe4ff */
[----:B------:R-:W-:Y:S01]  /*0f00*/  IMAD R11, R5, -0x2, R10 ;  /* 0xfffffffe050b7824 */ /* 0x000fe200078e020a */
[----:B------:R-:W-:Y:S01]  /*0f10*/  MOV R18, RZ ;  /* 0x000000ff00127202 */ /* 0x000fe20000000f00 */
[----:B------:R-:W-:Y:S02]  /*0f20*/  IMAD.MOV R16, RZ, RZ, -R12 ;  /* 0x000000ffff107224 */ /* 0x000fe400078e0a0c */
[----:B------:R-:W-:Y:S01]  /*0f30*/  IMAD.U32 R10, RZ, RZ, UR4 ;  /* 0x00000004ff0a7e24 */ /* 0x000fe2000f8e00ff */
[----:B------:R-:W-:Y:S01]  /*0f40*/  IADD3 R14, PT, PT, R11, 0x5e, R6 ;  /* 0x0000005e0b0e7810 */ /* 0x000fe20007ffe006 */
[----:B------:R-:W-:-:S07]  /*0f50*/  IMAD.U32 R11, RZ, RZ, UR5 ;  /* 0x00000005ff0b7e24 */ /* 0x000fce000f8e00ff */
.L_x_175:
[----:B------:R-:W2:Y:S04]  /*0f60*/  LDG.E R25, desc[UR8][R10.64+-0x20] ;  /* 0xffffe0080a197981 */ /* 0x000ea8000c1e1900 */
[----:B------:R-:W3:Y:S04]  /*0f70*/  LDG.E R24, desc[UR8][R10.64+-0x1c] ;  /* 0xffffe4080a187981 */ /* 0x000ee8000c1e1900 */
[----:B------:R-:W4:Y:S04]  /*0f80*/  LDG.E R22, desc[UR8][R10.64+-0x18] ;  /* 0xffffe8080a167981 */ /* 0x000f28000c1e1900 */
[----:B------:R-:W5:Y:S04]  /*0f90*/  LDG.E R23, desc[UR8][R10.64+-0x14] ;  /* 0xffffec080a177981 */ /* 0x000f68000c1e1900 */
[----:B------:R-:W5:Y:S04]  /*0fa0*/  LDG.E R21, desc[UR8][R10.64+-0x10] ;  /* 0xfffff0080a157981 */ /* 0x000f68000c1e1900 */
[----:B------:R-:W5:Y:S04]  /*0fb0*/  LDG.E R20, desc[UR8][R10.64+-0xc] ;  /* 0xfffff4080a147981 */ /* 0x000f68000c1e1900 */
[----:B------:R-:W5:Y:S04]  /*0fc0*/  LDG.E R19, desc[UR8][R10.64+-0x8] ;  /* 0xfffff8080a137981 */ /* 0x000f68000c1e1900 */
[----:B-1----:R-:W5:Y:S04]  /*0fd0*/  LDG.E R17, desc[UR8][R10.64+-0x4] ;  /* 0xfffffc080a117981 */ /* 0x002f68000c1e1900 */
[----:B------:R-:W0:Y:S02]  /*0fe0*/  LDS.U16 R26, [R14+-0x1e] ;  /* 0xffffe2000e1a7984 */ /* 0x000e240000000400 */
[----:B0-----:R-:W-:-:S05]  /*0ff0*/  I2FP.F32.U32 R26, R26 ;  /* 0x0000001a001a7245 */ /* 0x001fca0000201000 */
[----:B--2---:R-:W-:Y:S02]  /*1000*/  FFMA R27, R25, R26, R18 ;  /* 0x0000001a191b7223 */ /* 0x004fe40000000012 */
[----:B------:R-:W0:Y:S04]  /*1010*/  LDS.U16 R18, [R14+-0x1c] ;  /* 0xffffe4000e127984 */ /* 0x000e280000000400 */
[----:B------:R-:W1:Y:S04]  /*1020*/  LDS.U16 R25, [R14+-0x1a] ;  /* 0xffffe6000e197984 */ /* 0x000e680000000400 */
[----:B------:R-:W-:Y:S01]  /*1030*/  LDS.U16 R26, [R14+-0x12] ;  /* 0xffffee000e1a7984 */ /* 0x000fe20000000400 */
[----:B0-----:R-:W-:-:S05]  /*1040*/  I2FP.F32.U32 R18, R18 ;  /* 0x0000001200127245 */ /* 0x001fca0000201000 */
[----:B---3--:R-:W-:Y:S02]  /*1050*/  FFMA R27, R24, R18, R27 ;  /* 0x00000012181b7223 */ /* 0x008fe4000000001b */
[----:B------:R-:W0:Y:S04]  /*1060*/  LDS.U16 R24, [R14+-0x18] ;  /* 0xffffe8000e187984 */ /* 0x000e280000000400 */
[----:B------:R-:W2:Y:S01]  /*1070*/  LDG.E R18, desc[UR8][R10.64] ;  /* 0x000000080a127981 */ /* 0x000ea2000c1e1900 */
[----:B-1----:R-:W-:-:S05]  /*1080*/  I2FP.F32.U32 R25, R25 ;  /* 0x0000001900197245 */ /* 0x002fca0000201000 */
[----:B----4-:R-:W-:Y:S02]  /*1090*/  FFMA R22, R22, R25, R27 ;  /* 0x0000001916167223 */ /* 0x010fe4000000001b */
[----:B------:R-:W1:Y:S01]  /*10a0*/  LDS.U16 R25, [R14+-0x16] ;  /* 0xffffea000e197984 */ /* 0x000e620000000400 */
[----:B0-----:R-:W-:-:S05]  /*10b0*/  I2FP.F32.U32 R24, R24 ;  /* 0x0000001800187245 */ /* 0x001fca0000201000 */
[----:B-----5:R-:W-:Y:S02]  /*10c0*/  FFMA R24, R23, R24, R22 ;  /* 0x0000001817187223 */ /* 0x020fe40000000016 */
[----:B------:R-:W0:Y:S04]  /*10d0*/  LDS.U16 R23, [R14+-0x14] ;  /* 0xffffec000e177984 */ /* 0x000e280000000400 */
[----:B------:R-:W3:Y:S01]  /*10e0*/  LDG.E R22, desc[UR8][R10.64+0x4] ;  /* 0x000004080a167981 */ /* 0x000ee2000c1e1900 */
[----:B-1----:R-:W-:-:S05]  /*10f0*/  I2FP.F32.U32 R25, R25 ;  /* 0x0000001900197245 */ /* 0x002fca0000201000 */
[----:B------:R-:W-:Y:S02]  /*1100*/  FFMA R25, R21, R25, R24 ;  /* 0x0000001915197223 */ /* 0x000fe40000000018 */
[----:B------:R-:W4:Y:S01]  /*1110*/  LDG.E R21, desc[UR8][R10.64+0x8] ;  /* 0x000008080a157981 */ /* 0x000f22000c1e1900 */
[----:B0-----:R-:W-:-:S05]  /*1120*/  I2FP.F32.U32 R23, R23 ;  /* 0x0000001700177245 */ /* 0x001fca0000201000 */
[----:B------:R-:W-:Y:S02]  /*1130*/  FFMA R24, R20, R23, R25 ;  /* 0x0000001714187223 */ /* 0x000fe40000000019 */
[----:B------:R-:W0:Y:S04]  /*1140*/  LDS.U16 R23, [R14+-0x10] ;  /* 0xfffff0000e177984 */ /* 0x000e280000000400 */
[----:B------:R-:W5:Y:S01]  /*1150*/  LDG.E R20, desc[UR8][R10.64+0xc] ;  /* 0x00000c080a147981 */ /* 0x000f62000c1e1900 */
[----:B------:R-:W-:-:S05]  /*1160*/  I2FP.F32.U32 R26, R26 ;  /* 0x0000001a001a7245 */ /* 0x000fca0000201000 */
[----:B------:R-:W-:Y:S02]  /*1170*/  FFMA R24, R19, R26, R24 ;  /* 0x0000001a13187223 */ /* 0x000fe40000000018 */
[----:B------:R-:W5:Y:S04]  /*1180*/  LDG.E R19, desc[UR8][R10.64+0x10] ;  /* 0x000010080a137981 */ /* 0x000f68000c1e1900 */
[----:B------:R-:W1:Y:S01]  /*1190*/  LDS.U16 R26, [R14+-0xe] ;  /* 0xfffff2000e1a7984 */ /* 0x000e620000000400 */
[----:B0-----:R-:W-:-:S03]  /*11a0*/  I2FP.F32.U32 R25, R23 ;  /* 0x0000001700197245 */ /* 0x001fc60000201000 */
[----:B------:R-:W5:Y:S02]  /*11b0*/  LDG.E R23, desc[UR8][R10.64+0x14] ;  /* 0x000014080a177981 */ /* 0x000f64000c1e1900 */
[----:B------:R-:W-:Y:S02]  /*11c0*/  FFMA R25, R17, R25, R24 ;  /* 0x0000001911197223 */ /* 0x000fe40000000018 */
[----:B------:R-:W5:Y:S04]  /*11d0*/  LDG.E R24, desc[UR8][R10.64+0x18] ;  /* 0x000018080a187981 */ /* 0x000f68000c1e1900 */
[----:B------:R0:W5:Y:S01]  /*11e0*/  LDG.E R17, desc[UR8][R10.64+0x1c] ;  /* 0x00001c080a117981 */ /* 0x000162000c1e1900 */
[----:B------:R-:W-:Y:S02]  /*11f0*/  IADD3 R16, PT, PT, R16, 0x10, RZ ;  /* 0x0000001010107810 */ /* 0x000fe40007ffe0ff */
[----:B-1----:R-:W-:-:S02]  /*1200*/  I2FP.F32.U32 R26, R26 ;  /* 0x0000001a001a7245 */ /* 0x002fc40000201000 */
[----:B------:R-:W-:Y:S02]  /*1210*/  ISETP.NE.AND P2, PT, R16, RZ, PT ;  /* 0x000000ff1000720c */ /* 0x000fe40003f45270 */
[----:B0-----:R-:W-:-:S05]  /*1220*/  IADD3 R10, P3, PT, R10, 0x40, RZ ;  /* 0x000000400a0a7810 */ /* 0x001fca0007f7e0ff */
[----:B------:R-:W-:Y:S02]  /*1230*/  IMAD.X R11, RZ, RZ, R11, P3 ;  /* 0x000000ffff0b7224 */ /* 0x000fe400018e060b */
[----:B--2---:R-:W-:Y:S02]  /*1240*/  FFMA R25, R18, R26, R25 ;  /* 0x0000001a12197223 */ /* 0x004fe40000000019 */
[----:B------:R-:W0:Y:S04]  /*1250*/  LDS.U16 R18, [R14+-0xc] ;  /* 0xfffff4000e127984 */ /* 0x000e280000000400 */
[----:B------:R-:W1:Y:S01]  /*1260*/  LDS.U16 R26, [R14+-0xa] ;  /* 0xfffff6000e1a7984 */ /* 0x000e620000000400 */
[----:B0-----:R-:W-:Y:S02]  /*1270*/  I2FP.F32.U32 R18, R18 ;  /* 0x0000001200127245 */ /* 0x001fe40000201000 */
[----:B-1----:R-:W-:-:S03]  /*1280*/  I2FP.F32.U32 R26, R26 ;  /* 0x0000001a001a7245 */ /* 0x002fc60000201000 */
[----:B---3--:R-:W-:Y:S02]  /*1290*/  FFMA R18, R22, R18, R25 ;  /* 0x0000001216127223 */ /* 0x008fe40000000019 */
[----:B------:R-:W0:Y:S04]  /*12a0*/  LDS.U16 R22, [R14+-0x8] ;  /* 0xfffff8000e167984 */ /* 0x000e280000000400 */
[----:B------:R-:W1:Y:S01]  /*12b0*/  LDS.U16 R25, [R14+-0x6] ;  /* 0xfffffa000e197984 */ /* 0x000e620000000400 */
[----:B----4-:R-:W-:-:S03]  /*12c0*/  FFMA R21, R21, R26, R18 ;  /* 0x0000001a15157223 */ /* 0x010fc60000000012 */
[----:B------:R-:W2:Y:S01]  /*12d0*/  LDS.U16 R18, [R14+-0x4] ;  /* 0xfffffc000e127984 */ /* 0x000ea20000000400 */
[----:B0-----:R-:W-:Y:S02]  /*12e0*/  I2FP.F32.U32 R22, R22 ;  /* 0x0000001600167245 */ /* 0x001fe40000201000 */
[----:B-1----:R-:W-:-:S03]  /*12f0*/  I2FP.F32.U32 R25, R25 ;  /* 0x0000001900197245 */ /* 0x002fc60000201000 */
[----:B-----5:R-:W-:Y:S02]  /*1300*/  FFMA R22, R20, R22, R21 ;  /* 0x0000001614167223 */ /* 0x020fe40000000015 */
[----:B------:R-:W0:Y:S01]  /*1310*/  LDS.U16 R21, [R14+-0x2] ;  /* 0xfffffe000e157984 */ /* 0x000e220000000400 */
[----:B--2---:R-:W-:-:S03]  /*1320*/  I2FP.F32.U32 R18, R18 ;  /* 0x0000001200127245 */ /* 0x004fc60000201000 */
[----:B------:R1:W2:Y:S01]  /*1330*/  LDS.U16 R20, [R14] ;  /* 0x000000000e147984 */ /* 0x0002a20000000400 */
[----:B------:R-:W-:Y:S01]  /*1340*/  FFMA R22, R19, R25, R22 ;  /* 0x0000001913167223 */ /* 0x000fe20000000016 */
[----:B-1----:R-:W-:-:S03]  /*1350*/  VIADD R14, R14, 0x20 ;  /* 0x000000200e0e7836 */ /* 0x002fc60000000000 */
[----:B------:R-:W-:Y:S01]  /*1360*/  FFMA R23, R23, R18, R22 ;  /* 0x0000001217177223 */ /* 0x000fe20000000016 */
[----:B0-----:R-:W-:Y:S02]  /*1370*/  I2FP.F32.U32 R21, R21 ;  /* 0x0000001500157245 */ /* 0x001fe40000201000 */
[----:B--2---:R-:W-:-:S03]  /*1380*/  I2FP.F32.U32 R20, R20 ;  /* 0x0000001400147245 */ /* 0x004fc60000201000 */
[----:B------:R-:W-:-:S04]  /*1390*/  FFMA R24, R24, R21, R23 ;  /* 0x0000001518187223 */ /* 0x000fc80000000017 */
[----:B------:R-:W-:Y:S01]  /*13a0*/  FFMA R18, R17, R20, R24 ;  /* 0x0000001411127223 */ /* 0x000fe20000000018 */
[----:B------:R-:W-:Y:S06]  /*13b0*/  @P2 BRA `(.L_x_175) ;  /* 0xfffffff800e82947 */ /* 0x000fec000383ffff */
.L_x_174:
        /* <DEDUP_REMOVED lines=10> */
[----:B-1----:R-:W5:Y:S04]  /*1460*/  LDG.E R17, desc[UR8][R10.64+0x10] ;  /* 0x000010080a117981 */ /* 0x002f68000c1e1900 */
[----:B------:R-:W5:Y:S04]  /*1470*/  LDG.E R19, desc[UR8][R10.64+0x14] ;  /* 0x000014080a137981 */ /* 0x000f68000c1e1900 */
[----:B------:R-:W5:Y:S04]  /*1480*/  LDG.E R20, desc[UR8][R10.64+0x18] ;  /* 0x000018080a147981 */ /* 0x000f68000c1e1900 */
[----:B------:R1:W5:Y:S01]  /*1490*/  LDG.E R21, desc[UR8][R10.64+0x1c] ;  /* 0x00001c080a157981 */ /* 0x000362000c1e1900 */
[----:B------:R-:W-:Y:S01]  /*14a0*/  IADD3 R23, PT, PT, R9, R12, RZ ;  /* 0x0000000c09177210 */ /* 0x000fe20007ffe0ff */
[----:B------:R-:W-:-:S04]  /*14b0*/  VIADD R12, R12, 0x8 ;  /* 0x000000080c0c7836 */ /* 0x000fc80000000000 */
[----:B------:R-:W-:-:S05]  /*14c0*/  IMAD R24, R23, 0x2, R0 ;  /* 0x0000000217187824 */ /* 0x000fca00078e0200 */
[----:B------:R-:W0:Y:S04]  /*14d0*/  LDS.U16 R23, [R24+0x40] ;  /* 0x0000400018177984 */ /* 0x000e280000000400 */
[----:B------:R-:W0:Y:S04]  /*14e0*/  LDS.U16 R28, [R24+0x42] ;  /* 0x00004200181c7984 */ /* 0x000e280000000400 */
[----:B-1----:R-:W1:Y:S04]  /*14f0*/  LDS.U16 R11, [R24+0x4a] ;  /* 0x00004a00180b7984 */ /* 0x002e680000000400 */
[----:B------:R-:W1:Y:S01]  /*1500*/  LDS.U16 R10, [R24+0x4c] ;  /* 0x00004c00180a7984 */ /* 0x000e620000000400 */
[----:B0-----:R-:W-:-:S03]  /*1510*/  I2FP.F32.U32 R26, R23 ;  /* 0x00000017001a7245 */ /* 0x001fc60000201000 */
[----:B------:R-:W0:Y:S01]  /*1520*/  LDS.U16 R23, [R24+0x44] ;  /* 0x0000440018177984 */ /* 0x000e220000000400 */
[----:B------:R-:W-:Y:S02]  /*1530*/  I2FP.F32.U32 R28, R28 ;  /* 0x0000001c001c7245 */ /* 0x000fe40000201000 */
[----:B-1----:R-:W-:Y:S02]  /*1540*/  I2FP.F32.U32 R11, R11 ;  /* 0x0000000b000b7245 */ /* 0x002fe40000201000 */
[----:B------:R-:W-:Y:S02]  /*1550*/  I2FP.F32.U32 R10, R10 ;  /* 0x0000000a000a7245 */ /* 0x000fe40000201000 */
[----:B0-----:R-:W-:Y:S01]  /*1560*/  I2FP.F32.U32 R23, R23 ;  /* 0x0000001700177245 */ /* 0x001fe20000201000 */
[----:B--2---:R-:W-:Y:S02]  /*1570*/  FFMA R27, R25, R26, R18 ;  /* 0x0000001a191b7223 */ /* 0x004fe40000000012 */
[----:B------:R-:W0:Y:S02]  /*1580*/  LDS.U16 R18, [R24+0x46] ;  /* 0x0000460018127984 */ /* 0x000e240000000400 */
[----:B---3--:R-:W-:-:S02]  /*1590*/  FFMA R27, R22, R28, R27 ;  /* 0x0000001c161b7223 */ /* 0x008fc4000000001b */
[----:B------:R-:W1:Y:S02]  /*15a0*/  LDS.U16 R25, [R24+0x48] ;  /* 0x0000480018197984 */ /* 0x000e640000000400 */
[----:B----4-:R-:W-:Y:S02]  /*15b0*/  FFMA R23, R14, R23, R27 ;  /* 0x000000170e177223 */ /* 0x010fe4000000001b */
[----:B------:R-:W2:Y:S01]  /*15c0*/  LDS.U16 R22, [R24+0x4e] ;  /* 0x00004e0018167984 */ /* 0x000ea20000000400 */
        /* <DEDUP_REMOVED lines=8> */
.L_x_177:
        /* <DEDUP_REMOVED lines=11> */
[----:B------:R-:W-:Y:S01]  /*1700*/  IADD3 R21, PT, PT, R9, R12, RZ ;  /* 0x0000000c09157210 */ /* 0x000fe20007ffe0ff */
[----:B------:R-:W-:-:S04]  /*1710*/  VIADD R12, R12, 0x4 ;  /* 0x000000040c0c7836 */ /* 0x000fc80000000000 */
        /* <DEDUP_REMOVED lines=13> */
.L_x_178:
        /* <DEDUP_REMOVED lines=20> */
.L_x_176:
[----:B------:R-:W2:Y:S01]  /*1930*/  F2I.U32.NTZ R11, R18 ;  /* 0x00000012000b7305 */ /* 0x000ea20000203000 */
[----:B------:R-:W-:Y:S02]  /*1940*/  HFMA2 R12, -RZ, RZ, 0, 0 ;  /* 0x00000000ff0c7431 */ /* 0x000fe400000001ff */
[----:B------:R-:W-:Y:S01]  /*1950*/  IMAD.MOV.U32 R19, RZ, RZ, RZ ;  /* 0x000000ffff137224 */ /* 0x000fe200078e00ff */
[----:B--2---:R2:W-:Y:S01]  /*1960*/  STG.E.U16 desc[UR8][R2.64+0x40], R11 ;  /* 0x0000400b02007986 */ /* 0x0045e2000c101508 */
[----:B------:R-:W-:Y:S05]  /*1970*/  @!P1 BRA `(.L_x_179) ;  /* 0x0000000400409947 */ /* 0x000fea0003800000 */
[----:B0-----:R-:W-:Y:S01]  /*1980*/  UIADD3 UR4, UP0, UPT, UR6, 0x20, URZ ;  /* 0x0000002006047890 */ /* 0x001fe2000ff1e0ff */
[----:B------:R-:W-:Y:S01]  /*1990*/  IMAD R10, R8, 0x140, R7 ;  /* 0x00000140080a7824 */ /* 0x000fe200078e0207 */
[----:B------:R-:W-:Y:S01]  /*19a0*/  LOP3.LUT R12, R4, 0x7ffffff0, RZ, 0xc0, !PT ;  /* 0x7ffffff0040c7812 */ /* 0x000fe200078ec0ff */
[----:B------:R-:W-:Y:S01]  /*19b0*/  IMAD.MOV.U32 R19, RZ, RZ, RZ ;  /* 0x000000ffff137224 */ /* 0x000fe200078e00ff */
[----:B------:R-:W-:Y:S01]  /*19c0*/  UIADD3.X UR5, UPT, UPT, URZ, UR7, URZ, UP0, !UPT ;  /* 0x00000007ff057290 */ /* 0x000fe200087fe4ff */
[----:B--2---:R-:W-:Y:S01]  /*19d0*/  IMAD R11, R5, -0x2, R10 ;  /* 0xfffffffe050b7824 */ /* 0x004fe200078e020a */
[----:B------:R-:W-:Y:S01]  /*19e0*/  MOV R10, UR4 ;  /* 0x00000004000a7c02 */ /* 0x000fe20008000f00 */
[----:B------:R-:W-:-:S03]  /*19f0*/  IMAD.MOV R16, RZ, RZ, -R12 ;  /* 0x000000ffff107224 */ /* 0x000fc600078e0a0c */
[----:B------:R-:W-:Y:S01]  /*1a00*/  IADD3 R14, PT, PT, R11, 0x7e, R6 ;  /* 0x0000007e0b0e7810 */ /* 0x000fe20007ffe006 */
[----:B------:R-:W-:-:S07]  /*1a10*/  IMAD.U32 R11, RZ, RZ, UR5 ;  /* 0x00000005ff0b7e24 */ /* 0x000fce000f8e00ff */
.L_x_180:
        /* <DEDUP_REMOVED lines=12> */
[----:B------:R-:W1:Y:S01]  /*1ae0*/  LDS.U16 R19, [R14+-0x1a] ;  /* 0xffffe6000e137984 */ /* 0x000e620000000400 */
[----:B0-----:R-:W-:-:S05]  /*1af0*/  I2FP.F32.U32 R26, R26 ;  /* 0x0000001a001a7245 */ /* 0x001fca0000201000 */
[----:B---3--:R-:W-:Y:S02]  /*1b00*/  FFMA R26, R18, R26, R25 ;  /* 0x0000001a121a7223 */ /* 0x008fe40000000019 */
[----:B------:R-:W0:Y:S04]  /*1b10*/  LDS.U16 R25, [R14+-0x18] ;  /* 0xffffe8000e197984 */ /* 0x000e280000000400 */
[----:B------:R-:W2:Y:S01]  /*1b20*/  LDG.E R18, desc[UR8][R10.64] ;  /* 0x000000080a127981 */ /* 0x000ea2000c1e1900 */
[----:B-1----:R-:W-:-:S05]  /*1b30*/  I2FP.F32.U32 R19, R19 ;  /* 0x0000001300137245 */ /* 0x002fca0000201000 */
[----:B----4-:R-:W-:Y:S02]  /*1b40*/  FFMA R19, R23, R19, R26 ;  /* 0x0000001317137223 */ /* 0x010fe4000000001a */
[----:B------:R-:W1:Y:S04]  /*1b50*/  LDS.U16 R23, [R14+-0x16] ;  /* 0xffffea000e177984 */ /* 0x000e680000000400 */
[----:B------:R-:W3:Y:S01]  /*1b60*/  LDS.U16 R26, [R14+-0x14] ;  /* 0xffffec000e1a7984 */ /* 0x000ee20000000400 */
[----:B0-----:R-:W-:-:S05]  /*1b70*/  I2FP.F32.U32 R25, R25 ;  /* 0x0000001900197245 */ /* 0x001fca0000201000 */
[----:B-----5:R-:W-:Y:S02]  /*1b80*/  FFMA R25, R24, R25, R19 ;  /* 0x0000001918197223 */ /* 0x020fe40000000013 */
[----:B------:R-:W4:Y:S01]  /*1b90*/  LDG.E R19, desc[UR8][R10.64+0x4] ;  /* 0x000004080a137981 */ /* 0x000f22000c1e1900 */
[----:B-1----:R-:W-:-:S05]  /*1ba0*/  I2FP.F32.U32 R23, R23 ;  /* 0x0000001700177245 */ /* 0x002fca0000201000 */
[----:B------:R-:W-:Y:S02]  /*1bb0*/  FFMA R24, R22, R23, R25 ;  /* 0x0000001716187223 */ /* 0x000fe40000000019 */
[----:B------:R-:W0:Y:S01]  /*1bc0*/  LDS.U16 R25, [R14+-0x12] ;  /* 0xffffee000e197984 */ /* 0x000e220000000400 */
[----:B---3--:R-:W-:-:S03]  /*1bd0*/  I2FP.F32.U32 R26, R26 ;  /* 0x0000001a001a7245 */ /* 0x008fc60000201000 */
[----:B------:R-:W3:Y:S02]  /*1be0*/  LDG.E R22, desc[UR8][R10.64+0x8] ;  /* 0x000008080a167981 */ /* 0x000ee4000c1e1900 */
[----:B------:R-:W-:Y:S02]  /*1bf0*/  FFMA R23, R21, R26, R24 ;  /* 0x0000001a15177223 */ /* 0x000fe40000000018 */
[----:B------:R-:W1:Y:S04]  /*1c00*/  LDS.U16 R26, [R14+-0x10] ;  /* 0xfffff0000e1a7984 */ /* 0x000e680000000400 */
[----:B------:R-:W5:Y:S01]  /*1c10*/  LDG.E R21, desc[UR8][R10.64+0xc] ;  /* 0x00000c080a157981 */ /* 0x000f62000c1e1900 */
[----:B0-----:R-:W-:-:S05]  /*1c20*/  I2FP.F32.U32 R25, R25 ;  /* 0x0000001900197245 */ /* 0x001fca0000201000 */
[----:B------:R-:W-:Y:S02]  /*1c30*/  FFMA R24, R20, R25, R23 ;  /* 0x0000001914187223 */ /* 0x000fe40000000017 */
[----:B------:R-:W5:Y:S01]  /*1c40*/  LDG.E R20, desc[UR8][R10.64+0x10] ;  /* 0x000010080a147981 */ /* 0x000f62000c1e1900 */
[----:B-1----:R-:W-:-:S03]  /*1c50*/  I2FP.F32.U32 R26, R26 ;  /* 0x0000001a001a7245 */ /* 0x002fc60000201000 */
[----:B------:R-:W5:Y:S02]  /*1c60*/  LDG.E R23, desc[UR8][R10.64+0x14] ;  /* 0x000014080a177981 */ /* 0x000f64000c1e1900 */
[----:B------:R-:W-:Y:S02]  /*1c70*/  FFMA R25, R17, R26, R24 ;  /* 0x0000001a11197223 */ /* 0x000fe40000000018 */
[----:B------:R-:W5:Y:S04]  /*1c80*/  LDG.E R24, desc[UR8][R10.64+0x18] ;  /* 0x000018080a187981 */ /* 0x000f68000c1e1900 */
[----:B------:R0:W5:Y:S01]  /*1c90*/  LDG.E R17, desc[UR8][R10.64+0x1c] ;  /* 0x00001c080a117981 */ /* 0x000162000c1e1900 */
[----:B------:R-:W-:-:S03]  /*1ca0*/  VIADD R16, R16, 0x10 ;  /* 0x0000001010107836 */ /* 0x000fc60000000000 */
[----:B------:R-:W1:Y:S02]  /*1cb0*/  LDS.U16 R26, [R14+-0xe] ;  /* 0xfffff2000e1a7984 */ /* 0x000e640000000400 */
[----:B------:R-:W-:Y:S02]  /*1cc0*/  ISETP.NE.AND P2, PT, R16, RZ, PT ;  /* 0x000000ff1000720c */ /* 0x000fe40003f45270 */
[----:B0-----:R-:W-:-:S04]  /*1cd0*/  IADD3 R10, P3, PT, R10, 0x40, RZ ;  /* 0x000000400a0a7810 */ /* 0x001fc80007f7e0ff */
[----:B------:R-:W-:Y:S02]  /*1ce0*/  IADD3.X R11, PT, PT, RZ, R11, RZ, P3, !PT ;  /* 0x0000000bff0b7210 */ /* 0x000fe40001ffe4ff */
[----:B-1----:R-:W-:-:S05]  /*1cf0*/  I2FP.F32.U32 R26, R26 ;  /* 0x0000001a001a7245 */ /* 0x002fca0000201000 */
[----:B--2---:R-:W-:Y:S02]  /*1d00*/  FFMA R18, R18, R26, R25 ;  /* 0x0000001a12127223 */ /* 0x004fe40000000019 */
[----:B------:R-:W0:Y:S04]  /*1d10*/  LDS.U16 R25, [R14+-0xc] ;  /* 0xfffff4000e197984 */ /* 0x000e280000000400 */
[----:B------:R-:W1:Y:S01]  /*1d20*/  LDS.U16 R26, [R14+-0xa] ;  /* 0xfffff6000e1a7984 */ /* 0x000e620000000400 */
[----:B0-----:R-:W-:Y:S02]  /*1d30*/  I2FP.F32.U32 R25, R25 ;  /* 0x0000001900197245 */ /* 0x001fe40000201000 */
[----:B-1----:R-:W-:-:S03]  /*1d40*/  I2FP.F32.U32 R26, R26 ;  /* 0x0000001a001a7245 */ /* 0x002fc60000201000 */
[----:B----4-:R-:W-:Y:S02]  /*1d50*/  FFMA R19, R19, R25, R18 ;  /* 0x0000001913137223 */ /* 0x010fe40000000012 */
[----:B------:R-:W0:Y:S04]  /*1d60*/  LDS.U16 R18, [R14+-0x8] ;  /* 0xfffff8000e127984 */ /* 0x000e280000000400 */
[----:B------:R-:W1:Y:S01]  /*1d70*/  LDS.U16 R25, [R14+-0x6] ;  /* 0xfffffa000e197984 */ /* 0x000e620000000400 */
[----:B---3--:R-:W-:Y:S01]  /*1d80*/  FFMA R22, R22, R26, R19 ;  /* 0x0000001a16167223 */ /* 0x008fe20000000013 */
[----:B0-----:R-:W-:Y:S02]  /*1d90*/  I2FP.F32.U32 R19, R18 ;  /* 0x0000001200137245 */ /* 0x001fe40000201000 */
[----:B------:R-:W0:Y:S01]  /*1da0*/  LDS.U16 R18, [R14+-0x4] ;  /* 0xfffffc000e127984 */ /* 0x000e220000000400 */
[----:B-1----:R-:W-:-:S02]  /*1db0*/  I2FP.F32.U32 R25, R25 ;  /* 0x0000001900197245 */ /* 0x002fc40000201000 */
[----:B-----5:R-:W-:Y:S02]  /*1dc0*/  FFMA R21, R21, R19, R22 ;  /* 0x0000001315157223 */ /* 0x020fe40000000016 */
[----:B------:R-:W1:Y:S04]  /*1dd0*/  LDS.U16 R22, [R14+-0x2] ;  /* 0xfffffe000e167984 */ /* 0x000e680000000400 */
[----:B------:R2:W3:Y:S01]  /*1de0*/  LDS.U16 R19, [R14] ;  /* 0x000000000e137984 */ /* 0x0004e20000000400 */
[----:B------:R-:W-:Y:S01]  /*1df0*/  FFMA R20, R20, R25, R21 ;  /* 0x0000001914147223 */ /* 0x000fe20000000015 */
[----:B--2---:R-:W-:Y:S01]  /*1e00*/  VIADD R14, R14, 0x20 ;  /* 0x000000200e0e7836 */ /* 0x004fe20000000000 */
[----:B0-----:R-:W-:Y:S02]  /*1e10*/  I2FP.F32.U32 R18, R18 ;  /* 0x0000001200127245 */ /* 0x001fe40000201000 */
[----:B-1----:R-:W-:-:S03]  /*1e20*/  I2FP.F32.U32 R22, R22 ;  /* 0x0000001600167245 */ /* 0x002fc60000201000 */
[----:B------:R-:W-:Y:S01]  /*1e30*/  FFMA R23, R23, R18, R20 ;  /* 0x0000001217177223 */ /* 0x000fe20000000014 */
[----:B---3--:R-:W-:-:S03]  /*1e40*/  I2FP.F32.U32 R19, R19 ;  /* 0x0000001300137245 */ /* 0x008fc60000201000 */
[----:B------:R-:W-:-:S04]  /*1e50*/  FFMA R22, R24, R22, R23 ;  /* 0x0000001618167223 */ /* 0x000fc80000000017 */
[----:B------:R-:W-:Y:S01]  /*1e60*/  FFMA R19, R17, R19, R22 ;  /* 0x0000001311137223 */ /* 0x000fe20000000016 */
[----:B------:R-:W-:Y:S06]  /*1e70*/  @P2 BRA `(.L_x_180) ;  /* 0xfffffff800e82947 */ /* 0x000fec000383ffff */
.L_x_179:
[----:B------:R-:W-:Y:S05]  /*1e80*/  @!P0 BRA `(.L_x_181) ;  /* 0x0000000400588947 */ /* 0x000fea0003800000 */
[----:B------:R-:W-:Y:S02]  /*1e90*/  ISETP.GE.U32.AND P2, PT, R13, 0x8, PT ;  /* 0x000000080d00780c */ /* 0x000fe40003f46070 */
[----:B------:R-:W-:-:S11]  /*1ea0*/  ISETP.NE.AND P3, PT, R15, RZ, PT ;  /* 0x000000ff0f00720c */ /* 0x000fd60003f65270 */
[----:B------:R-:W-:Y:S05]  /*1eb0*/  @!P2 BRA `(.L_x_182) ;  /* 0x000000000094a947 */ /* 0x000fea0003800000 */
[----:B--2---:R-:W2:Y:S02]  /*1ec0*/  LDC.64 R10, c[0x0][0x3a0] ;  /* 0x0000e800ff0a7b82 */ /* 0x004ea40000000a00 */
        /* <DEDUP_REMOVED lines=9> */
[----:B------:R-:W-:-:S02]  /*1f60*/  IMAD.IADD R23, R9, 0x1, R12 ;  /* 0x0000000109177824 */ /* 0x000fc400078e020c */
[----:B------:R-:W-:-:S03]  /*1f70*/  VIADD R12, R12, 0x8 ;  /* 0x000000080c0c7836 */ /* 0x000fc60000000000 */
[----:B------:R-:W-:-:S05]  /*1f80*/  LEA R24, R23, R0, 0x1 ;  /* 0x0000000017187211 */ /* 0x000fca00078e08ff */
        /* <DEDUP_REMOVED lines=24> */
.L_x_182:
[----:B------:R-:W-:Y:S05]  /*2110*/  @!P3 BRA `(.L_x_181) ;  /* 0x0000000000b4b947 */ /* 0x000fea0003800000 */
[----:B------:R-:W-:Y:S02]  /*2120*/  ISETP.GE.U32.AND P2, PT, R15, 0x4, PT ;  /* 0x000000040f00780c */ /* 0x000fe40003f46070 */
[----:B------:R-:W-:-:S04]  /*2130*/  LOP3.LUT R18, R4, 0x3, RZ, 0xc0, !PT ;  /* 0x0000000304127812 */ /* 0x000fc800078ec0ff */
[----:B------:R-:W-:-:S07]  /*2140*/  ISETP.NE.AND P3, PT, R18, RZ, PT ;  /* 0x000000ff1200720c */ /* 0x000fce0003f65270 */
[----:B------:R-:W-:Y:S06]  /*2150*/  @!P2 BRA `(.L_x_183) ;  /* 0x000000000054a947 */ /* 0x000fec0003800000 */
[----:B--2---:R-:W2:Y:S02]  /*2160*/  LDC.64 R10, c[0x0][0x3a0] ;  /* 0x0000e800ff0a7b82 */ /* 0x004ea40000000a00 */
[----:B--2---:R-:W-:-:S05]  /*2170*/  IMAD.WIDE.U32 R10, R12, 0x4, R10 ;  /* 0x000000040c0a7825 */ /* 0x004fca00078e000a */
[----:B------:R-:W2:Y:S04]  /*2180*/  LDG.E R20, desc[UR8][R10.64] ;  /* 0x000000080a147981 */ /* 0x000ea8000c1e1900 */
[----:B-1----:R-:W3:Y:S04]  /*2190*/  LDG.E R17, desc[UR8][R10.64+0x4] ;  /* 0x000004080a117981 */ /* 0x002ee8000c1e1900 */
[----:B------:R-:W4:Y:S04]  /*21a0*/  LDG.E R14, desc[UR8][R10.64+0x8] ;  /* 0x000008080a0e7981 */ /* 0x000f28000c1e1900 */
[----:B------:R-:W5:Y:S01]  /*21b0*/  LDG.E R16, desc[UR8][R10.64+0xc] ;  /* 0x00000c080a107981 */ /* 0x000f62000c1e1900 */
[----:B------:R-:W-:-:S02]  /*21c0*/  IMAD.IADD R21, R9, 0x1, R12 ;  /* 0x0000000109157824 */ /* 0x000fc400078e020c */
[----:B------:R-:W-:-:S03]  /*21d0*/  VIADD R12, R12, 0x4 ;  /* 0x000000040c0c7836 */ /* 0x000fc60000000000 */
[----:B------:R-:W-:-:S05]  /*21e0*/  LEA R21, R21, R0, 0x1 ;  /* 0x0000000015157211 */ /* 0x000fca00078e08ff */
        /* <DEDUP_REMOVED lines=12> */
.L_x_183:
[----:B------:R-:W-:Y:S05]  /*22b0*/  @!P3 BRA `(.L_x_181) ;  /* 0x00000000004cb947 */ /* 0x000fea0003800000 */
[----:B--2---:R-:W2:Y:S02]  /*22c0*/  LDC.64 R10, c[0x0][0x3a0] ;  /* 0x0000e800ff0a7b82 */ /* 0x004ea40000000a00 */
[----:B--2---:R-:W-:-:S05]  /*22d0*/  IMAD.WIDE.U32 R10, R12, 0x4, R10 ;  /* 0x000000040c0a7825 */ /* 0x004fca00078e000a */
[----:B------:R-:W2:Y:S01]  /*22e0*/  LDG.E R14, desc[UR8][R10.64] ;  /* 0x000000080a0e7981 */ /* 0x000ea2000c1e1900 */
[----:B-1----:R-:W-:Y:S01]  /*22f0*/  IMAD.IADD R17, R9, 0x1, R12 ;  /* 0x0000000109117824 */ /* 0x002fe200078e020c */
        /* <DEDUP_REMOVED lines=15> */
.L_x_181:
[----:B------:R-:W3:Y:S01]  /*23f0*/  F2I.U32.NTZ R19, R19 ;  /* 0x0000001300137305 */ /* 0x000ee20000203000 */
[----:B------:R-:W-:Y:S02]  /*2400*/  IMAD.MOV.U32 R18, RZ, RZ, RZ ;  /* 0x000000ffff127224 */ /* 0x000fe400078e00ff */
[----:B------:R-:W-:Y:S01]  /*2410*/  IMAD.MOV.U32 R12, RZ, RZ, RZ ;  /* 0x000000ffff0c7224 */ /* 0x000fe200078e00ff */
[----:B---3--:R3:W-:Y:S01]  /*2420*/  STG.E.U16 desc[UR8][R2.64+0x60], R19 ;  /* 0x0000601302007986 */ /* 0x0087e2000c101508 */
[----:B------:R-:W-:Y:S05]  /*2430*/  @!P1 BRA `(.L_x_184) ;  /* 0x0000000400409947 */ /* 0x000fea0003800000 */
[----:B0-----:R-:W-:Y:S01]  /*2440*/  UIADD3 UR4, UP0, UPT, UR6, 0x20, URZ ;  /* 0x0000002006047890 */ /* 0x001fe2000ff1e0ff */
[----:B------:R-:W-:Y:S01]  /*2450*/  IMAD R10, R8, 0x140, R7 ;  /* 0x00000140080a7824 */ /* 0x000fe200078e0207 */
[----:B------:R-:W-:Y:S02]  /*2460*/  LOP3.LUT R12, R4, 0x7ffffff0, RZ, 0xc0, !PT ;  /* 0x7ffffff0040c7812 */ /* 0x000fe400078ec0ff */
[----:B------:R-:W-:Y:S01]  /*2470*/  UIADD3.X UR5, UPT, UPT, URZ, UR7, URZ, UP0, !UPT ;  /* 0x00000007ff057290 */ /* 0x000fe200087fe4ff */
[----:B--2---:R-:W-:Y:S01]  /*2480*/  IMAD R11, R5, -0x2, R10 ;  /* 0xfffffffe050b7824 */ /* 0x004fe200078e020a */
[----:B------:R-:W-:Y:S01]  /*2490*/  MOV R18, RZ ;  /* 0x000000ff00127202 */ /* 0x000fe20000000f00 */
[----:B------:R-:W-:Y:S02]  /*24a0*/  IMAD.MOV R16, RZ, RZ, -R12 ;  /* 0x000000ffff107224 */ /* 0x000fe400078e0a0c */
[----:B------:R-:W-:Y:S01]  /*24b0*/  IMAD.U32 R10, RZ, RZ, UR4 ;  /* 0x00000004ff0a7e24 */ /* 0x000fe2000f8e00ff */
[----:B------:R-:W-:-:S02]  /*24c0*/  IADD3 R14, PT, PT, R11, 0x9e, R6 ;  /* 0x0000009e0b0e7810 */ /* 0x000fc40007ffe006 */
[----:B------:R-:W-:-:S07]  /*24d0*/  MOV R11, UR5 ;  /* 0x00000005000b7c02 */ /* 0x000fce0008000f00 */
.L_x_185:
[----:B------:R-:W2:Y:S04]  /*24e0*/  LDG.E R25, desc[UR8][R10.64+-0x20] ;  /* 0xffffe0080a197981 */ /* 0x000ea8000c1e1900 */
[----:B------:R-:W4:Y:S04]  /*24f0*/  LDG.E R24, desc[UR8][R10.64+-0x1c] ;  /* 0xffffe4080a187981 */ /* 0x000f28000c1e1900 */
[----:B------:R-:W5:Y:S04]  /*2500*/  LDG.E R22, desc[UR8][R10.64+-0x18] ;  /* 0xffffe8080a167981 */ /* 0x000f68000c1e1900 */
[----:B------:R-:W5:Y:S04]  /*2510*/  LDG.E R23, desc[UR8][R10.64+-0x14] ;  /* 0xffffec080a177981 */ /* 0x000f68000c1e1900 */
[----:B------:R-:W5:Y:S04]  /*2520*/  LDG.E R21, desc[UR8][R10.64+-0x10] ;  /* 0xfffff0080a157981 */ /* 0x000f68000c1e1900 */
[----:B------:R-:W5:Y:S04]  /*2530*/  LDG.E R20, desc[UR8][R10.64+-0xc] ;  /* 0xfffff4080a147981 */ /* 0x000f68000c1e1900 */
[----:B---3--:R-:W3:Y:S04]  /*2540*/  LDG.E R19, desc[UR8][R10.64+-0x8] ;  /* 0xfffff8080a137981 */ /* 0x008ee8000c1e1900 */
[----:B-1----:R-:W3:Y:S04]  /*2550*/  LDG.E R17, desc[UR8][R10.64+-0x4] ;  /* 0xfffffc080a117981 */ /* 0x002ee8000c1e1900 */
[----:B------:R-:W0:Y:S02]  /*2560*/  LDS.U16 R26, [R14+-0x1e] ;  /* 0xffffe2000e1a7984 */ /* 0x000e240000000400 */
[----:B0-----:R-:W-:-:S05]  /*2570*/  I2FP.F32.U32 R26, R26 ;  /* 0x0000001a001a7245 */ /* 0x001fca0000201000 */
[----:B--2---:R-:W-:Y:S02]  /*2580*/  FFMA R27, R25, R26, R18 ;  /* 0x0000001a191b7223 */ /* 0x004fe40000000012 */
[----:B------:R-:W0:Y:S04]  /*2590*/  LDS.U16 R18, [R14+-0x1c] ;  /* 0xffffe4000e127984 */ /* 0x000e280000000400 */
[----:B------:R-:W1:Y:S04]  /*25a0*/  LDS.U16 R25, [R14+-0x1a] ;  /* 0xffffe6000e197984 */ /* 0x000e680000000400 */
[----:B------:R-:W-:Y:S01]  /*25b0*/  LDS.U16 R26, [R14+-0x12] ;  /* 0xffffee000e1a7984 */ /* 0x000fe20000000400 */
[----:B0-----:R-:W-:-:S05]  /*25c0*/  I2FP.F32.U32 R18, R18 ;  /* 0x0000001200127245 */ /* 0x001fca0000201000 */
[----:B----4-:R-:W-:Y:S02]  /*25d0*/  FFMA R27, R24, R18, R27 ;  /* 0x00000012181b7223 */ /* 0x010fe4000000001b */
[----:B------:R-:W0:Y:S04]  /*25e0*/  LDS.U16 R24, [R14+-0x18] ;  /* 0xffffe8000e187984 */ /* 0x000e280000000400 */
[----:B------:R-:W2:Y:S01]  /*25f0*/  LDG.E R18, desc[UR8][R10.64] ;  /* 0x000000080a127981 */ /* 0x000ea2000c1e1900 */
[----:B-1----:R-:W-:-:S05]  /*2600*/  I2FP.F32.U32 R25, R25 ;  /* 0x0000001900197245 */ /* 0x002fca0000201000 */
[----:B-----5:R-:W-:Y:S02]  /*2610*/  FFMA R22, R22, R25, R27 ;  /* 0x0000001916167223 */ /* 0x020fe4000000001b */
[----:B------:R-:W1:Y:S01]  /*2620*/  LDS.U16 R25, [R14+-0x16] ;  /* 0xffffea000e197984 */ /* 0x000e620000000400 */
[----:B0-----:R-:W-:-:S05]  /*2630*/  I2FP.F32.U32 R24, R24 ;  /* 0x0000001800187245 */ /* 0x001fca0000201000 */
[----:B------:R-:W-:Y:S02]  /*2640*/  FFMA R24, R23, R24, R22 ;  /* 0x0000001817187223 */ /* 0x000fe40000000016 */
[----:B------:R-:W0:Y:S04]  /*2650*/  LDS.U16 R23, [R14+-0x14] ;  /* 0xffffec000e177984 */ /* 0x000e280000000400 */
[----:B------:R-:W4:Y:S01]  /*2660*/  LDG.E R22, desc[UR8][R10.64+0x4] ;  /* 0x000004080a167981 */ /* 0x000f22000c1e1900 */
[----:B-1----:R-:W-:-:S05]  /*2670*/  I2FP.F32.U32 R25, R25 ;  /* 0x0000001900197245 */ /* 0x002fca0000201000 */
[----:B------:R-:W-:Y:S02]  /*2680*/  FFMA R25, R21, R25, R24 ;  /* 0x0000001915197223 */ /* 0x000fe40000000018 */
[----:B------:R-:W5:Y:S01]  /*2690*/  LDG.E R21, desc[UR8][R10.64+0x8] ;  /* 0x000008080a157981 */ /* 0x000f62000c1e1900 */
[----:B0-----:R-:W-:-:S05]  /*26a0*/  I2FP.F32.U32 R23, R23 ;  /* 0x0000001700177245 */ /* 0x001fca0000201000 */
[----:B------:R-:W-:Y:S02]  /*26b0*/  FFMA R24, R20, R23, R25 ;  /* 0x0000001714187223 */ /* 0x000fe40000000019 */
[----:B------:R-:W0:Y:S04]  /*26c0*/  LDS.U16 R23, [R14+-0x10] ;  /* 0xfffff0000e177984 */ /* 0x000e280000000400 */
[----:B------:R-:W5:Y:S01]  /*26d0*/  LDG.E R20, desc[UR8][R10.64+0xc] ;  /* 0x00000c080a147981 */ /* 0x000f62000c1e1900 */
[----:B------:R-:W-:-:S05]  /*26e0*/  I2FP.F32.U32 R26, R26 ;  /* 0x0000001a001a7245 */ /* 0x000fca0000201000 */
[----:B---3--:R-:W-:Y:S02]  /*26f0*/  FFMA R24, R19, R26, R24 ;  /* 0x0000001a13187223 */ /* 0x008fe40000000018 */
[----:B------:R-:W3:Y:S04]  /*2700*/  LDG.E R19, desc[UR8][R10.64+0x10] ;  /* 0x000010080a137981 */ /* 0x000ee8000c1e1900 */
[----:B------:R-:W1:Y:S01]  /*2710*/  LDS.U16 R26, [R14+-0xe] ;  /* 0xfffff2000e1a7984 */ /* 0x000e620000000400 */
[----:B0-----:R-:W-:-:S03]  /*2720*/  I2FP.F32.U32 R25, R23 ;  /* 0x0000001700197245 */ /* 0x001fc60000201000 */
[----:B------:R-:W3:Y:S02]  /*2730*/  LDG.E R23, desc[UR8][R10.64+0x14] ;  /* 0x000014080a177981 */ /* 0x000ee4000c1e1900 */
[----:B------:R-:W-:Y:S02]  /*2740*/  FFMA R25, R17, R25, R24 ;  /* 0x0000001911197223 */ /* 0x000fe40000000018 */
[----:B------:R-:W3:Y:S04]  /*2750*/  LDG.E R24, desc[UR8][R10.64+0x18] ;  /* 0x000018080a187981 */ /* 0x000ee8000c1e1900 */
[----:B------:R0:W3:Y:S01]  /*2760*/  LDG.E R17, desc[UR8][R10.64+0x1c] ;  /* 0x00001c080a117981 */ /* 0x0000e2000c1e1900 */
[----:B------:R-:W-:Y:S01]  /*2770*/  VIADD R16, R16, 0x10 ;  /* 0x0000001010107836 */ /* 0x000fe20000000000 */
[----:B-1----:R-:W-:-:S04]  /*2780*/  I2FP.F32.U32 R26, R26 ;  /* 0x0000001a001a7245 */ /* 0x002fc80000201000 */
        /* <DEDUP_REMOVED lines=11> */
[----:B-----5:R-:W-:-:S03]  /*2840*/  FFMA R21, R21, R26, R18 ;  /* 0x0000001a15157223 */ /* 0x020fc60000000012 */
[----:B------:R-:W2:Y:S01]  /*2850*/  LDS.U16 R18, [R14+-0x4] ;  /* 0xfffffc000e127984 */ /* 0x000ea20000000400 */
[----:B0-----:R-:W-:Y:S02]  /*2860*/  I2FP.F32.U32 R22, R22 ;  /* 0x0000001600167245 */ /* 0x001fe40000201000 */
[----:B-1----:R-:W-:-:S03]  /*2870*/  I2FP.F32.U32 R25, R25 ;  /* 0x0000001900197245 */ /* 0x002fc60000201000 */
[----:B------:R-:W-:Y:S02]  /*2880*/  FFMA R22, R20, R22, R21 ;  /* 0x0000001614167223 */ /* 0x000fe40000000015 */
[----:B------:R-:W0:Y:S01]  /*2890*/  LDS.U16 R21, [R14+-0x2] ;  /* 0xfffffe000e157984 */ /* 0x000e220000000400 */
[----:B--2---:R-:W-:-:S03]  /*28a0*/  I2FP.F32.U32 R18, R18 ;  /* 0x0000001200127245 */ /* 0x004fc60000201000 */
[----:B------:R1:W2:Y:S01]  /*28b0*/  LDS.U16 R20, [R14] ;  /* 0x000000000e147984 */ /* 0x0002a20000000400 */
[----:B---3--:R-:W-:Y:S01]  /*28c0*/  FFMA R22, R19, R25, R22 ;  /* 0x0000001913167223 */ /* 0x008fe20000000016 */
[----:B-1----:R-:W-:-:S03]  /*28d0*/  IADD3 R14, PT, PT, R14, 0x20, RZ ;  /* 0x000000200e0e7810 */ /* 0x002fc60007ffe0ff */
[----:B------:R-:W-:Y:S01]  /*28e0*/  FFMA R23, R23, R18, R22 ;  /* 0x0000001217177223 */ /* 0x000fe20000000016 */
[----:B0-----:R-:W-:Y:S02]  /*28f0*/  I2FP.F32.U32 R21, R21 ;  /* 0x0000001500157245 */ /* 0x001fe40000201000 */
[----:B--2---:R-:W-:-:S03]  /*2900*/  I2FP.F32.U32 R20, R20 ;  /* 0x0000001400147245 */ /* 0x004fc60000201000 */
[----:B------:R-:W-:-:S04]  /*2910*/  FFMA R24, R24, R21, R23 ;  /* 0x0000001518187223 */ /* 0x000fc80000000017 */
[----:B------:R-:W-:Y:S01]  /*2920*/  FFMA R18, R17, R20, R24 ;  /* 0x0000001411127223 */ /* 0x000fe20000000018 */
[----:B------:R-:W-:Y:S06]  /*2930*/  @P2 BRA `(.L_x_185) ;  /* 0xfffffff800e82947 */ /* 0x000fec000383ffff */
.L_x_184:
[----:B------:R-:W-:Y:S05]  /*2940*/  @!P0 BRA `(.L_x_186) ;  /* 0x0000000400588947 */ /* 0x000fea0003800000 */
[----:B------:R-:W-:Y:S02]  /*2950*/  ISETP.GE.U32.AND P2, PT, R13, 0x8, PT ;  /* 0x000000080d00780c */ /* 0x000fe40003f46070 */
[----:B------:R-:W-:-:S11]  /*2960*/  ISETP.NE.AND P3, PT, R15, RZ, PT ;  /* 0x000000ff0f00720c */ /* 0x000fd60003f65270 */
[----:B------:R-:W-:Y:S05]  /*2970*/  @!P2 BRA `(.L_x_187) ;  /* 0x000000000094a947 */ /* 0x000fea0003800000 */
[----:B--2---:R-:W2:Y:S02]  /*2980*/  LDC.64 R10, c[0x0][0x3a0] ;  /* 0x0000e800ff0a7b82 */ /* 0x004ea40000000a00 */
[----:B--2---:R-:W-:-:S05]  /*2990*/  IMAD.WIDE.U32 R10, R12, 0x4, R10 ;  /* 0x000000040c0a7825 */ /* 0x004fca00078e000a */
[----:B------:R-:W2:Y:S04]  /*29a0*/  LDG.E R25, desc[UR8][R10.64] ;  /* 0x000000080a197981 */ /* 0x000ea8000c1e1900 */
[----:B------:R-:W4:Y:S04]  /*29b0*/  LDG.E R22, desc[UR8][R10.64+0x4] ;  /* 0x000004080a167981 */ /* 0x000f28000c1e1900 */
[----:B------:R-:W5:Y:S04]  /*29c0*/  LDG.E R14, desc[UR8][R10.64+0x8] ;  /* 0x000008080a0e7981 */ /* 0x000f68000c1e1900 */
[----:B------:R-:W5:Y:S04]  /*29d0*/  LDG.E R16, desc[UR8][R10.64+0xc] ;  /* 0x00000c080a107981 */ /* 0x000f68000c1e1900 */
[----:B-1----:R-:W5:Y:S04]  /*29e0*/  LDG.E R17, desc[UR8][R10.64+0x10] ;  /* 0x000010080a117981 */ /* 0x002f68000c1e1900 */
[----:B---3--:R-:W3:Y:S04]  /*29f0*/  LDG.E R19, desc[UR8][R10.64+0x14] ;  /* 0x000014080a137981 */ /* 0x008ee8000c1e1900 */
[----:B------:R-:W3:Y:S04]  /*2a00*/  LDG.E R20, desc[UR8][R10.64+0x18] ;  /* 0x000018080a147981 */ /* 0x000ee8000c1e1900 */
[----:B------:R1:W3:Y:S01]  /*2a10*/  LDG.E R21, desc[UR8][R10.64+0x1c] ;  /* 0x00001c080a157981 */ /* 0x0002e2000c1e1900 */
[----:B------:R-:W-:Y:S01]  /*2a20*/  IMAD.IADD R23, R9, 0x1, R12 ;  /* 0x0000000109177824 */ /* 0x000fe200078e020c */
[----:B------:R-:W-:-:S03]  /*2a30*/  IADD3 R12, PT, PT, R12, 0x8, RZ ;  /* 0x000000080c0c7810 */ /* 0x000fc60007ffe0ff */
        /* <DEDUP_REMOVED lines=13> */
[----:B----4-:R-:W-:-:S02]  /*2b10*/  FFMA R27, R22, R28, R27 ;  /* 0x0000001c161b7223 */ /* 0x010fc4000000001b */
[----:B------:R-:W1:Y:S02]  /*2b20*/  LDS.U16 R25, [R24+0x88] ;  /* 0x0000880018197984 */ /* 0x000e640000000400 */
[----:B-----5:R-:W-:Y:S02]  /*2b30*/  FFMA R23, R14, R23, R27 ;  /* 0x000000170e177223 */ /* 0x020fe4000000001b */
[----:B------:R-:W2:Y:S01]  /*2b40*/  LDS.U16 R22, [R24+0x8e] ;  /* 0x00008e0018167984 */ /* 0x000ea20000000400 */
[----:B0-----:R-:W-:Y:S02]  /*2b50*/  I2FP.F32.U32 R18, R18 ;  /* 0x0000001200127245 */ /* 0x001fe40000201000 */
[----:B-1----:R-:W-:-:S03]  /*2b60*/  I2FP.F32.U32 R25, R25 ;  /* 0x0000001900197245 */ /* 0x002fc60000201000 */
[----:B------:R-:W-:Y:S01]  /*2b70*/  FFMA R16, R16, R18, R23 ;  /* 0x0000001210107223 */ /* 0x000fe20000000017 */
[----:B--2---:R-:W-:-:S03]  /*2b80*/  I2FP.F32.U32 R22, R22 ;  /* 0x0000001600167245 */ /* 0x004fc60000201000 */
[----:B------:R-:W-:-:S04]  /*2b90*/  FFMA R16, R17, R25, R16 ;  /* 0x0000001911107223 */ /* 0x000fc80000000010 */
[----:B---3--:R-:W-:-:S04]  /*2ba0*/  FFMA R11, R19, R11, R16 ;  /* 0x0000000b130b7223 */ /* 0x008fc80000000010 */
[----:B------:R-:W-:-:S04]  /*2bb0*/  FFMA R10, R20, R10, R11 ;  /* 0x0000000a140a7223 */ /* 0x000fc8000000000b */
[----:B------:R-:W-:-:S07]  /*2bc0*/  FFMA R18, R21, R22, R10 ;  /* 0x0000001615127223 */ /* 0x000fce000000000a */
.L_x_187:
[----:B------:R-:W-:Y:S05]  /*2bd0*/  @!P3 BRA `(.L_x_186) ;  /* 0x0000000000b4b947 */ /* 0x000fea0003800000 */
[----:B------:R-:W-:Y:S02]  /*2be0*/  ISETP.GE.U32.AND P2, PT, R15, 0x4, PT ;  /* 0x000000040f00780c */ /* 0x000fe40003f46070 */
[----:B------:R-:W-:-:S04]  /*2bf0*/  LOP3.LUT R20, R4, 0x3, RZ, 0xc0, !PT ;  /* 0x0000000304147812 */ /* 0x000fc800078ec0ff */
[----:B------:R-:W-:-:S07]  /*2c00*/  ISETP.NE.AND P3, PT, R20, RZ, PT ;  /* 0x000000ff1400720c */ /* 0x000fce0003f65270 */
[----:B------:R-:W-:Y:S06]  /*2c10*/  @!P2 BRA `(.L_x_188) ;  /* 0x000000000054a947 */ /* 0x000fec0003800000 */
[----:B--2---:R-:W2:Y:S02]  /*2c20*/  LDC.64 R10, c[0x0][0x3a0] ;  /* 0x0000e800ff0a7b82 */ /* 0x004ea40000000a00 */
[----:B--2---:R-:W-:-:S05]  /*2c30*/  IMAD.WIDE.U32 R10, R12, 0x4, R10 ;  /* 0x000000040c0a7825 */ /* 0x004fca00078e000a */
[----:B---3--:R-:W2:Y:S04]  /*2c40*/  LDG.E R19, desc[UR8][R10.64] ;  /* 0x000000080a137981 */ /* 0x008ea8000c1e1900 */
[----:B-1----:R-:W3:Y:S04]  /*2c50*/  LDG.E R17, desc[UR8][R10.64+0x4] ;  /* 0x000004080a117981 */ /* 0x002ee8000c1e1900 */
[----:B------:R-:W4:Y:S04]  /*2c60*/  LDG.E R14, desc[UR8][R10.64+0x8] ;  /* 0x000008080a0e7981 */ /* 0x000f28000c1e1900 */
[----:B------:R-:W5:Y:S01]  /*2c70*/  LDG.E R16, desc[UR8][R10.64+0xc] ;  /* 0x00000c080a107981 */ /* 0x000f62000c1e1900 */
[----:B------:R-:W-:Y:S01]  /*2c80*/  IMAD.IADD R21, R9, 0x1, R12 ;  /* 0x0000000109157824 */ /* 0x000fe200078e020c */
        /* <DEDUP_REMOVED lines=14> */
.L_x_188:
[----:B------:R-:W-:Y:S05]  /*2d70*/  @!P3 BRA `(.L_x_186) ;  /* 0x00000000004cb947 */ /* 0x000fea0003800000 */
[----:B--2---:R-:W2:Y:S02]  /*2d80*/  LDC.64 R10, c[0x0][0x3a0] ;  /* 0x0000e800ff0a7b82 */ /* 0x004ea40000000a00 */
[----:B--2---:R-:W-:-:S05]  /*2d90*/  IMAD.WIDE.U32 R10, R12, 0x4, R10 ;  /* 0x000000040c0a7825 */ /* 0x004fca00078e000a */
[----:B-1----:R-:W2:Y:S01]  /*2da0*/  LDG.E R17, desc[UR8][R10.64] ;  /* 0x000000080a117981 */ /* 0x002ea2000c1e1900 */
[----:B---3--:R-:W-:Y:S01]  /*2db0*/  IMAD.IADD R19, R9, 0x1, R12 ;  /* 0x0000000109137824 */ /* 0x008fe200078e020c */
        /* <DEDUP_REMOVED lines=15> */
.L_x_186:
[----:B--2---:R-:W2:Y:S01]  /*2eb0*/  F2I.U32.NTZ R11, R18 ;  /* 0x00000012000b7305 */ /* 0x004ea20000203000 */
[----:B---3--:R-:W-:Y:S02]  /*2ec0*/  HFMA2 R19, -RZ, RZ, 0, 0 ;  /* 0x00000000ff137431 */ /* 0x008fe400000001ff */
        /* <DEDUP_REMOVED lines=9> */
[----:B------:R-:W-:Y:S01]  /*2f60*/  IADD3 R16, PT, PT, -R12, RZ, RZ ;  /* 0x000000ff0c107210 */ /* 0x000fe20007ffe1ff */
[----:B------:R-:W-:-:S03]  /*2f70*/  IMAD.U32 R10, RZ, RZ, UR4 ;  /* 0x00000004ff0a7e24 */ /* 0x000fc6000f8e00ff */
[----:B------:R-:W-:Y:S01]  /*2f80*/  IADD3 R14, PT, PT, R11, 0xbe, R6 ;  /* 0x000000be0b0e7810 */ /* 0x000fe20007ffe006 */
[----:B------:R-:W-:-:S07]  /*2f90*/  IMAD.U32 R11, RZ, RZ, UR5 ;  /* 0x00000005ff0b7e24 */ /* 0x000fce000f8e00ff */
.L_x_190:
        /* <DEDUP_REMOVED lines=70> */
.L_x_189:
        /* <DEDUP_REMOVED lines=41> */
.L_x_192:
        /* <DEDUP_REMOVED lines=26> */
.L_x_193:
[----:B------:R-:W-:Y:S05]  /*3830*/  @!P3 BRA `(.L_x_191) ;  /* 0x00000000004cb947 */ /* 0x000fea0003800000 */
[----:B--2---:R-:W2:Y:S02]  /*3840*/  LDC.64 R10, c[0x0][0x3a0] ;  /* 0x0000e800ff0a7b82 */ /* 0x004ea40000000a00 */
[----:B--2---:R-:W-:-:S05]  /*3850*/  IMAD.WIDE.U32 R10, R12, 0x4, R10 ;  /* 0x000000040c0a7825 */ /* 0x004fca00078e000a */
[----:B------:R-:W2:Y:S01]  /*3860*/  LDG.E R14, desc[UR8][R10.64] ;  /* 0x000000080a0e7981 */ /* 0x000ea2000c1e1900 */
[----:B-1----:R-:W-:Y:S02]  /*3870*/  IADD3 R17, PT, PT, R9, R12, RZ ;  /* 0x0000000c09117210 */ /* 0x002fe40007ffe0ff */
        /* <DEDUP_REMOVED lines=15> */
.L_x_191:
[----:B------:R-:W3:Y:S01]  /*3970*/  F2I.U32.NTZ R19, R19 ;  /* 0x0000001300137305 */ /* 0x000ee20000203000 */
[----:B------:R-:W-:Y:S01]  /*3980*/  IMAD.MOV.U32 R18, RZ, RZ, RZ ;  /* 0x000000ffff127224 */ /* 0x000fe200078e00ff */
[----:B------:R-:W-:Y:S01]  /*3990*/  MOV R12, RZ ;  /* 0x000000ff000c7202 */ /* 0x000fe20000000f00 */
[----:B---3--:R3:W-:Y:S01]  /*39a0*/  STG.E.U16 desc[UR8][R2.64+0xa0], R19 ;  /* 0x0000a01302007986 */ /* 0x0087e2000c101508 */
        /* <DEDUP_REMOVED lines=11> */
.L_x_195:
        /* <DEDUP_REMOVED lines=44> */
[----:B0-----:R-:W-:-:S04]  /*3d20*/  IADD3 R10, P3, PT, R10, 0x40, RZ ;  /* 0x000000400a0a7810 */ /* 0x001fc80007f7e0ff */
[----:B------:R-:W-:Y:S01]  /*3d30*/  IADD3.X R11, PT, PT, RZ, R11, RZ, P3, !PT ;  /* 0x0000000bff0b7210 */ /* 0x000fe20001ffe4ff */
        /* <DEDUP_REMOVED lines=17> */
[----:B-1----:R-:W-:-:S03]  /*3e50*/  VIADD R14, R14, 0x20 ;  /* 0x000000200e0e7836 */ /* 0x002fc60000000000 */
[----:B------:R-:W-:Y:S01]  /*3e60*/  FFMA R23, R23, R18, R22 ;  /* 0x0000001217177223 */ /* 0x000fe20000000016 */
[----:B0-----:R-:W-:Y:S02]  /*3e70*/  I2FP.F32.U32 R21, R21 ;  /* 0x0000001500157245 */ /* 0x001fe40000201000 */
[----:B--2---:R-:W-:-:S03]  /*3e80*/  I2FP.F32.U32 R20, R20 ;  /* 0x0000001400147245 */ /* 0x004fc60000201000 */
[----:B------:R-:W-:-:S04]  /*3e90*/  FFMA R24, R24, R21, R23 ;  /* 0x0000001518187223 */ /* 0x000fc80000000017 */
[----:B------:R-:W-:Y:S01]  /*3ea0*/  FFMA R18, R17, R20, R24 ;  /* 0x0000001411127223 */ /* 0x000fe20000000018 */
[----:B------:R-:W-:Y:S06]  /*3eb0*/  @P2 BRA `(.L_x_195) ;  /* 0xfffffff800e82947 */ /* 0x000fec000383ffff */
.L_x_194:
        /* <DEDUP_REMOVED lines=41> */
.L_x_197:
        /* <DEDUP_REMOVED lines=26> */
.L_x_198:
[----:B------:R-:W-:Y:S05]  /*42f0*/  @!P3 BRA `(.L_x_196) ;  /* 0x00000000004cb947 */ /* 0x000fea0003800000 */
[----:B--2---:R-:W2:Y:S02]  /*4300*/  LDC.64 R10, c[0x0][0x3a0] ;  /* 0x0000e800ff0a7b82 */ /* 0x004ea40000000a00 */
[----:B--2---:R-:W-:-:S05]  /*4310*/  IMAD.WIDE.U32 R10, R12, 0x4, R10 ;  /* 0x000000040c0a7825 */ /* 0x004fca00078e000a */
[----:B-1----:R-:W2:Y:S01]  /*4320*/  LDG.E R17, desc[UR8][R10.64] ;  /* 0x000000080a117981 */ /* 0x002ea2000c1e1900 */
[----:B---3--:R-:W-:Y:S01]  /*4330*/  IMAD.IADD R19, R9, 0x1, R12 ;  /* 0x0000000109137824 */ /* 0x008fe200078e020c */
        /* <DEDUP_REMOVED lines=15> */
.L_x_196:
[----:B--2---:R-:W2:Y:S01]  /*4430*/  F2I.U32.NTZ R11, R18 ;  /* 0x00000012000b7305 */ /* 0x004ea20000203000 */
[----:B---3--:R-:W-:Y:S02]  /*4440*/  IMAD.MOV.U32 R19, RZ, RZ, RZ ;  /* 0x000000ffff137224 */ /* 0x008fe400078e00ff */
[----:B------:R-:W-:Y:S01]  /*4450*/  IMAD.MOV.U32 R12, RZ, RZ, RZ ;  /* 0x000000ffff0c7224 */ /* 0x000fe200078e00ff */
[----:B--2---:R2:W-:Y:S01]  /*4460*/  STG.E.U16 desc[UR8][R2.64+0xc0], R11 ;  /* 0x0000c00b02007986 */ /* 0x0045e2000c101508 */
[----:B------:R-:W-:Y:S05]  /*4470*/  @!P1 BRA `(.L_x_199) ;  /* 0x0000000400409947 */ /* 0x000fea0003800000 */
[----:B0-----:R-:W-:Y:S01]  /*4480*/  UIADD3 UR4, UP0, UPT, UR6, 0x20, URZ ;  /* 0x0000002006047890 */ /* 0x001fe2000ff1e0ff */
[----:B------:R-:W-:Y:S01]  /*4490*/  IMAD R10, R8, 0x140, R7 ;  /* 0x00000140080a7824 */ /* 0x000fe200078e0207 */
[----:B------:R-:W-:Y:S01]  /*44a0*/  LOP3.LUT R12, R4, 0x7ffffff0, RZ, 0xc0, !PT ;  /* 0x7ffffff0040c7812 */ /* 0x000fe200078ec0ff */
[----:B------:R-:W-:Y:S01]  /*44b0*/  HFMA2 R19, -RZ, RZ, 0, 0 ;  /* 0x00000000ff137431 */ /* 0x000fe200000001ff */
[----:B------:R-:W-:Y:S01]  /*44c0*/  UIADD3.X UR5, UPT, UPT, URZ, UR7, URZ, UP0, !UPT ;  /* 0x00000007ff057290 */ /* 0x000fe200087fe4ff */
[----:B--2---:R-:W-:Y:S02]  /*44d0*/  IMAD R11, R5, -0x2, R10 ;  /* 0xfffffffe050b7824 */ /* 0x004fe400078e020a */
[----:B------:R-:W-:Y:S02]  /*44e0*/  IMAD.MOV R16, RZ, RZ, -R12 ;  /* 0x000000ffff107224 */ /* 0x000fe400078e0a0c */
[----:B------:R-:W-:Y:S01]  /*44f0*/  IMAD.U32 R10, RZ, RZ, UR4 ;  /* 0x00000004ff0a7e24 */ /* 0x000fe2000f8e00ff */
[----:B------:R-:W-:-:S02]  /*4500*/  IADD3 R14, PT, PT, R11, 0xfe, R6 ;  /* 0x000000fe0b0e7810 */ /* 0x000fc40007ffe006 */
[----:B------:R-:W-:-:S07]  /*4510*/  MOV R11, UR5 ;  /* 0x00000005000b7c02 */ /* 0x000fce0008000f00 */
.L_x_200:
        /* <DEDUP_REMOVED lines=62> */
[----:B--2---:R-:W-:Y:S02]  /*4900*/  IADD3 R14, PT, PT, R14, 0x20, RZ ;  /* 0x000000200e0e7810 */ /* 0x004fe40007ffe0ff */
[----:B0-----:R-:W-:-:S02]  /*4910*/  I2FP.F32.U32 R18, R18 ;  /* 0x0000001200127245 */ /* 0x001fc40000201000 */
[----:B-1----:R-:W-:-:S03]  /*4920*/  I2FP.F32.U32 R22, R22 ;  /* 0x0000001600167245 */ /* 0x002fc60000201000 */
[----:B------:R-:W-:Y:S01]  /*4930*/  FFMA R23, R23, R18, R20 ;  /* 0x0000001217177223 */ /* 0x000fe20000000014 */
[----:B---3--:R-:W-:-:S03]  /*4940*/  I2FP.F32.U32 R19, R19 ;  /* 0x0000001300137245 */ /* 0x008fc60000201000 */
[----:B------:R-:W-:-:S04]  /*4950*/  FFMA R22, R24, R22, R23 ;  /* 0x0000001618167223 */ /* 0x000fc80000000017 */
[----:B------:R-:W-:Y:S01]  /*4960*/  FFMA R19, R17, R19, R22 ;  /* 0x0000001311137223 */ /* 0x000fe20000000016 */
[----:B------:R-:W-:Y:S06]  /*4970*/  @P2 BRA `(.L_x_200) ;  /* 0xfffffff800e82947 */ /* 0x000fec000383ffff */
.L_x_199:
        /* <DEDUP_REMOVED lines=41> */
.L_x_202:
        /* <DEDUP_REMOVED lines=26> */
.L_x_203:
[----:B------:R-:W-:Y:S05]  /*4db0*/  @!P3 BRA `(.L_x_201) ;  /* 0x00000000004cb947 */ /* 0x000fea0003800000 */
[----:B--2---:R-:W2:Y:S02]  /*4dc0*/  LDC.64 R10, c[0x0][0x3a0] ;  /* 0x0000e800ff0a7b82 */ /* 0x004ea40000000a00 */
[----:B--2---:R-:W-:-:S05]  /*4dd0*/  IMAD.WIDE.U32 R10, R12, 0x4, R10 ;  /* 0x000000040c0a7825 */ /* 0x004fca00078e000a */
[----:B------:R-:W2:Y:S01]  /*4de0*/  LDG.E R14, desc[UR8][R10.64] ;  /* 0x000000080a0e7981 */ /* 0x000ea2000c1e1900 */
[----:B-1----:R-:W-:Y:S01]  /*4df0*/  IMAD.IADD R17, R9, 0x1, R12 ;  /* 0x0000000109117824 */ /* 0x002fe200078e020c */
        /* <DEDUP_REMOVED lines=15> */
.L_x_201:
[----:B------:R-:W3:Y:S01]  /*4ef0*/  F2I.U32.NTZ R19, R19 ;  /* 0x0000001300137305 */ /* 0x000ee20000203000 */
[----:B------:R-:W-:Y:S01]  /*4f00*/  MOV R23, RZ ;  /* 0x000000ff00177202 */ /* 0x000fe20000000f00 */
[----:B------:R-:W-:Y:S01]  /*4f10*/  IMAD.MOV.U32 R10, RZ, RZ, RZ ;  /* 0x000000ffff0a7224 */ /* 0x000fe200078e00ff */
[----:B---3--:R3:W-:Y:S01]  /*4f20*/  STG.E.U16 desc[UR8][R2.64+0xe0], R19 ;  /* 0x0000e01302007986 */ /* 0x0087e2000c101508 */
[----:B------:R-:W-:Y:S05]  /*4f30*/  @!P1 BRA `(.L_x_204) ;  /* 0x0000000400409947 */ /* 0x000fea0003800000 */
[----:B------:R-:W-:Y:S01]  /*4f40*/  IMAD R8, R8, 0x140, R7 ;  /* 0x0000014008087824 */ /* 0x000fe200078e0207 */
[----:B0-----:R-:W-:Y:S01]  /*4f50*/  UIADD3 UR6, UP0, UPT, UR6, 0x20, URZ ;  /* 0x0000002006067890 */ /* 0x001fe2000ff1e0ff */
[----:B------:R-:W-:Y:S01]  /*4f60*/  LOP3.LUT R10, R4, 0x7ffffff0, RZ, 0xc0, !PT ;  /* 0x7ffffff0040a7812 */ /* 0x000fe200078ec0ff */
[----:B------:R-:W-:Y:S02]  /*4f70*/  IMAD.MOV.U32 R23, RZ, RZ, RZ ;  /* 0x000000ffff177224 */ /* 0x000fe400078e00ff */
[----:B------:R-:W-:Y:S01]  /*4f80*/  IMAD R5, R5, -0x2, R8 ;  /* 0xfffffffe05057824 */ /* 0x000fe200078e0208 */
[----:B------:R-:W-:Y:S01]  /*4f90*/  UIADD3.X UR7, UPT, UPT, URZ, UR7, URZ, UP0, !UPT ;  /* 0x00000007ff077290 */ /* 0x000fe200087fe4ff */
[----:B------:R-:W-:-:S03]  /*4fa0*/  IADD3 R12, PT, PT, -R10, RZ, RZ ;  /* 0x000000ff0a0c7210 */ /* 0x000fc60007ffe1ff */
[----:B------:R-:W-:Y:S01]  /*4fb0*/  IADD3 R5, PT, PT, R5, 0x11e, R6 ;  /* 0x0000011e05057810 */ /* 0x000fe20007ffe006 */
[----:B------:R-:W-:Y:S02]  /*4fc0*/  IMAD.U32 R6, RZ, RZ, UR6 ;  /* 0x00000006ff067e24 */ /* 0x000fe4000f8e00ff */
[----:B------:R-:W-:-:S07]  /*4fd0*/  IMAD.U32 R7, RZ, RZ, UR7 ;  /* 0x00000007ff077e24 */ /* 0x000fce000f8e00ff */
.L_x_205:
[----:B------:R-:W4:Y:S04]  /*4fe0*/  LDG.E R18, desc[UR8][R6.64+-0x20] ;  /* 0xffffe00806127981 */ /* 0x000f28000c1e1900 */
[----:B---3--:R-:W3:Y:S04]  /*4ff0*/  LDG.E R19, desc[UR8][R6.64+-0x1c] ;  /* 0xffffe40806137981 */ /* 0x008ee8000c1e1900 */
[----:B------:R-:W5:Y:S04]  /*5000*/  LDG.E R21, desc[UR8][R6.64+-0x18] ;  /* 0xffffe80806157981 */ /* 0x000f68000c1e1900 */
[----:B------:R-:W5:Y:S04]  /*5010*/  LDG.E R24, desc[UR8][R6.64+-0x14] ;  /* 0xffffec0806187981 */ /* 0x000f68000c1e1900 */
[----:B------:R-:W5:Y:S04]  /*5020*/  LDG.E R14, desc[UR8][R6.64+-0x10] ;  /* 0xfffff008060e7981 */ /* 0x000f68000c1e1900 */
[----:B------:R-:W5:Y:S04]  /*5030*/  LDG.E R8, desc[UR8][R6.64+-0xc] ;  /* 0xfffff40806087981 */ /* 0x000f68000c1e1900 */
[----:B------:R-:W0:Y:S04]  /*5040*/  LDS.U16 R22, [R5+-0x1e] ;  /* 0xffffe20005167984 */ /* 0x000e280000000400 */
[----:B-1----:R-:W5:Y:S04]  /*5050*/  LDG.E R17, desc[UR8][R6.64+-0x8] ;  /* 0xfffff80806117981 */ /* 0x002f68000c1e1900 */
[----:B------:R-:W1:Y:S04]  /*5060*/  LDS.U16 R25, [R5+-0x1c] ;  /* 0xffffe40005197984 */ /* 0x000e680000000400 */
[----:B--2---:R-:W2:Y:S04]  /*5070*/  LDG.E R11, desc[UR8][R6.64+-0x4] ;  /* 0xfffffc08060b7981 */ /* 0x004ea8000c1e1900 */
[----:B------:R-:W3:Y:S04]  /*5080*/  LDS.U16 R20, [R5+-0x1a] ;  /* 0xffffe60005147984 */ /* 0x000ee80000000400 */
[----:B------:R-:W2:Y:S01]  /*5090*/  LDG.E R16, desc[UR8][R6.64] ;  /* 0x0000000806107981 */ /* 0x000ea2000c1e1900 */
[----:B0-----:R-:W-:-:S02]  /*50a0*/  I2FP.F32.U32 R22, R22 ;  /* 0x0000001600167245 */ /* 0x001fc40000201000 */
[----:B-1----:R-:W-:-:S03]  /*50b0*/  I2FP.F32.U32 R25, R25 ;  /* 0x0000001900197245 */ /* 0x002fc60000201000 */
[----:B----4-:R-:W-:Y:S02]  /*50c0*/  FFMA R26, R18, R22, R23 ;  /* 0x00000016121a7223 */ /* 0x010fe40000000017 */
[----:B------:R-:W0:Y:S04]  /*50d0*/  LDS.U16 R22, [R5+-0x18] ;  /* 0xffffe80005167984 */ /* 0x000e280000000400 */
[----:B------:R-:W4:Y:S01]  /*50e0*/  LDG.E R18, desc[UR8][R6.64+0x4] ;  /* 0x0000040806127981 */ /* 0x000f22000c1e1900 */
[----:B---3--:R-:W-:Y:S01]  /*50f0*/  FFMA R26, R19, R25, R26 ;  /* 0x00000019131a7223 */ /* 0x008fe2000000001a */
[----:B------:R-:W-:Y:S02]  /*5100*/  I2FP.F32.U32 R23, R20 ;  /* 0x0000001400177245 */ /* 0x000fe40000201000 */
[----:B------:R-:W3:Y:S04]  /*5110*/  LDG.E R19, desc[UR8][R6.64+0x8] ;  /* 0x0000080806137981 */ /* 0x000ee8000c1e1900 */
[----:B------:R-:W3:Y:S01]  /*5120*/  LDG.E R20, desc[UR8][R6.64+0xc] ;  /* 0x00000c0806147981 */ /* 0x000ee2000c1e1900 */
[----:B-----5:R-:W-:-:S03]  /*5130*/  FFMA R23, R21, R23, R26 ;  /* 0x0000001715177223 */ /* 0x020fc6000000001a */
[----:B------:R-:W5:Y:S04]  /*5140*/  LDG.E R21, desc[UR8][R6.64+0x10] ;  /* 0x0000100806157981 */ /* 0x000f68000c1e1900 */
[----:B------:R-:W1:Y:S01]  /*5150*/  LDS.U16 R26, [R5+-0x16] ;  /* 0xffffea00051a7984 */ /* 0x000e620000000400 */
[----:B0-----:R-:W-:-:S03]  /*5160*/  I2FP.F32.U32 R25, R22 ;  /* 0x0000001600197245 */ /* 0x001fc60000201000 */
[----:B------:R-:W5:Y:S02]  /*5170*/  LDG.E R22, desc[UR8][R6.64+0x14] ;  /* 0x0000140806167981 */ /* 0x000f64000c1e1900 */
[----:B------:R-:W-:Y:S02]  /*5180*/  FFMA R25, R24, R25, R23 ;  /* 0x0000001918197223 */ /* 0x000fe40000000017 */
[----:B------:R-:W5:Y:S04]  /*5190*/  LDG.E R24, desc[UR8][R6.64+0x18] ;  /* 0x0000180806187981 */ /* 0x000f68000c1e1900 */
[----:B------:R0:W5:Y:S01]  /*51a0*/  LDG.E R23, desc[UR8][R6.64+0x1c] ;  /* 0x00001c0806177981 */ /* 0x000162000c1e1900 */
[----:B------:R-:W-:-:S04]  /*51b0*/  IADD3 R12, PT, PT, R12, 0x10, RZ ;  /* 0x000000100c0c7810 */ /* 0x000fc80007ffe0ff */
[----:B------:R-:W-:Y:S02]  /*51c0*/  ISETP.NE.AND P1, PT, R12, RZ, PT ;  /* 0x000000ff0c00720c */ /* 0x000fe40003f25270 */
[----:B-1----:R-:W-:Y:S02]  /*51d0*/  I2FP.F32.U32 R26, R26 ;  /* 0x0000001a001a7245 */ /* 0x002fe40000201000 */
[----:B0-----:R-:W-:-:S03]  /*51e0*/  IADD3 R6, P2, PT, R6, 0x40, RZ ;  /* 0x0000004006067810 */ /* 0x001fc60007f5e0ff */
[----:B------:R-:W-:Y:S02]  /*51f0*/  FFMA R25, R14, R26, R25 ;  /* 0x0000001a0e197223 */ /* 0x000fe40000000019 */
[----:B------:R-:W0:Y:S01]  /*5200*/  LDS.U16 R26, [R5+-0x14] ;  /* 0xffffec00051a7984 */ /* 0x000e220000000400 */
[----:B------:R-:W-:-:S03]  /*5210*/  IMAD.X R7, RZ, RZ, R7, P2 ;  /* 0x000000ffff077224 */ /* 0x000fc600010e0607 */
[----:B------:R-:W1:Y:S01]  /*5220*/  LDS.U16 R14, [R5+-0x12] ;  /* 0xffffee00050e7984 */ /* 0x000e620000000400 */
[----:B0-----:R-:W-:Y:S02]  /*5230*/  I2FP.F32.U32 R26, R26 ;  /* 0x0000001a001a7245 */ /* 0x001fe40000201000 */
[----:B-1----:R-:W-:-:S03]  /*5240*/  I2FP.F32.U32 R14, R14 ;  /* 0x0000000e000e7245 */ /* 0x002fc60000201000 */
[----:B------:R-:W-:Y:S02]  /*5250*/  FFMA R26, R8, R26, R25 ;  /* 0x0000001a081a7223 */ /* 0x000fe40000000019 */
[----:B------:R-:W0:Y:S02]  /*5260*/  LDS.U16 R25, [R5+-0x10] ;  /* 0xfffff00005197984 */ /* 0x000e240000000400 */
[----:B------:R-:W-:Y:S02]  /*5270*/  FFMA R26, R17, R14, R26 ;  /* 0x0000000e111a7223 */ /* 0x000fe4000000001a */
[----:B------:R-:W1:Y:S04]  /*5280*/  LDS.U16 R8, [R5+-0xe] ;  /* 0xfffff20005087984 */ /* 0x000e680000000400 */
[----:B------:R-:W2:Y:S01]  /*5290*/  LDS.U16 R14, [R5+-0xc] ;  /* 0xfffff400050e7984 */ /* 0x000ea20000000400 */
[----:B0-----:R-:W-:-:S02]  /*52a0*/  I2FP.F32.U32 R25, R25 ;  /* 0x0000001900197245 */ /* 0x001fc40000201000 */
[----:B-1----:R-:W-:-:S03]  /*52b0*/  I2FP.F32.U32 R17, R8 ;  /* 0x0000000800117245 */ /* 0x002fc60000201000 */
[----:B--2---:R-:W-:Y:S01]  /*52c0*/  FFMA R25, R11, R25, R26 ;  /* 0x000000190b197223 */ /* 0x004fe2000000001a */
[----:B------:R-:W0:Y:S03]  /*52d0*/  LDS.U16 R8, [R5+-0x8] ;  /* 0xfffff80005087984 */ /* 0x000e260000000400 */
[----:B------:R-:W-:Y:S01]  /*52e0*/  FFMA R17, R16, R17, R25 ;  /* 0x0000001110117223 */ /* 0x000fe20000000019 */
[----:B------:R-:W1:Y:S01]  /*52f0*/  LDS.U16 R11, [R5+-0xa] ;  /* 0xfffff600050b7984 */ /* 0x000e620000000400 */
[----:B------:R-:W-:-:S03]  /*5300*/  I2FP.F32.U32 R25, R14 ;  /* 0x0000000e00197245 */ /* 0x000fc60000201000 */
[----:B------:R-:W2:Y:S04]  /*5310*/  LDS.U16 R16, [R5+-0x6] ;  /* 0xfffffa0005107984 */ /* 0x000ea80000000400 */
[----:B------:R-:W2:Y:S01]  /*5320*/  LDS.U16 R14, [R5+-0x4] ;  /* 0xfffffc00050e7984 */ /* 0x000ea20000000400 */
[----:B0-----:R-:W-:Y:S02]  /*5330*/  I2FP.F32.U32 R8, R8 ;  /* 0x0000000800087245 */ /* 0x001fe40000201000 */
[----:B-1----:R-:W-:Y:S02]  /*5340*/  I2FP.F32.U32 R11, R11 ;  /* 0x0000000b000b7245 */ /* 0x002fe40000201000 */
[----:B--2---:R-:W-:Y:S02]  /*5350*/  I2FP.F32.U32 R16, R16 ;  /* 0x0000001000107245 */ /* 0x004fe40000201000 */
[----:B------:R-:W-:Y:S01]  /*5360*/  I2FP.F32.U32 R14, R14 ;  /* 0x0000000e000e7245 */ /* 0x000fe20000201000 */
[----:B----4-:R-:W-:-:S02]  /*5370*/  FFMA R26, R18, R25, R17 ;  /* 0x00000019121a7223 */ /* 0x010fc40000000011 */
[----:B------:R-:W0:Y:S02]  /*5380*/  LDS.U16 R17, [R5+-0x2] ;  /* 0xfffffe0005117984 */ /* 0x000e240000000400 */
[----:B---3--:R-:W-:Y:S02]  /*5390*/  FFMA R11, R19, R11, R26 ;  /* 0x0000000b130b7223 */ /* 0x008fe4000000001a */
[----:B------:R1:W2:Y:S02]  /*53a0*/  LDS.U16 R18, [R5] ;  /* 0x0000000005127984 */ /* 0x0002a40000000400 */
[----:B------:R-:W-:-:S04]  /*53b0*/  FFMA R8, R20, R8, R11 ;  /* 0x0000000814087223 */ /* 0x000fc8000000000b */
[----:B-----5:R-:W-:Y:S01]  /*53c0*/  FFMA R21, R21, R16, R8 ;  /* 0x0000001015157223 */ /* 0x020fe20000000008 */
[----:B-1----:R-:W-:-:S03]  /*53d0*/  VIADD R5, R5, 0x20 ;  /* 0x0000002005057836 */ /* 0x002fc60000000000 */
[----:B------:R-:W-:Y:S01]  /*53e0*/  FFMA R21, R22, R14, R21 ;  /* 0x0000000e16157223 */ /* 0x000fe20000000015 */
[----:B0-----:R-:W-:Y:S02]  /*53f0*/  I2FP.F32.U32 R17, R17 ;  /* 0x0000001100117245 */ /* 0x001fe40000201000 */
[----:B--2---:R-:W-:-:S03]  /*5400*/  I2FP.F32.U32 R18, R18 ;  /* 0x0000001200127245 */ /* 0x004fc60000201000 */
[----:B------:R-:W-:-:S04]  /*5410*/  FFMA R24, R24, R17, R21 ;  /* 0x0000001118187223 */ /* 0x000fc80000000015 */
[----:B------:R-:W-:Y:S01]  /*5420*/  FFMA R23, R23, R18, R24 ;  /* 0x0000001217177223 */ /* 0x000fe20000000018 */
[----:B------:R-:W-:Y:S06]  /*5430*/  @P1 BRA `(.L_x_205) ;  /* 0xfffffff800e81947 */ /* 0x000fec000383ffff */
.L_x_204:
[----:B------:R-:W-:Y:S05]  /*5440*/  @!P0 BRA `(.L_x_206) ;  /* 0x0000000400588947 */ /* 0x000fea0003800000 */
[----:B------:R-:W-:Y:S02]  /*5450*/  ISETP.GE.U32.AND P0, PT, R13, 0x8, PT ;  /* 0x000000080d00780c */ /* 0x000fe40003f06070 */
[----:B------:R-:W-:-:S11]  /*5460*/  ISETP.NE.AND P1, PT, R15, RZ, PT ;  /* 0x000000ff0f00720c */ /* 0x000fd60003f25270 */
[----:B------:R-:W-:Y:S05]  /*5470*/  @!P0 BRA `(.L_x_207) ;  /* 0x0000000000948947 */ /* 0x000fea0003800000 */
[----:B------:R-:W4:Y:S02]  /*5480*/  LDC.64 R6, c[0x0][0x3a0] ;  /* 0x0000e800ff067b82 */ /* 0x000f240000000a00 */
[----:B----4-:R-:W-:-:S05]  /*5490*/  IMAD.WIDE.U32 R6, R10, 0x4, R6 ;  /* 0x000000040a067825 */ /* 0x010fca00078e0006 */
[----:B------:R-:W4:Y:S04]  /*54a0*/  LDG.E R18, desc[UR8][R6.64] ;  /* 0x0000000806127981 */ /* 0x000f28000c1e1900 */
[----:B------:R-:W5:Y:S04]  /*54b0*/  LDG.E R14, desc[UR8][R6.64+0x4] ;  /* 0x00000408060e7981 */ /* 0x000f68000c1e1900 */
[----:B------:R-:W5:Y:S04]  /*54c0*/  LDG.E R13, desc[UR8][R6.64+0x8] ;  /* 0x00000808060d7981 */ /* 0x000f68000c1e1900 */
[----:B------:R-:W5:Y:S04]  /*54d0*/  LDG.E R12, desc[UR8][R6.64+0xc] ;  /* 0x00000c08060c7981 */ /* 0x000f68000c1e1900 */
[----:B--2---:R-:W2:Y:S04]  /*54e0*/  LDG.E R11, desc[UR8][R6.64+0x10] ;  /* 0x00001008060b7981 */ /* 0x004ea8000c1e1900 */
[----:B------:R-:W2:Y:S04]  /*54f0*/  LDG.E R8, desc[UR8][R6.64+0x14] ;  /* 0x0000140806087981 */ /* 0x000ea8000c1e1900 */
[----:B------:R-:W2:Y:S04]  /*5500*/  LDG.E R5, desc[UR8][R6.64+0x18] ;  /* 0x0000180806057981 */ /* 0x000ea8000c1e1900 */
[----:B------:R-:W2:Y:S01]  /*5510*/  LDG.E R16, desc[UR8][R6.64+0x1c] ;  /* 0x00001c0806107981 */ /* 0x000ea2000c1e1900 */
[----:B-1----:R-:W-:Y:S01]  /*5520*/  IADD3 R17, PT, PT, R9, R10, RZ ;  /* 0x0000000a09117210 */ /* 0x002fe20007ffe0ff */
[----:B------:R-:W-:-:S04]  /*5530*/  VIADD R10, R10, 0x8 ;  /* 0x000000080a0a7836 */ /* 0x000fc80000000000 */
[----:B------:R-:W-:-:S05]  /*5540*/  IMAD R24, R17, 0x2, R0 ;  /* 0x0000000211187824 */ /* 0x000fca00078e0200 */
[----:B------:R-:W1:Y:S04]  /*5550*/  LDS.U16 R25, [R24+0x100] ;  /* 0x0001000018197984 */ /* 0x000e680000000400 */
[----:B------:R-:W0:Y:S04]  /*5560*/  LDS.U16 R26, [R24+0x102] ;  /* 0x00010200181a7984 */ /* 0x000e280000000400 */
[----:B------:R-:W0:Y:S04]  /*5570*/  LDS.U16 R27, [R24+0x104] ;  /* 0x00010400181b7984 */ /* 0x000e280000000400 */
[----:B------:R-:W0:Y:S04]  /*5580*/  LDS.U16 R21, [R24+0x106] ;  /* 0x0001060018157984 */ /* 0x000e280000000400 */
[----:B------:R-:W0:Y:S04]  /*5590*/  LDS.U16 R20, [R24+0x108] ;  /* 0x0001080018147984 */ /* 0x000e280000000400 */
[----:B---3--:R-:W3:Y:S04]  /*55a0*/  LDS.U16 R19, [R24+0x10a] ;  /* 0x00010a0018137984 */ /* 0x008ee80000000400 */
[----:B------:R-:W3:Y:S04]  /*55b0*/  LDS.U16 R17, [R24+0x10c] ;  /* 0x00010c0018117984 */ /* 0x000ee80000000400 */
[----:B------:R-:W3:Y:S01]  /*55c0*/  LDS.U16 R22, [R24+0x10e] ;  /* 0x00010e0018167984 */ /* 0x000ee20000000400 */
[----:B-1----:R-:W-:-:S02]  /*55d0*/  I2FP.F32.U32 R25, R25 ;  /* 0x0000001900197245 */ /* 0x002fc40000201000 */
[----:B0-----:R-:W-:Y:S02]  /*55e0*/  I2FP.F32.U32 R26, R26 ;  /* 0x0000001a001a7245 */ /* 0x001fe40000201000 */
[----:B------:R-:W-:Y:S02]  /*55f0*/  I2FP.F32.U32 R27, R27 ;  /* 0x0000001b001b7245 */ /* 0x000fe40000201000 */
[----:B------:R-:W-:Y:S02]  /*5600*/  I2FP.F32.U32 R21, R21 ;  /* 0x0000001500157245 */ /* 0x000fe40000201000 */
[----:B------:R-:W-:Y:S02]  /*5610*/  I2FP.F32.U32 R20, R20 ;  /* 0x0000001400147245 */ /* 0x000fe40000201000 */
[----:B---3--:R-:W-:Y:S02]  /*5620*/  I2FP.F32.U32 R19, R19 ;  /* 0x0000001300137245 */ /* 0x008fe40000201000 */
[----:B------:R-:W-:-:S02]  /*5630*/  I2FP.F32.U32 R17, R17 ;  /* 0x0000001100117245 */ /* 0x000fc40000201000 */
[----:B------:R-:W-:Y:S01]  /*5640*/  I2FP.F32.U32 R22, R22 ;  /* 0x0000001600167245 */ /* 0x000fe20000201000 */
[----:B----4-:R-:W-:-:S04]  /*5650*/  FFMA R25, R18, R25, R23 ;  /* 0x0000001912197223 */ /* 0x010fc80000000017 */
[----:B-----5:R-:W-:-:S04]  /*5660*/  FFMA R14, R14, R26, R25 ;  /* 0x0000001a0e0e7223 */ /* 0x020fc80000000019 */
[----:B------:R-:W-:-:S04]  /*5670*/  FFMA R13, R13, R27, R14 ;  /* 0x0000001b0d0d7223 */ /* 0x000fc8000000000e */
[----:B------:R-:W-:-:S04]  /*5680*/  FFMA R12, R12, R21, R13 ;  /* 0x000000150c0c7223 */ /* 0x000fc8000000000d */
[----:B--2---:R-:W-:-:S04]  /*5690*/  FFMA R11, R11, R20, R12 ;  /* 0x000000140b0b7223 */ /* 0x004fc8000000000c */
[----:B------:R-:W-:-:S04]  /*56a0*/  FFMA R8, R8, R19, R11 ;  /* 0x0000001308087223 */ /* 0x000fc8000000000b */
[----:B------:R-:W-:-:S04]  /*56b0*/  FFMA R5, R5, R17, R8 ;  /* 0x0000001105057223 */ /* 0x000fc80000000008 */
[----:B------:R-:W-:-:S07]  /*56c0*/  FFMA R23, R16, R22, R5 ;  /* 0x0000001610177223 */ /* 0x000fce0000000005 */
.L_x_207:
[----:B------:R-:W-:Y:S05]  /*56d0*/  @!P1 BRA `(.L_x_206) ;  /* 0x0000000000b49947 */ /* 0x000fea0003800000 */
[----:B------:R-:W-:Y:S02]  /*56e0*/  ISETP.GE.U32.AND P0, PT, R15, 0x4, PT ;  /* 0x000000040f00780c */ /* 0x000fe40003f06070 */
[----:B------:R-:W-:-:S04]  /*56f0*/  LOP3.LUT R4, R4, 0x3, RZ, 0xc0, !PT ;  /* 0x0000000304047812 */ /* 0x000fc800078ec0ff */
[----:B------:R-:W-:-:S07]  /*5700*/  ISETP.NE.AND P1, PT, R4, RZ, PT ;  /* 0x000000ff0400720c */ /* 0x000fce0003f25270 */
[----:B------:R-:W-:Y:S06]  /*5710*/  @!P0 BRA `(.L_x_208) ;  /* 0x0000000000548947 */ /* 0x000fec0003800000 */
[----:B------:R-:W4:Y:S02]  /*5720*/  LDC.64 R6, c[0x0][0x3a0] ;  /* 0x0000e800ff067b82 */ /* 0x000f240000000a00 */
[----:B----4-:R-:W-:-:S05]  /*5730*/  IMAD.WIDE.U32 R6, R10, 0x4, R6 ;  /* 0x000000040a067825 */ /* 0x010fca00078e0006 */
[----:B------:R-:W4:Y:S04]  /*5740*/  LDG.E R8, desc[UR8][R6.64] ;  /* 0x0000000806087981 */ /* 0x000f28000c1e1900 */
[----:B------:R-:W5:Y:S04]  /*5750*/  LDG.E R13, desc[UR8][R6.64+0x4] ;  /* 0x00000408060d7981 */ /* 0x000f68000c1e1900 */
[----:B------:R-:W3:Y:S04]  /*5760*/  LDG.E R15, desc[UR8][R6.64+0x8] ;  /* 0x00000808060f7981 */ /* 0x000ee8000c1e1900 */
[----:B-1----:R-:W3:Y:S01]  /*5770*/  LDG.E R17, desc[UR8][R6.64+0xc] ;  /* 0x00000c0806117981 */ /* 0x002ee2000c1e1900 */
[----:B------:R-:W-:Y:S01]  /*5780*/  IADD3 R5, PT, PT, R9, R10, RZ ;  /* 0x0000000a09057210 */ /* 0x000fe20007ffe0ff */
[----:B------:R-:W-:-:S04]  /*5790*/  VIADD R10, R10, 0x4 ;  /* 0x000000040a0a7836 */ /* 0x000fc80000000000 */
[----:B------:R-:W-:-:S05]  /*57a0*/  IMAD R5, R5, 0x2, R0 ;  /* 0x0000000205057824 */ /* 0x000fca00078e0200 */
[----:B--2---:R-:W1:Y:S04]  /*57b0*/  LDS.U16 R11, [R5+0x100] ;  /* 0x00010000050b7984 */ /* 0x004e680000000400 */
[----:B------:R-:W2:Y:S04]  /*57c0*/  LDS.U16 R12, [R5+0x102] ;  /* 0x00010200050c7984 */ /* 0x000ea80000000400 */
[----:B------:R-:W0:Y:S04]  /*57d0*/  LDS.U16 R14, [R5+0x104] ;  /* 0x00010400050e7984 */ /* 0x000e280000000400 */
[----:B------:R-:W0:Y:S01]  /*57e0*/  LDS.U16 R16, [R5+0x106] ;  /* 0x0001060005107984 */ /* 0x000e220000000400 */
[----:B-1----:R-:W-:-:S02]  /*57f0*/  I2FP.F32.U32 R11, R11 ;  /* 0x0000000b000b7245 */ /* 0x002fc40000201000 */
[----:B--2---:R-:W-:Y:S02]  /*5800*/  I2FP.F32.U32 R12, R12 ;  /* 0x0000000c000c7245 */ /* 0x004fe40000201000 */
[----:B0-----:R-:W-:Y:S02]  /*5810*/  I2FP.F32.U32 R14, R14 ;  /* 0x0000000e000e7245 */ /* 0x001fe40000201000 */
[----:B------:R-:W-:Y:S01]  /*5820*/  I2FP.F32.U32 R16, R16 ;  /* 0x0000001000107245 */ /* 0x000fe20000201000 */
[----:B----4-:R-:W-:-:S04]  /*5830*/  FFMA R8, R8, R11, R23 ;  /* 0x0000000b08087223 */ /* 0x010fc80000000017 */
[----:B-----5:R-:W-:-:S04]  /*5840*/  FFMA R8, R13, R12, R8 ;  /* 0x0000000c0d087223 */ /* 0x020fc80000000008 */
[----:B---3--:R-:W-:-:S04]  /*5850*/  FFMA R8, R15, R14, R8 ;  /* 0x0000000e0f087223 */ /* 0x008fc80000000008 */
[----:B------:R-:W-:-:S07]  /*5860*/  FFMA R23, R17, R16, R8 ;  /* 0x0000001011177223 */ /* 0x000fce0000000008 */
.L_x_208:
[----:B------:R-:W-:Y:S05]  /*5870*/  @!P1 BRA `(.L_x_206) ;  /* 0x00000000004c9947 */ /* 0x000fea0003800000 */
[----:B------:R-:W4:Y:S02]  /*5880*/  LDC.64 R6, c[0x0][0x3a0] ;  /* 0x0000e800ff067b82 */ /* 0x000f240000000a00 */
[----:B----4-:R-:W-:-:S05]  /*5890*/  IMAD.WIDE.U32 R6, R10, 0x4, R6 ;  /* 0x000000040a067825 */ /* 0x010fca00078e0006 */
[----:B------:R-:W4:Y:S01]  /*58a0*/  LDG.E R8, desc[UR8][R6.64] ;  /* 0x0000000806087981 */ /* 0x000f22000c1e1900 */
[----:B------:R-:W-:Y:S02]  /*58b0*/  IADD3 R9, PT, PT, R9, R10, RZ ;  /* 0x0000000a09097210 */ /* 0x000fe40007ffe0ff */
[----:B------:R-:W-:-:S03]  /*58c0*/  ISETP.NE.AND P0, PT, R4, 0x1, PT ;  /* 0x000000010400780c */ /* 0x000fc60003f05270 */
[----:B------:R-:W-:-:S05]  /*58d0*/  IMAD R9, R9, 0x2, R0 ;  /* 0x0000000209097824 */ /* 0x000fca00078e0200 */
[----:B------:R-:W5:Y:S02]  /*58e0*/  LDS.U16 R0, [R9+0x100] ;  /* 0x0001000009007984 */ /* 0x000f640000000400 */
[----:B-----5:R-:W-:-:S05]  /*58f0*/  I2FP.F32.U32 R0, R0 ;  /* 0x0000000000007245 */ /* 0x020fca0000201000 */
[----:B----4-:R-:W-:Y:S01]  /*5900*/  FFMA R23, R8, R0, R23 ;  /* 0x0000000008177223 */ /* 0x010fe20000000017 */
[----:B------:R-:W-:Y:S06]  /*5910*/  @!P0 BRA `(.L_x_206) ;  /* 0x0000000000248947 */ /* 0x000fec0003800000 */
[----:B------:R-:W-:Y:S01]  /*5920*/  ISETP.NE.AND P0, PT, R4, 0x2, PT ;  /* 0x000000020400780c */ /* 0x000fe20003f05270 */
[----:B------:R-:W4:Y:S04]  /*5930*/  LDG.E R0, desc[UR8][R6.64+0x4] ;  /* 0x0000040806007981 */ /* 0x000f28000c1e1900 */
[----:B------:R-:W5:Y:S08]  /*5940*/  LDS.U16 R4, [R9+0x102] ;  /* 0x0001020009047984 */ /* 0x000f700000000400 */
[----:B------:R-:W2:Y:S04]  /*5950*/  @P0 LDG.E R8, desc[UR8][R6.64+0x8] ;  /* 0x0000080806080981 */ /* 0x000ea8000c1e1900 */
[----:B------:R-:W0:Y:S01]  /*5960*/  @P0 LDS.U16 R5, [R9+0x104] ;  /* 0x0001040009050984 */ /* 0x000e220000000400 */
[----:B-----5:R-:W-:-:S02]  /*5970*/  I2FP.F32.U32 R4, R4 ;  /* 0x0000000400047245 */ /* 0x020fc40000201000 */
[----:B0-----:R-:W-:-:S03]  /*5980*/  @P0 I2FP.F32.U32 R5, R5 ;  /* 0x0000000500050245 */ /* 0x001fc60000201000 */
[----:B----4-:R-:W-:-:S04]  /*5990*/  FFMA R23, R0, R4, R23 ;  /* 0x0000000400177223 */ /* 0x010fc80000000017 */
[----:B--2---:R-:W-:-:S07]  /*59a0*/  @P0 FFMA R23, R8, R5, R23 ;  /* 0x0000000508170223 */ /* 0x004fce0000000017 */
.L_x_206:
[----:B------:R-:W4:Y:S02]  /*59b0*/  F2I.U32.NTZ R23, R23 ;  /* 0x0000001700177305 */ /* 0x000f240000203000 */
[----:B----4-:R-:W-:Y:S01]  /*59c0*/  STG.E.U16 desc[UR8][R2.64+0x100], R23 ;  /* 0x0001001702007986 */ /* 0x010fe2000c101508 */
[----:B0-----:R-:W-:Y:S05]  /*59d0*/  EXIT ;  /* 0x000000000000794d */ /* 0x001fea0003800000 */
.L_x_168:
[----:B------:R-:W1:Y:S02]  /*59e0*/  LDC.64 R2, c[0x0][0x388] ;  /* 0x0000e200ff027b82 */ /* 0x000e640000000a00 */
[----:B-1----:R-:W-:-:S05]  /*59f0*/  IMAD.WIDE R2, R10, 0x2, R2 ;  /* 0x000000020a027825 */ /* 0x002fca00078e0202 */
[----:B------:R-:W-:Y:S04]  /*5a00*/  STG.E.U16 desc[UR8][R2.64+0x20], RZ ;  /* 0x000020ff02007986 */ /* 0x000fe8000c101508 */
[----:B------:R-:W-:Y:S04]  /*5a10*/  STG.E.U16 desc[UR8][R2.64+0x40], RZ ;  /* 0x000040ff02007986 */ /* 0x000fe8000c101508 */
[----:B------:R-:W-:Y:S04]  /*5a20*/  STG.E.U16 desc[UR8][R2.64+0x60], RZ ;  /* 0x000060ff02007986 */ /* 0x000fe8000c101508 */
[----:B------:R-:W-:Y:S04]  /*5a30*/  STG.E.U16 desc[UR8][R2.64+0x80], RZ ;  /* 0x000080ff02007986 */ /* 0x000fe8000c101508 */
[----:B------:R-:W-:Y:S04]  /*5a40*/  STG.E.U16 desc[UR8][R2.64+0xa0], RZ ;  /* 0x0000a0ff02007986 */ /* 0x000fe8000c101508 */
[----:B------:R-:W-:Y:S04]  /*5a50*/  STG.E.U16 desc[UR8][R2.64+0xc0], RZ ;  /* 0x0000c0ff02007986 */ /* 0x000fe8000c101508 */
[----:B------:R-:W-:Y:S04]  /*5a60*/  STG.E.U16 desc[UR8][R2.64+0xe0], RZ ;  /* 0x0000e0ff02007986 */ /* 0x000fe8000c101508 */
[----:B------:R-:W-:Y:S01]  /*5a70*/  STG.E.U16 desc[UR8][R2.64+0x100], RZ ;  /* 0x000100ff02007986 */ /* 0x000fe2000c101508 */
[----:B------:R-:W-:Y:S05]  /*5a80*/  EXIT ;  /* 0x000000000000794d */ /* 0x000fea0003800000 */
.L_x_209:
        /* <DEDUP_REMOVED lines=15> */
.L_x_256:


//--------------------- .text.conv_horiz_kernel_u8 --------------------------
	.section	.text.conv_horiz_kernel_u8,"ax",@progbits
	.align	128
        .global         conv_horiz_kernel_u8
        .type           conv_horiz_kernel_u8,@function
        .size           conv_horiz_kernel_u8,(.L_x_257 - conv_horiz_kernel_u8)
        .other          conv_horiz_kernel_u8,@"STO_CUDA_ENTRY STV_DEFAULT"
conv_horiz_kernel_u8:
.text.conv_horiz_kernel_u8:
[----:B------:R-:W-:Y:S01]  /*0000*/  LDC R1, c[0x0][0x37c] ;  /* 0x0000df00ff017b82 */ /* 0x000fe20000000800 */
[----:B------:R-:W0:Y:S01]  /*0010*/  S2R R0, SR_CTAID.X ;  /* 0x0000000000007919 */ /* 0x000e220000002500 */
[----:B------:R-:W1:Y:S01]  /*0020*/  LDCU UR4, c[0x0][0x390] ;  /* 0x00007200ff0477ac */ /* 0x000e620008000800 */
[----:B------:R-:W-:Y:S01]  /*0030*/  PRMT R27, RZ, 0x7610, R27 ;  /* 0x00007610ff1b7816 */ /* 0x000fe2000000001b */
[----:B------:R-:W0:Y:S01]  /*0040*/  S2R R9, SR_TID.X ;  /* 0x0000000000097919 */ /* 0x000e220000002100 */
[----:B------:R-:W2:Y:S01]  /*0050*/  LDCU.64 UR6, c[0x0][0x380] ;  /* 0x00007000ff0677ac */ /* 0x000ea20008000a00 */
[----:B------:R-:W3:Y:S01]  /*0060*/  S2R R3, SR_CTAID.Y ;  /* 0x0000000000037919 */ /* 0x000ee20000002600 */
[----:B------:R-:W4:Y:S01]  /*0070*/  LDCU.64 UR8, c[0x0][0x358] ;  /* 0x00006b00ff0877ac */ /* 0x000f220008000a00 */
[----:B------:R-:W3:Y:S01]  /*0080*/  S2R R8, SR_TID.Y ;  /* 0x0000000000087919 */ /* 0x000ee20000002200 */
[----:B0-----:R-:W-:-:S04]  /*0090*/  IMAD R0, R0, 0x80, R9 ;  /* 0x0000008000007824 */ /* 0x001fc800078e0209 */
[----:B------:R-:W-:Y:S02]  /*00a0*/  VIADD R0, R0, 0xfffffff0 ;  /* 0xfffffff000007836 */ /* 0x000fe40000000000 */
[----:B---3--:R-:W-:-:S03]  /*00b0*/  IMAD R3, R3, 0x4, R8 ;  /* 0x0000000403037824 */ /* 0x008fc600078e0208 */
[----:B-1----:R-:W-:Y:S01]  /*00c0*/  IADD3 R4, PT, PT, -R0, UR4, RZ ;  /* 0x0000000400047c10 */ /* 0x002fe2000fffe1ff */
[----:B------:R-:W-:-:S03]  /*00d0*/  IMAD R10, R3, UR4, R0 ;  /* 0x00000004030a7c24 */ /* 0x000fc6000f8e0200 */
[----:B------:R-:W-:Y:S02]  /*00e0*/  ISETP.GE.U32.AND P1, PT, R4, 0x91, PT ;  /* 0x000000910400780c */ /* 0x000fe40003f26070 */
[----:B------:R-:W-:Y:S02]  /*00f0*/  SHF.R.S32.HI R23, RZ, 0x1f, R10 ;  /* 0x0000001fff177819 */ /* 0x000fe4000001140a */
[----:B--2---:R-:W-:-:S04]  /*0100*/  IADD3 R2, P0, PT, R10, UR6, RZ ;  /* 0x000000060a027c10 */ /* 0x004fc8000ff1e0ff */
[----:B------:R-:W-:Y:S02]  /*0110*/  IADD3.X R3, PT, PT, R23, UR7, RZ, P0, !PT ;  /* 0x0000000717037c10 */ /* 0x000fe400087fe4ff */
[----:B------:R-:W-:Y:S02]  /*0120*/  ISETP.GE.AND P0, PT, R0, RZ, PT ;  /* 0x000000ff0000720c */ /* 0x000fe40003f06270 */
[----:B------:R-:W-:Y:S01]  /*0130*/  PRMT R29, RZ, 0x7610, R29 ;  /* 0x00007610ff1d7816 */ /* 0x000fe2000000001d */
[----:B----4-:R-:W2:Y:S04]  /*0140*/  LDG.E.U8 R5, desc[UR8][R2.64+0x10] ;  /* 0x0000100802057981 */ /* 0x010ea8000c1e1100 */
[----:B------:R-:W3:Y:S04]  /*0150*/  LDG.E.U8 R11, desc[UR8][R2.64+0x20] ;  /* 0x00002008020b7981 */ /* 0x000ee8000c1e1100 */
[----:B------:R-:W4:Y:S04]  /*0160*/  LDG.E.U8 R13, desc[UR8][R2.64+0x30] ;  /* 0x00003008020d7981 */ /* 0x000f28000c1e1100 */
[----:B------:R-:W5:Y:S04]  /*0170*/  LDG.E.U8 R15, desc[UR8][R2.64+0x40] ;  /* 0x00004008020f7981 */ /* 0x000f68000c1e1100 */
[----:B------:R-:W5:Y:S04]  /*0180*/  LDG.E.U8 R17, desc[UR8][R2.64+0x50] ;  /* 0x0000500802117981 */ /* 0x000f68000c1e1100 */
[----:B------:R-:W5:Y:S04]  /*0190*/  LDG.E.U8 R19, desc[UR8][R2.64+0x60] ;  /* 0x0000600802137981 */ /* 0x000f68000c1e1100 */
[----:B------:R-:W5:Y:S04]  /*01a0*/  LDG.E.U8 R21, desc[UR8][R2.64+0x70] ;  /* 0x0000700802157981 */ /* 0x000f68000c1e1100 */
[----:B------:R-:W5:Y:S04]  /*01b0*/  LDG.E.U8 R25, desc[UR8][R2.64+0x80] ;  /* 0x0000800802197981 */ /* 0x000f68000c1e1100 */
[----:B------:R-:W5:Y:S04]  /*01c0*/  @P0 LDG.E.U8 R27, desc[UR8][R2.64] ;  /* 0x00000008021b0981 */ /* 0x000f68000c1e1100 */
[----:B------:R-:W5:Y:S01]  /*01d0*/  @P1 LDG.E.U8 R29, desc[UR8][R2.64+0x90] ;  /* 0x00009008021d1981 */ /* 0x000f62000c1e1100 */
[----:B------:R-:W-:Y:S01]  /*01e0*/  MOV R7, 0x400 ;  /* 0x0000040000077802 */ /* 0x000fe20000000f00 */
[----:B------:R-:W0:Y:S03]  /*01f0*/  S2R R0, SR_CgaCtaId ;  /* 0x0000000000007919 */ /* 0x000e260000008800 */
[----:B0-----:R-:W-:-:S02]  /*0200*/  LEA R7, R0, R7, 0x18 ;  /* 0x0000000700077211 */ /* 0x001fc400078ec0ff */
[----:B------:R-:W0:Y:S03]  /*0210*/  LDC R0, c[0x0][0x398] ;  /* 0x0000e600ff007b82 */ /* 0x000e260000000800 */
[----:B------:R-:W-:-:S04]  /*0220*/  IMAD R4, R8, 0xa0, R7 ;  /* 0x000000a008047824 */ /* 0x000fc800078e0207 */
[----:B------:R-:W-:Y:S01]  /*0230*/  IMAD.IADD R6, R4, 0x1, R9 ;  /* 0x0000000104067824 */ /* 0x000fe200078e0209 */
[----:B0-----:R-:W-:-:S04]  /*0240*/  ISETP.GE.AND P0, PT, R0, 0x1, PT ;  /* 0x000000010000780c */ /* 0x001fc80003f06270 */
[----:B--2---:R0:W-:Y:S04]  /*0250*/  STS.U8 [R6+0x10], R5 ;  /* 0x0000100506007388 */ /* 0x0041e80000000000 */
[----:B---3--:R0:W-:Y:S04]  /*0260*/  STS.U8 [R6+0x20], R11 ;  /* 0x0000200b06007388 */ /* 0x0081e80000000000 */
[----:B----4-:R0:W-:Y:S04]  /*0270*/  STS.U8 [R6+0x30], R13 ;  /* 0x0000300d06007388 */ /* 0x0101e80000000000 */
[----:B-----5:R0:W-:Y:S04]  /*0280*/  STS.U8 [R6+0x40], R15 ;  /* 0x0000400f06007388 */ /* 0x0201e80000000000 */
[----:B------:R0:W-:Y:S04]  /*0290*/  STS.U8 [R6+0x50], R17 ;  /* 0x0000501106007388 */ /* 0x0001e80000000000 */
[----:B------:R0:W-:Y:S04]  /*02a0*/  STS.U8 [R6+0x60], R19 ;  /* 0x0000601306007388 */ /* 0x0001e80000000000 */
[----:B------:R0:W-:Y:S04]  /*02b0*/  STS.U8 [R6+0x70], R21 ;  /* 0x0000701506007388 */ /* 0x0001e80000000000 */
[----:B------:R0:W-:Y:S04]  /*02c0*/  STS.U8 [R6+0x80], R25 ;  /* 0x0000801906007388 */ /* 0x0001e80000000000 */
[----:B------:R0:W-:Y:S04]  /*02d0*/  STS.U8 [R6], R27 ;  /* 0x0000001b06007388 */ /* 0x0001e80000000000 */
[----:B------:R0:W-:Y:S01]  /*02e0*/  STS.U8 [R6+0x90], R29 ;  /* 0x0000901d06007388 */ /* 0x0001e20000000000 */
[----:B------:R-:W-:Y:S06]  /*02f0*/  BAR.SYNC.DEFER_BLOCKING 0x0 ;  /* 0x0000000000007b1d */ /* 0x000fec0000010000 */
[----:B------:R-:W-:Y:S05]  /*0300*/  @!P0 BRA `(.L_x_210) ;  /* 0x00000054005c8947 */ /* 0x000fea0003800000 */
[C---:B------:R-:W-:Y:S01]  /*0310*/  VIADD R2, R0.reuse, 0xffffffff ;  /* 0xffffffff00027836 */ /* 0x040fe20000000000 */
[----:B0-----:R-:W-:Y:S01]  /*0320*/  LOP3.LUT R13, R0, 0xf, RZ, 0xc0, !PT ;  /* 0x0000000f000d7812 */ /* 0x001fe200078ec0ff */
[----:B------:R-:W0:Y:S01]  /*0330*/  LDCU.64 UR6, c[0x0][0x3a0] ;  /* 0x00007400ff0677ac */ /* 0x000e220008000a00 */
[----:B------:R-:W-:Y:S01]  /*0340*/  SHF.R.U32.HI R6, RZ, 0x1, R0 ;  /* 0x00000001ff067819 */ /* 0x000fe20000011600 */
[----:B------:R-:W-:Y:S01]  /*0350*/  IMAD.MOV.U32 R16, RZ, RZ, RZ ;  /* 0x000000ffff107224 */ /* 0x000fe200078e00ff */
        /* <DEDUP_REMOVED lines=17> */
.L_x_212:
        /* <DEDUP_REMOVED lines=8> */
[----:B------:R-:W1:Y:S04]  /*04f0*/  LDS.U8 R26, [R5+-0xe] ;  /* 0xfffff200051a7984 */ /* 0x000e680000000000 */
[----:B------:R-:W3:Y:S04]  /*0500*/  LDS.U8 R22, [R5+-0xd] ;  /* 0xfffff30005167984 */ /* 0x000ee80000000000 */
[----:B------:R-:W5:Y:S04]  /*0510*/  LDG.E R15, desc[UR8][R2.64+-0x4] ;  /* 0xfffffc08020f7981 */ /* 0x000f68000c1e1900 */
[----:B------:R-:W-:Y:S01]  /*0520*/  LDS.U8 R27, [R5+-0x6] ;  /* 0xfffffa00051b7984 */ /* 0x000fe20000000000 */
[----:B0-----:R-:W-:-:S02]  /*0530*/  I2FP.F32.U32 R24, R24 ;  /* 0x0000001800187245 */ /* 0x001fc40000201000 */
[----:B-1----:R-:W-:-:S03]  /*0540*/  I2FP.F32.U32 R26, R26 ;  /* 0x0000001a001a7245 */ /* 0x002fc60000201000 */
[----:B--2---:R-:W-:Y:S02]  /*0550*/  FFMA R25, R25, R24, R16 ;  /* 0x0000001819197223 */ /* 0x004fe40000000010 */
[----:B------:R-:W0:Y:S02]  /*0560*/  LDS.U8 R24, [R5+-0xc] ;  /* 0xfffff40005187984 */ /* 0x000e240000000000 */
[----:B---3--:R-:W-:Y:S02]  /*0570*/  FFMA R25, R18, R26, R25 ;  /* 0x0000001a12197223 */ /* 0x008fe40000000019 */
[----:B------:R-:W2:Y:S01]  /*0580*/  LDG.E R16, desc[UR8][R2.64] ;  /* 0x0000000802107981 */ /* 0x000ea2000c1e1900 */
[----:B------:R-:W-:-:S03]  /*0590*/  I2FP.F32.U32 R26, R22 ;  /* 0x00000016001a7245 */ /* 0x000fc60000201000 */
[----:B------:R-:W1:Y:S04]  /*05a0*/  LDS.U8 R22, [R5+-0xb] ;  /* 0xfffff50005167984 */ /* 0x000e680000000000 */
[----:B------:R-:W3:Y:S01]  /*05b0*/  LDG.E R18, desc[UR8][R2.64+0x4] ;  /* 0x0000040802127981 */ /* 0x000ee2000c1e1900 */
[----:B----4-:R-:W-:-:S03]  /*05c0*/  FFMA R26, R20, R26, R25 ;  /* 0x0000001a141a7223 */ /* 0x010fc60000000019 */
[----:B------:R-:W4:Y:S04]  /*05d0*/  LDS.U8 R25, [R5+-0xa] ;  /* 0xfffff60005197984 */ /* 0x000f280000000000 */
[----:B------:R-:W3:Y:S01]  /*05e0*/  LDG.E R20, desc[UR8][R2.64+0x8] ;  /* 0x0000080802147981 */ /* 0x000ee2000c1e1900 */
[----:B0-----:R-:W-:-:S05]  /*05f0*/  I2FP.F32.U32 R24, R24 ;  /* 0x0000001800187245 */ /* 0x001fca0000201000 */
[----:B-----5:R-:W-:Y:S02]  /*0600*/  FFMA R24, R21, R24, R26 ;  /* 0x0000001815187223 */ /* 0x020fe4000000001a */
[----:B------:R-:W5:Y:S01]  /*0610*/  LDG.E R21, desc[UR8][R2.64+0xc] ;  /* 0x00000c0802157981 */ /* 0x000f62000c1e1900 */
[----:B-1----:R-:W-:-:S03]  /*0620*/  I2FP.F32.U32 R22, R22 ;  /* 0x0000001600167245 */ /* 0x002fc60000201000 */
[----:B------:R-:W0:Y:S02]  /*0630*/  LDS.U8 R26, [R5+-0x9] ;  /* 0xfffff700051a7984 */ /* 0x000e240000000000 */
[----:B------:R-:W-:Y:S02]  /*0640*/  FFMA R24, R19, R22, R24 ;  /* 0x0000001613187223 */ /* 0x000fe40000000018 */
[----:B------:R-:W5:Y:S01]  /*0650*/  LDG.E R19, desc[UR8][R2.64+0x10] ;  /* 0x0000100802137981 */ /* 0x000f62000c1e1900 */
[----:B----4-:R-:W-:-:S03]  /*0660*/  I2FP.F32.U32 R25, R25 ;  /* 0x0000001900197245 */ /* 0x010fc60000201000 */
[----:B------:R-:W4:Y:S02]  /*0670*/  LDG.E R22, desc[UR8][R2.64+0x14] ;  /* 0x0000140802167981 */ /* 0x000f24000c1e1900 */
[----:B------:R-:W-:Y:S02]  /*0680*/  FFMA R25, R17, R25, R24 ;  /* 0x0000001911197223 */ /* 0x000fe40000000018 */
[----:B------:R-:W4:Y:S04]  /*0690*/  LDG.E R24, desc[UR8][R2.64+0x18] ;  /* 0x0000180802187981 */ /* 0x000f28000c1e1900 */
[----:B------:R1:W4:Y:S01]  /*06a0*/  LDG.E R17, desc[UR8][R2.64+0x1c] ;  /* 0x00001c0802117981 */ /* 0x000322000c1e1900 */
[----:B0-----:R-:W-:-:S05]  /*06b0*/  I2FP.F32.U32 R26, R26 ;  /* 0x0000001a001a7245 */ /* 0x001fca0000201000 */
[----:B------:R-:W-:Y:S02]  /*06c0*/  FFMA R14, R14, R26, R25 ;  /* 0x0000001a0e0e7223 */ /* 0x000fe40000000019 */
[----:B------:R-:W0:Y:S04]  /*06d0*/  LDS.U8 R25, [R5+-0x8] ;  /* 0xfffff80005197984 */ /* 0x000e280000000000 */
[----:B------:R-:W1:Y:S01]  /*06e0*/  LDS.U8 R26, [R5+-0x7] ;  /* 0xfffff900051a7984 */ /* 0x000e620000000000 */
[----:B0-----:R-:W-:-:S05]  /*06f0*/  I2FP.F32.U32 R25, R25 ;  /* 0x0000001900197245 */ /* 0x001fca0000201000 */
[----:B------:R-:W-:Y:S02]  /*0700*/  FFMA R15, R15, R25, R14 ;  /* 0x000000190f0f7223 */ /* 0x000fe4000000000e */
[----:B------:R-:W0:Y:S01]  /*0710*/  LDS.U8 R14, [R5+-0x5] ;  /* 0xfffffb00050e7984 */ /* 0x000e220000000000 */
[----:B-1----:R-:W-:Y:S02]  /*0720*/  I2FP.F32.U32 R26, R26 ;  /* 0x0000001a001a7245 */ /* 0x002fe40000201000 */
[----:B------:R-:W-:Y:S01]  /*0730*/  I2FP.F32.U32 R27, R27 ;  /* 0x0000001b001b7245 */ /* 0x000fe20000201000 */
[----:B------:R-:W-:-:S05]  /*0740*/  VIADD R12, R12, 0x10 ;  /* 0x000000100c0c7836 */ /* 0x000fca0000000000 */
[----:B------:R-:W-:Y:S02]  /*0750*/  ISETP.NE.AND P2, PT, R12, RZ, PT ;  /* 0x000000ff0c00720c */ /* 0x000fe40003f45270 */
[----:B------:R-:W-:-:S05]  /*0760*/  IADD3 R2, P3, PT, R2, 0x40, RZ ;  /* 0x0000004002027810 */ /* 0x000fca0007f7e0ff */
[----:B------:R-:W-:Y:S02]  /*0770*/  IMAD.X R3, RZ, RZ, R3, P3 ;  /* 0x000000ffff037224 */ /* 0x000fe400018e0603 */
[----:B--2---:R-:W-:Y:S02]  /*0780*/  FFMA R25, R16, R26, R15 ;  /* 0x0000001a10197223 */ /* 0x004fe4000000000f */
[----:B------:R-:W1:Y:S04]  /*0790*/  LDS.U8 R15, [R5+-0x4] ;  /* 0xfffffc00050f7984 */ /* 0x000e680000000000 */
[----:B------:R-:W2:Y:S01]  /*07a0*/  LDS.U8 R16, [R5+-0x3] ;  /* 0xfffffd0005107984 */ /* 0x000ea20000000000 */
[----:B---3--:R-:W-:Y:S01]  /*07b0*/  FFMA R25, R18, R27, R25 ;  /* 0x0000001b12197223 */ /* 0x008fe20000000019 */
[----:B0-----:R-:W-:-:S02]  /*07c0*/  I2FP.F32.U32 R18, R14 ;  /* 0x0000000e00127245 */ /* 0x001fc40000201000 */
[----:B------:R-:W0:Y:S03]  /*07d0*/  LDS.U8 R14, [R5+-0x2] ;  /* 0xfffffe00050e7984 */ /* 0x000e260000000000 */
[----:B------:R-:W-:Y:S02]  /*07e0*/  FFMA R26, R20, R18, R25 ;  /* 0x00000012141a7223 */ /* 0x000fe40000000019 */
[----:B------:R-:W3:Y:S04]  /*07f0*/  LDS.U8 R20, [R5+-0x1] ;  /* 0xffffff0005147984 */ /* 0x000ee80000000000 */
[----:B------:R-:W3:Y:S01]  /*0800*/  LDS.U8 R18, [R5] ;  /* 0x0000000005127984 */ /* 0x000ee20000000000 */
[----:B-1----:R-:W-:-:S02]  /*0810*/  I2FP.F32.U32 R15, R15 ;  /* 0x0000000f000f7245 */ /* 0x002fc40000201000 */
[----:B--2---:R-:W-:-:S03]  /*0820*/  I2FP.F32.U32 R16, R16 ;  /* 0x0000001000107245 */ /* 0x004fc60000201000 */
[----:B-----5:R-:W-:Y:S01]  /*0830*/  FFMA R26, R21, R15, R26 ;  /* 0x0000000f151a7223 */ /* 0x020fe2000000001a */
[----:B0-----:R-:W-:-:S03]  /*0840*/  I2FP.F32.U32 R14, R14 ;  /* 0x0000000e000e7245 */ /* 0x001fc60000201000 */
[----:B------:R-:W-:-:S04]  /*0850*/  FFMA R19, R19, R16, R26 ;  /* 0x0000001013137223 */ /* 0x000fc8000000001a */
[----:B----4-:R-:W-:Y:S01]  /*0860*/  FFMA R19, R22, R14, R19 ;  /* 0x0000000e16137223 */ /* 0x010fe20000000013 */
[----:B---3--:R-:W-:Y:S02]  /*0870*/  I2FP.F32.U32 R20, R20 ;  /* 0x0000001400147245 */ /* 0x008fe40000201000 */
[----:B------:R-:W-:-:S03]  /*0880*/  I2FP.F32.U32 R18, R18 ;  /* 0x0000001200127245 */ /* 0x000fc60000201000 */
[----:B------:R-:W-:Y:S01]  /*0890*/  FFMA R20, R24, R20, R19 ;  /* 0x0000001418147223 */ /* 0x000fe20000000013 */
[----:B------:R-:W-:-:S03]  /*08a0*/  VIADD R5, R5, 0x10 ;  /* 0x0000001005057836 */ /* 0x000fc60000000000 */
[----:B------:R-:W-:Y:S01]  /*08b0*/  FFMA R16, R17, R18, R20 ;  /* 0x0000001211107223 */ /* 0x000fe20000000014 */
[----:B------:R-:W-:Y:S06]  /*08c0*/  @P2 BRA `(.L_x_212) ;  /* 0xfffffff800e82947 */ /* 0x000fec000383ffff */
.L_x_211:
        /* <DEDUP_REMOVED lines=42> */
.L_x_214:
        /* <DEDUP_REMOVED lines=25> */
.L_x_215:
        /* <DEDUP_REMOVED lines=19> */
.L_x_213:
[----:B------:R-:W1:Y:S01]  /*0e30*/  LDCU.64 UR4, c[0x0][0x388] ;  /* 0x00007100ff0477ac */ /* 0x000e620008000a00 */
[----:B------:R-:W2:Y:S01]  /*0e40*/  F2I.U32.NTZ R11, R16 ;  /* 0x00000010000b7305 */ /* 0x000ea20000203000 */
[----:B------:R-:W-:Y:S02]  /*0e50*/  IMAD.MOV.U32 R18, RZ, RZ, RZ ;  /* 0x000000ffff127224 */ /* 0x000fe400078e00ff */
[----:B------:R-:W-:Y:S01]  /*0e60*/  IMAD.MOV.U32 R12, RZ, RZ, RZ ;  /* 0x000000ffff0c7224 */ /* 0x000fe200078e00ff */
[----:B-1----:R-:W-:-:S04]  /*0e70*/  IADD3 R2, P2, PT, R10, UR4, RZ ;  /* 0x000000040a027c10 */ /* 0x002fc8000ff5e0ff */
[----:B------:R-:W-:-:S05]  /*0e80*/  IADD3.X R3, PT, PT, R23, UR5, RZ, P2, !PT ;  /* 0x0000000517037c10 */ /* 0x000fca00097fe4ff */
[----:B--2---:R1:W-:Y:S01]  /*0e90*/  STG.E.U8 desc[UR8][R2.64+0x10], R11 ;  /* 0x0000100b02007986 */ /* 0x0043e2000c101108 */
[----:B------:R-:W-:Y:S05]  /*0ea0*/  @!P1 BRA `(.L_x_216) ;  /* 0x0000000400409947 */ /* 0x000fea0003800000 */
[----:B0-----:R-:W-:Y:S01]  /*0eb0*/  UIADD3 UR4, UP0, UPT, UR6, 0x20, URZ ;  /* 0x0000002006047890 */ /* 0x001fe2000ff1e0ff */
[----:B------:R-:W-:Y:S01]  /*0ec0*/  IMAD R10, R8, 0xa0, R9 ;  /* 0x000000a0080a7824 */ /* 0x000fe200078e0209 */
[----:B------:R-:W-:Y:S01]  /*0ed0*/  LOP3.LUT R12, R0, 0x7ffffff0, RZ, 0xc0, !PT ;  /* 0x7ffffff0000c7812 */ /* 0x000fe200078ec0ff */
[----:B------:R-:W-:Y:S01]  /*0ee0*/  IMAD.MOV.U32 R18, RZ, RZ, RZ ;  /* 0x000000ffff127224 */ /* 0x000fe200078e00ff */
[----:B------:R-:W-:Y:S02]  /*0ef0*/  UIADD3.X UR5, UPT, UPT, URZ, UR7, URZ, UP0, !UPT ;  /* 0x00000007ff057290 */ /* 0x000fe400087fe4ff */
[----:B------:R-:W-:Y:S01]  /*0f00*/  IADD3 R14, PT, PT, R7, R10, -R6 ;  /* 0x0000000a070e7210 */ /* 0x000fe20007ffe806 */
[----:B------:R-:W-:Y:S02]  /*0f10*/  IMAD.MOV R16, RZ, RZ, -R12 ;  /* 0x000000ffff107224 */ /* 0x000fe400078e0a0c */
[----:B------:R-:W-:Y:S01]  /*0f20*/  IMAD.U32 R10, RZ, RZ, UR4 ;  /* 0x00000004ff0a7e24 */ /* 0x000fe2000f8e00ff */
[----:B-1----:R-:W-:Y:S01]  /*0f30*/  MOV R11, UR5 ;  /* 0x00000005000b7c02 */ /* 0x002fe20008000f00 */
[----:B------:R-:W-:-:S07]  /*0f40*/  VIADD R14, R14, 0x2f ;  /* 0x0000002f0e0e7836 */ /* 0x000fce0000000000 */
.L_x_217:
        /* <DEDUP_REMOVED lines=27> */
[----:B------:R-:W4:Y:S01]  /*1100*/  LDG.E R21, desc[UR8][R10.64+0x8] ;  /* 0x000008080a157981 */ /* 0x000f22000c1e1900 */
[----:B0-----:R-:W-:-:S05]  /*1110*/  I2FP.F32.U32 R23, R23 ;  /* 0x0000001700177245 */ /* 0x001fca0000201000 */
[----:B------:R-:W-:Y:S02]  /*1120*/  FFMA R24, R20, R23, R25 ;  /* 0x0000001714187223 */ /* 0x000fe40000000019 */
[----:B------:R-:W0:Y:S04]  /*1130*/  LDS.U8 R23, [R14+-0x8] ;  /* 0xfffff8000e177984 */ /* 0x000e280000000000 */
[----:B------:R-:W5:Y:S01]  /*1140*/  LDG.E R20, desc[UR8][R10.64+0xc] ;  /* 0x00000c080a147981 */ /* 0x000f62000c1e1900 */
[----:B------:R-:W-:-:S05]  /*1150*/  I2FP.F32.U32 R26, R26 ;  /* 0x0000001a001a7245 */ /* 0x000fca0000201000 */
[----:B------:R-:W-:Y:S02]  /*1160*/  FFMA R24, R19, R26, R24 ;  /* 0x0000001a13187223 */ /* 0x000fe40000000018 */
[----:B------:R-:W5:Y:S04]  /*1170*/  LDG.E R19, desc[UR8][R10.64+0x10] ;  /* 0x000010080a137981 */ /* 0x000f68000c1e1900 */
[----:B------:R-:W1:Y:S01]  /*1180*/  LDS.U8 R26, [R14+-0x7] ;  /* 0xfffff9000e1a7984 */ /* 0x000e620000000000 */
[----:B0-----:R-:W-:-:S03]  /*1190*/  I2FP.F32.U32 R25, R23 ;  /* 0x0000001700197245 */ /* 0x001fc60000201000 */
[----:B------:R-:W5:Y:S02]  /*11a0*/  LDG.E R23, desc[UR8][R10.64+0x14] ;  /* 0x000014080a177981 */ /* 0x000f64000c1e1900 */
[----:B------:R-:W-:Y:S02]  /*11b0*/  FFMA R25, R17, R25, R24 ;  /* 0x0000001911197223 */ /* 0x000fe40000000018 */
[----:B------:R-:W5:Y:S04]  /*11c0*/  LDG.E R24, desc[UR8][R10.64+0x18] ;  /* 0x000018080a187981 */ /* 0x000f68000c1e1900 */
[----:B------:R0:W5:Y:S01]  /*11d0*/  LDG.E R17, desc[UR8][R10.64+0x1c] ;  /* 0x00001c080a117981 */ /* 0x000162000c1e1900 */
[----:B------:R-:W-:Y:S01]  /*11e0*/  VIADD R16, R16, 0x10 ;  /* 0x0000001010107836 */ /* 0x000fe20000000000 */
[----:B-1----:R-:W-:-:S04]  /*11f0*/  I2FP.F32.U32 R26, R26 ;  /* 0x0000001a001a7245 */ /* 0x002fc80000201000 */
        /* <DEDUP_REMOVED lines=12> */
[----:B------:R-:W2:Y:S01]  /*12c0*/  LDS.U8 R18, [R14+-0x2] ;  /* 0xfffffe000e127984 */ /* 0x000ea20000000000 */
[----:B0-----:R-:W-:Y:S02]  /*12d0*/  I2FP.F32.U32 R22, R22 ;  /* 0x0000001600167245 */ /* 0x001fe40000201000 */
[----:B-1----:R-:W-:-:S03]  /*12e0*/  I2FP.F32.U32 R25, R25 ;  /* 0x0000001900197245 */ /* 0x002fc60000201000 */
[----:B-----5:R-:W-:Y:S02]  /*12f0*/  FFMA R22, R20, R22, R21 ;  /* 0x0000001614167223 */ /* 0x020fe40000000015 */
[----:B------:R-:W0:Y:S01]  /*1300*/  LDS.U8 R21, [R14+-0x1] ;  /* 0xffffff000e157984 */ /* 0x000e220000000000 */
[----:B--2---:R-:W-:-:S03]  /*1310*/  I2FP.F32.U32 R18, R18 ;  /* 0x0000001200127245 */ /* 0x004fc60000201000 */
[----:B------:R1:W2:Y:S01]  /*1320*/  LDS.U8 R20, [R14] ;  /* 0x000000000e147984 */ /* 0x0002a20000000000 */
        /* <DEDUP_REMOVED lines=8> */
.L_x_216:
        /* <DEDUP_REMOVED lines=40> */
.L_x_219:
        /* <DEDUP_REMOVED lines=25> */
.L_x_220:
        /* <DEDUP_REMOVED lines=19> */
.L_x_218:
[----:B-1----:R-:W1:Y:S01]  /*18f0*/  F2I.U32.NTZ R11, R18 ;  /* 0x00000012000b7305 */ /* 0x002e620000203000 */
[----:B------:R-:W-:Y:S02]  /*1900*/  IMAD.MOV.U32 R19, RZ, RZ, RZ ;  /* 0x000000ffff137224 */ /* 0x000fe400078e00ff */
[----:B------:R-:W-:Y:S01]  /*1910*/  IMAD.MOV.U32 R12, RZ, RZ, RZ ;  /* 0x000000ffff0c7224 */ /* 0x000fe200078e00ff */
        /* <DEDUP_REMOVED lines=9> */
[----:B------:R-:W-:Y:S02]  /*19b0*/  IMAD.U32 R10, RZ, RZ, UR4 ;  /* 0x00000004ff0a7e24 */ /* 0x000fe4000f8e00ff */
[----:B------:R-:W-:-:S02]  /*19c0*/  VIADD R14, R14, 0x3f ;  /* 0x0000003f0e0e7836 */ /* 0x000fc40000000000 */
[----:B-1----:R-:W-:-:S07]  /*19d0*/  IMAD.U32 R11, RZ, RZ, UR5 ;  /* 0x00000005ff0b7e24 */ /* 0x002fce000f8e00ff */
.L_x_222:
        /* <DEDUP_REMOVED lines=12> */
[----:B------:R-:W1:Y:S01]  /*1aa0*/  LDS.U8 R19, [R14+-0xd] ;  /* 0xfffff3000e137984 */ /* 0x000e620000000000 */
[----:B0-----:R-:W-:-:S05]  /*1ab0*/  I2FP.F32.U32 R26, R26 ;  /* 0x0000001a001a7245 */ /* 0x001fca0000201000 */
[----:B---3--:R-:W-:Y:S02]  /*1ac0*/  FFMA R26, R18, R26, R25 ;  /* 0x0000001a121a7223 */ /* 0x008fe40000000019 */
[----:B------:R-:W0:Y:S04]  /*1ad0*/  LDS.U8 R25, [R14+-0xc] ;  /* 0xfffff4000e197984 */ /* 0x000e280000000000 */
[----:B------:R-:W2:Y:S01]  /*1ae0*/  LDG.E R18, desc[UR8][R10.64] ;  /* 0x000000080a127981 */ /* 0x000ea2000c1e1900 */
[----:B-1----:R-:W-:-:S05]  /*1af0*/  I2FP.F32.U32 R19, R19 ;  /* 0x0000001300137245 */ /* 0x002fca0000201000 */
[----:B----4-:R-:W-:Y:S02]  /*1b00*/  FFMA R19, R23, R19, R26 ;  /* 0x0000001317137223 */ /* 0x010fe4000000001a */
[----:B------:R-:W1:Y:S04]  /*1b10*/  LDS.U8 R23, [R14+-0xb] ;  /* 0xfffff5000e177984 */ /* 0x000e680000000000 */
[----:B------:R-:W3:Y:S01]  /*1b20*/  LDS.U8 R26, [R14+-0xa] ;  /* 0xfffff6000e1a7984 */ /* 0x000ee20000000000 */
[----:B0-----:R-:W-:-:S05]  /*1b30*/  I2FP.F32.U32 R25, R25 ;  /* 0x0000001900197245 */ /* 0x001fca0000201000 */
[----:B-----5:R-:W-:Y:S02]  /*1b40*/  FFMA R25, R24, R25, R19 ;  /* 0x0000001918197223 */ /* 0x020fe40000000013 */
[----:B------:R-:W4:Y:S01]  /*1b50*/  LDG.E R19, desc[UR8][R10.64+0x4] ;  /* 0x000004080a137981 */ /* 0x000f22000c1e1900 */
[----:B-1----:R-:W-:-:S05]  /*1b60*/  I2FP.F32.U32 R23, R23 ;  /* 0x0000001700177245 */ /* 0x002fca0000201000 */
[----:B------:R-:W-:Y:S02]  /*1b70*/  FFMA R24, R22, R23, R25 ;  /* 0x0000001716187223 */ /* 0x000fe40000000019 */
[----:B------:R-:W0:Y:S01]  /*1b80*/  LDS.U8 R25, [R14+-0x9] ;  /* 0xfffff7000e197984 */ /* 0x000e220000000000 */
[----:B---3--:R-:W-:-:S03]  /*1b90*/  I2FP.F32.U32 R26, R26 ;  /* 0x0000001a001a7245 */ /* 0x008fc60000201000 */
[----:B------:R-:W3:Y:S02]  /*1ba0*/  LDG.E R22, desc[UR8][R10.64+0x8] ;  /* 0x000008080a167981 */ /* 0x000ee4000c1e1900 */
[----:B------:R-:W-:Y:S02]  /*1bb0*/  FFMA R23, R21, R26, R24 ;  /* 0x0000001a15177223 */ /* 0x000fe40000000018 */
[----:B------:R-:W1:Y:S04]  /*1bc0*/  LDS.U8 R26, [R14+-0x8] ;  /* 0xfffff8000e1a7984 */ /* 0x000e680000000000 */
        /* <DEDUP_REMOVED lines=20> */
[----:B----4-:R-:W-:Y:S02]  /*1d10*/  FFMA R19, R19, R25, R18 ;  /* 0x0000001913137223 */ /* 0x010fe40000000012 */
[----:B------:R-:W0:Y:S04]  /*1d20*/  LDS.U8 R18, [R14+-0x4] ;  /* 0xfffffc000e127984 */ /* 0x000e280000000000 */
[----:B------:R-:W1:Y:S01]  /*1d30*/  LDS.U8 R25, [R14+-0x3] ;  /* 0xfffffd000e197984 */ /* 0x000e620000000000 */
[----:B---3--:R-:W-:Y:S01]  /*1d40*/  FFMA R22, R22, R26, R19 ;  /* 0x0000001a16167223 */ /* 0x008fe20000000013 */
[----:B0-----:R-:W-:Y:S02]  /*1d50*/  I2FP.F32.U32 R19, R18 ;  /* 0x0000001200137245 */ /* 0x001fe40000201000 */
[----:B------:R-:W0:Y:S01]  /*1d60*/  LDS.U8 R18, [R14+-0x2] ;  /* 0xfffffe000e127984 */ /* 0x000e220000000000 */
[----:B-1----:R-:W-:-:S02]  /*1d70*/  I2FP.F32.U32 R25, R25 ;  /* 0x0000001900197245 */ /* 0x002fc40000201000 */
[----:B-----5:R-:W-:Y:S02]  /*1d80*/  FFMA R21, R21, R19, R22 ;  /* 0x0000001315157223 */ /* 0x020fe40000000016 */
[----:B------:R-:W1:Y:S04]  /*1d90*/  LDS.U8 R22, [R14+-0x1] ;  /* 0xffffff000e167984 */ /* 0x000e680000000000 */
[----:B------:R2:W3:Y:S01]  /*1da0*/  LDS.U8 R19, [R14] ;  /* 0x000000000e137984 */ /* 0x0004e20000000000 */
        /* <DEDUP_REMOVED lines=9> */
.L_x_221:
        /* <DEDUP_REMOVED lines=40> */
.L_x_224:
        /* <DEDUP_REMOVED lines=25> */
.L_x_225:
        /* <DEDUP_REMOVED lines=19> */
.L_x_223:
[----:B------:R-:W2:Y:S01]  /*2380*/  F2I.U32.NTZ R19, R19 ;  /* 0x0000001300137305 */ /* 0x000ea20000203000 */
[----:B------:R-:W-:Y:S02]  /*2390*/  IMAD.MOV.U32 R18, RZ, RZ, RZ ;  /* 0x000000ffff127224 */ /* 0x000fe400078e00ff */
[----:B------:R-:W-:Y:S01]  /*23a0*/  IMAD.MOV.U32 R12, RZ, RZ, RZ ;  /* 0x000000ffff0c7224 */ /* 0x000fe200078e00ff */
[----:B--2---:R2:W-:Y:S01]  /*23b0*/  STG.E.U8 desc[UR8][R2.64+0x30], R19 ;  /* 0x0000301302007986 */ /* 0x0045e2000c101108 */
[----:B------:R-:W-:Y:S05]  /*23c0*/  @!P1 BRA `(.L_x_226) ;  /* 0x0000000400409947 */ /* 0x000fea0003800000 */
[----:B0-----:R-:W-:Y:S01]  /*23d0*/  UIADD3 UR4, UP0, UPT, UR6, 0x20, URZ ;  /* 0x0000002006047890 */ /* 0x001fe2000ff1e0ff */
[----:B------:R-:W-:Y:S01]  /*23e0*/  IMAD R10, R8, 0xa0, R9 ;  /* 0x000000a0080a7824 */ /* 0x000fe200078e0209 */
[----:B------:R-:W-:Y:S01]  /*23f0*/  LOP3.LUT R12, R0, 0x7ffffff0, RZ, 0xc0, !PT ;  /* 0x7ffffff0000c7812 */ /* 0x000fe200078ec0ff */
[----:B------:R-:W-:Y:S01]  /*2400*/  HFMA2 R18, -RZ, RZ, 0, 0 ;  /* 0x00000000ff127431 */ /* 0x000fe200000001ff */
[----:B------:R-:W-:Y:S02]  /*2410*/  UIADD3.X UR5, UPT, UPT, URZ, UR7, URZ, UP0, !UPT ;  /* 0x00000007ff057290 */ /* 0x000fe400087fe4ff */
[----:B------:R-:W-:Y:S01]  /*2420*/  IADD3 R14, PT, PT, R7, R10, -R6 ;  /* 0x0000000a070e7210 */ /* 0x000fe20007ffe806 */
[----:B------:R-:W-:Y:S02]  /*2430*/  IMAD.MOV R16, RZ, RZ, -R12 ;  /* 0x000000ffff107224 */ /* 0x000fe400078e0a0c */
[----:B------:R-:W-:Y:S02]  /*2440*/  IMAD.U32 R10, RZ, RZ, UR4 ;  /* 0x00000004ff0a7e24 */ /* 0x000fe4000f8e00ff */
[----:B------:R-:W-:-:S02]  /*2450*/  VIADD R14, R14, 0x4f ;  /* 0x0000004f0e0e7836 */ /* 0x000fc40000000000 */
[----:B-1----:R-:W-:-:S07]  /*2460*/  IMAD.U32 R11, RZ, RZ, UR5 ;  /* 0x00000005ff0b7e24 */ /* 0x002fce000f8e00ff */
.L_x_227:
        /* <DEDUP_REMOVED lines=8> */
[----:B------:R-:W0:Y:S02]  /*24f0*/  LDS.U8 R26, [R14+-0xf] ;  /* 0xfffff1000e1a7984 */ /* 0x000e240000000000 */
[----:B0-----:R-:W-:-:S05]  /*2500*/  I2FP.F32.U32 R26, R26 ;  /* 0x0000001a001a7245 */ /* 0x001fca0000201000 */
[----:B---3--:R-:W-:Y:S02]  /*2510*/  FFMA R27, R25, R26, R18 ;  /* 0x0000001a191b7223 */ /* 0x008fe40000000012 */
[----:B------:R-:W0:Y:S04]  /*2520*/  LDS.U8 R18, [R14+-0xe] ;  /* 0xfffff2000e127984 */ /* 0x000e280000000000 */
[----:B------:R-:W1:Y:S04]  /*2530*/  LDS.U8 R25, [R14+-0xd] ;  /* 0xfffff3000e197984 */ /* 0x000e680000000000 */
[----:B------:R-:W-:Y:S01]  /*2540*/  LDS.U8 R26, [R14+-0x9] ;  /* 0xfffff7000e1a7984 */ /* 0x000fe20000000000 */
[----:B0-----:R-:W-:-:S05]  /*2550*/  I2FP.F32.U32 R18, R18 ;  /* 0x0000001200127245 */ /* 0x001fca0000201000 */
[----:B----4-:R-:W-:Y:S02]  /*2560*/  FFMA R27, R24, R18, R27 ;  /* 0x00000012181b7223 */ /* 0x010fe4000000001b */
[----:B------:R-:W0:Y:S04]  /*2570*/  LDS.U8 R24, [R14+-0xc] ;  /* 0xfffff4000e187984 */ /* 0x000e280000000000 */
[----:B------:R-:W3:Y:S01]  /*2580*/  LDG.E R18, desc[UR8][R10.64] ;  /* 0x000000080a127981 */ /* 0x000ee2000c1e1900 */
[----:B-1----:R-:W-:-:S05]  /*2590*/  I2FP.F32.U32 R25, R25 ;  /* 0x0000001900197245 */ /* 0x002fca0000201000 */
[----:B-----5:R-:W-:Y:S02]  /*25a0*/  FFMA R22, R22, R25, R27 ;  /* 0x0000001916167223 */ /* 0x020fe4000000001b */
[----:B------:R-:W1:Y:S01]  /*25b0*/  LDS.U8 R25, [R14+-0xb] ;  /* 0xfffff5000e197984 */ /* 0x000e620000000000 */
[----:B0-----:R-:W-:-:S05]  /*25c0*/  I2FP.F32.U32 R24, R24 ;  /* 0x0000001800187245 */ /* 0x001fca0000201000 */
[----:B------:R-:W-:Y:S02]  /*25d0*/  FFMA R24, R23, R24, R22 ;  /* 0x0000001817187223 */ /* 0x000fe40000000016 */
[----:B------:R-:W0:Y:S04]  /*25e0*/  LDS.U8 R23, [R14+-0xa] ;  /* 0xfffff6000e177984 */ /* 0x000e280000000000 */
[----:B------:R-:W4:Y:S01]  /*25f0*/  LDG.E R22, desc[UR8][R10.64+0x4] ;  /* 0x000004080a167981 */ /* 0x000f22000c1e1900 */
[----:B-1----:R-:W-:-:S05]  /*2600*/  I2FP.F32.U32 R25, R25 ;  /* 0x0000001900197245 */ /* 0x002fca0000201000 */
[----:B------:R-:W-:Y:S02]  /*2610*/  FFMA R25, R21, R25, R24 ;  /* 0x0000001915197223 */ /* 0x000fe40000000018 */
[----:B------:R-:W5:Y:S01]  /*2620*/  LDG.E R21, desc[UR8][R10.64+0x8] ;  /* 0x000008080a157981 */ /* 0x000f62000c1e1900 */
[----:B0-----:R-:W-:-:S05]  /*2630*/  I2FP.F32.U32 R23, R23 ;  /* 0x0000001700177245 */ /* 0x001fca0000201000 */
[----:B------:R-:W-:Y:S02]  /*2640*/  FFMA R24, R20, R23, R25 ;  /* 0x0000001714187223 */ /* 0x000fe40000000019 */
[----:B------:R-:W0:Y:S04]  /*2650*/  LDS.U8 R23, [R14+-0x8] ;  /* 0xfffff8000e177984 */ /* 0x000e280000000000 */
[----:B------:R-:W5:Y:S01]  /*2660*/  LDG.E R20, desc[UR8][R10.64+0xc] ;  /* 0x00000c080a147981 */ /* 0x000f62000c1e1900 */
[----:B------:R-:W-:-:S05]  /*2670*/  I2FP.F32.U32 R26, R26 ;  /* 0x0000001a001a7245 */ /* 0x000fca0000201000 */
[----:B--2---:R-:W-:Y:S02]  /*2680*/  FFMA R24, R19, R26, R24 ;  /* 0x0000001a13187223 */ /* 0x004fe40000000018 */
[----:B------:R-:W2:Y:S04]  /*2690*/  LDG.E R19, desc[UR8][R10.64+0x10] ;  /* 0x000010080a137981 */ /* 0x000ea8000c1e1900 */
[----:B------:R-:W1:Y:S01]  /*26a0*/  LDS.U8 R26, [R14+-0x7] ;  /* 0xfffff9000e1a7984 */ /* 0x000e620000000000 */
[----:B0-----:R-:W-:-:S03]  /*26b0*/  I2FP.F32.U32 R25, R23 ;  /* 0x0000001700197245 */ /* 0x001fc60000201000 */
[----:B------:R-:W2:Y:S02]  /*26c0*/  LDG.E R23, desc[UR8][R10.64+0x14] ;  /* 0x000014080a177981 */ /* 0x000ea4000c1e1900 */
[----:B------:R-:W-:Y:S02]  /*26d0*/  FFMA R25, R17, R25, R24 ;  /* 0x0000001911197223 */ /* 0x000fe40000000018 */
[----:B------:R-:W2:Y:S04]  /*26e0*/  LDG.E R24, desc[UR8][R10.64+0x18] ;  /* 0x000018080a187981 */ /* 0x000ea8000c1e1900 */
[----:B------:R0:W2:Y:S01]  /*26f0*/  LDG.E R17, desc[UR8][R10.64+0x1c] ;  /* 0x00001c080a117981 */ /* 0x0000a2000c1e1900 */
[----:B------:R-:W-:Y:S01]  /*2700*/  VIADD R16, R16, 0x10 ;  /* 0x0000001010107836 */ /* 0x000fe20000000000 */
[----:B-1----:R-:W-:-:S04]  /*2710*/  I2FP.F32.U32 R26, R26 ;  /* 0x0000001a001a7245 */ /* 0x002fc80000201000 */
[----:B------:R-:W-:Y:S02]  /*2720*/  ISETP.NE.AND P2, PT, R16, RZ, PT ;  /* 0x000000ff1000720c */ /* 0x000fe40003f45270 */
[----:B0-----:R-:W-:-:S05]  /*2730*/  IADD3 R10, P3, PT, R10, 0x40, RZ ;  /* 0x000000400a0a7810 */ /* 0x001fca0007f7e0ff */
[----:B------:R-:W-:Y:S02]  /*2740*/  IMAD.X R11, RZ, RZ, R11, P3 ;  /* 0x000000ffff0b7224 */ /* 0x000fe400018e060b */
[----:B---3--:R-:W-:Y:S02]  /*2750*/  FFMA R25, R18, R26, R25 ;  /* 0x0000001a12197223 */ /* 0x008fe40000000019 */
[----:B------:R-:W0:Y:S04]  /*2760*/  LDS.U8 R18, [R14+-0x6] ;  /* 0xfffffa000e127984 */ /* 0x000e280000000000 */
[----:B------:R-:W1:Y:S01]  /*2770*/  LDS.U8 R26, [R14+-0x5] ;  /* 0xfffffb000e1a7984 */ /* 0x000e620000000000 */
[----:B0-----:R-:W-:Y:S02]  /*2780*/  I2FP.F32.U32 R18, R18 ;  /* 0x0000001200127245 */ /* 0x001fe40000201000 */
[----:B-1----:R-:W-:-:S03]  /*2790*/  I2FP.F32.U32 R26, R26 ;  /* 0x0000001a001a7245 */ /* 0x002fc60000201000 */
[----:B----4-:R-:W-:Y:S02]  /*27a0*/  FFMA R18, R22, R18, R25 ;  /* 0x0000001216127223 */ /* 0x010fe40000000019 */
[----:B------:R-:W0:Y:S04]  /*27b0*/  LDS.U8 R22, [R14+-0x4] ;  /* 0xfffffc000e167984 */ /* 0x000e280000000000 */
[----:B------:R-:W1:Y:S01]  /*27c0*/  LDS.U8 R25, [R14+-0x3] ;  /* 0xfffffd000e197984 */ /* 0x000e620000000000 */
[----:B-----5:R-:W-:-:S03]  /*27d0*/  FFMA R21, R21, R26, R18 ;  /* 0x0000001a15157223 */ /* 0x020fc60000000012 */
[----:B------:R-:W3:Y:S01]  /*27e0*/  LDS.U8 R18, [R14+-0x2] ;  /* 0xfffffe000e127984 */ /* 0x000ee20000000000 */
[----:B0-----:R-:W-:Y:S02]  /*27f0*/  I2FP.F32.U32 R22, R22 ;  /* 0x0000001600167245 */ /* 0x001fe40000201000 */
[----:B-1----:R-:W-:-:S03]  /*2800*/  I2FP.F32.U32 R25, R25 ;  /* 0x0000001900197245 */ /* 0x002fc60000201000 */
[----:B------:R-:W-:Y:S02]  /*2810*/  FFMA R22, R20, R22, R21 ;  /* 0x0000001614167223 */ /* 0x000fe40000000015 */
[----:B------:R-:W0:Y:S01]  /*2820*/  LDS.U8 R21, [R14+-0x1] ;  /* 0xffffff000e157984 */ /* 0x000e220000000000 */
[----:B---3--:R-:W-:-:S03]  /*2830*/  I2FP.F32.U32 R18, R18 ;  /* 0x0000001200127245 */ /* 0x008fc60000201000 */
[----:B------:R1:W3:Y:S01]  /*2840*/  LDS.U8 R20, [R14] ;  /* 0x000000000e147984 */ /* 0x0002e20000000000 */
[----:B--2---:R-:W-:Y:S01]  /*2850*/  FFMA R22, R19, R25, R22 ;  /* 0x0000001913167223 */ /* 0x004fe20000000016 */
[----:B-1----:R-:W-:-:S03]  /*2860*/  VIADD R14, R14, 0x10 ;  /* 0x000000100e0e7836 */ /* 0x002fc60000000000 */
[----:B------:R-:W-:Y:S01]  /*2870*/  FFMA R23, R23, R18, R22 ;  /* 0x0000001217177223 */ /* 0x000fe20000000016 */
[----:B0-----:R-:W-:Y:S02]  /*2880*/  I2FP.F32.U32 R21, R21 ;  /* 0x0000001500157245 */ /* 0x001fe40000201000 */
[----:B---3--:R-:W-:-:S03]  /*2890*/  I2FP.F32.U32 R20, R20 ;  /* 0x0000001400147245 */ /* 0x008fc60000201000 */
[----:B------:R-:W-:-:S04]  /*28a0*/  FFMA R24, R24, R21, R23 ;  /* 0x0000001518187223 */ /* 0x000fc80000000017 */
[----:B------:R-:W-:Y:S01]  /*28b0*/  FFMA R18, R17, R20, R24 ;  /* 0x0000001411127223 */ /* 0x000fe20000000018 */
[----:B------:R-:W-:Y:S06]  /*28c0*/  @P2 BRA `(.L_x_227) ;  /* 0xfffffff800e82947 */ /* 0x000fec000383ffff */
.L_x_226:
[----:B------:R-:W-:Y:S05]  /*28d0*/  @!P0 BRA `(.L_x_228) ;  /* 0x00000004004c8947 */ /* 0x000fea0003800000 */
[----:B------:R-:W-:Y:S02]  /*28e0*/  ISETP.GE.U32.AND P2, PT, R13, 0x8, PT ;  /* 0x000000080d00780c */ /* 0x000fe40003f46070 */
[----:B------:R-:W-:-:S11]  /*28f0*/  ISETP.NE.AND P3, PT, R15, RZ, PT ;  /* 0x000000ff0f00720c */ /* 0x000fd60003f65270 */
[----:B------:R-:W-:Y:S05]  /*2900*/  @!P2 BRA `(.L_x_229) ;  /* 0x000000000090a947 */ /* 0x000fea0003800000 */
[----:B-1----:R-:W1:Y:S02]  /*2910*/  LDC.64 R10, c[0x0][0x3a0] ;  /* 0x0000e800ff0a7b82 */ /* 0x002e640000000a00 */
[----:B-1----:R-:W-:-:S05]  /*2920*/  IMAD.WIDE.U32 R10, R12, 0x4, R10 ;  /* 0x000000040c0a7825 */ /* 0x002fca00078e000a */
[----:B------:R-:W3:Y:S04]  /*2930*/  LDG.E R25, desc[UR8][R10.64] ;  /* 0x000000080a197981 */ /* 0x000ee8000c1e1900 */
[----:B------:R-:W4:Y:S04]  /*2940*/  LDG.E R24, desc[UR8][R10.64+0x4] ;  /* 0x000004080a187981 */ /* 0x000f28000c1e1900 */
[----:B------:R-:W5:Y:S04]  /*2950*/  LDG.E R14, desc[UR8][R10.64+0x8] ;  /* 0x000008080a0e7981 */ /* 0x000f68000c1e1900 */
[----:B------:R-:W5:Y:S04]  /*2960*/  LDG.E R16, desc[UR8][R10.64+0xc] ;  /* 0x00000c080a107981 */ /* 0x000f68000c1e1900 */
[----:B------:R-:W5:Y:S04]  /*2970*/  LDG.E R17, desc[UR8][R10.64+0x10] ;  /* 0x000010080a117981 */ /* 0x000f68000c1e1900 */
[----:B--2---:R-:W2:Y:S04]  /*2980*/  LDG.E R19, desc[UR8][R10.64+0x14] ;  /* 0x000014080a137981 */ /* 0x004ea8000c1e1900 */
[----:B------:R-:W2:Y:S04]  /*2990*/  LDG.E R20, desc[UR8][R10.64+0x18] ;  /* 0x000018080a147981 */ /* 0x000ea8000c1e1900 */
[----:B------:R1:W2:Y:S01]  /*29a0*/  LDG.E R21, desc[UR8][R10.64+0x1c] ;  /* 0x00001c080a157981 */ /* 0x0002a2000c1e1900 */
        /* <DEDUP_REMOVED lines=12> */
[----:B---3--:R-:W-:Y:S02]  /*2a70*/  FFMA R27, R25, R26, R18 ;  /* 0x0000001a191b7223 */ /* 0x008fe40000000012 */
[----:B------:R-:W0:Y:S02]  /*2a80*/  LDS.U8 R18, [R23+0x43] ;  /* 0x0000430017127984 */ /* 0x000e240000000000 */
[----:B----4-:R-:W-:-:S02]  /*2a90*/  FFMA R27, R24, R28, R27 ;  /* 0x0000001c181b7223 */ /* 0x010fc4000000001b */
[----:B------:R-:W1:Y:S02]  /*2aa0*/  LDS.U8 R25, [R23+0x44] ;  /* 0x0000440017197984 */ /* 0x000e640000000000 */
[----:B-----5:R-:W-:Y:S02]  /*2ab0*/  FFMA R27, R14, R22, R27 ;  /* 0x000000160e1b7223 */ /* 0x020fe4000000001b */
[----:B------:R-:W3:Y:S01]  /*2ac0*/  LDS.U8 R24, [R23+0x47] ;  /* 0x0000470017187984 */ /* 0x000ee20000000000 */
[----:B0-----:R-:W-:Y:S02]  /*2ad0*/  I2FP.F32.U32 R18, R18 ;  /* 0x0000001200127245 */ /* 0x001fe40000201000 */
[----:B-1----:R-:W-:-:S03]  /*2ae0*/  I2FP.F32.U32 R25, R25 ;  /* 0x0000001900197245 */ /* 0x002fc60000201000 */
[----:B------:R-:W-:Y:S01]  /*2af0*/  FFMA R16, R16, R18, R27 ;  /* 0x0000001210107223 */ /* 0x000fe2000000001b */
[----:B---3--:R-:W-:-:S03]  /*2b00*/  I2FP.F32.U32 R24, R24 ;  /* 0x0000001800187245 */ /* 0x008fc60000201000 */
[----:B------:R-:W-:-:S04]  /*2b10*/  FFMA R16, R17, R25, R16 ;  /* 0x0000001911107223 */ /* 0x000fc80000000010 */
[----:B--2---:R-:W-:-:S04]  /*2b20*/  FFMA R11, R19, R11, R16 ;  /* 0x0000000b130b7223 */ /* 0x004fc80000000010 */
[----:B------:R-:W-:-:S04]  /*2b30*/  FFMA R10, R20, R10, R11 ;  /* 0x0000000a140a7223 */ /* 0x000fc8000000000b */
[----:B------:R-:W-:-:S07]  /*2b40*/  FFMA R18, R21, R24, R10 ;  /* 0x0000001815127223 */ /* 0x000fce000000000a */
.L_x_229:
[----:B------:R-:W-:Y:S05]  /*2b50*/  @!P3 BRA `(.L_x_228) ;  /* 0x0000000000acb947 */ /* 0x000fea0003800000 */
[----:B------:R-:W-:Y:S02]  /*2b60*/  ISETP.GE.U32.AND P2, PT, R15, 0x4, PT ;  /* 0x000000040f00780c */ /* 0x000fe40003f46070 */
[----:B--2---:R-:W-:-:S04]  /*2b70*/  LOP3.LUT R19, R0, 0x3, RZ, 0xc0, !PT ;  /* 0x0000000300137812 */ /* 0x004fc800078ec0ff */
        /* <DEDUP_REMOVED lines=22> */
.L_x_230:
        /* <DEDUP_REMOVED lines=19> */
.L_x_228:
[----:B-1----:R-:W1:Y:S01]  /*2e10*/  F2I.U32.NTZ R11, R18 ;  /* 0x00000012000b7305 */ /* 0x002e620000203000 */
[----:B--2---:R-:W-:Y:S02]  /*2e20*/  IMAD.MOV.U32 R19, RZ, RZ, RZ ;  /* 0x000000ffff137224 */ /* 0x004fe400078e00ff */
        /* <DEDUP_REMOVED lines=13> */
.L_x_232:
        /* <DEDUP_REMOVED lines=70> */
.L_x_231:
        /* <DEDUP_REMOVED lines=14> */
[----:B------:R-:W-:-:S02]  /*3440*/  IADD3 R23, PT, PT, R4, R5, R12 ;  /* 0x0000000504177210 */ /* 0x000fc40007ffe00c */
[----:B------:R-:W-:-:S03]  /*3450*/  IADD3 R12, PT, PT, R12, 0x8, RZ ;  /* 0x000000080c0c7810 */ /* 0x000fc60007ffe0ff */
        /* <DEDUP_REMOVED lines=24> */
.L_x_234:
        /* <DEDUP_REMOVED lines=25> */
.L_x_235:
        /* <DEDUP_REMOVED lines=19> */
.L_x_233:
        /* <DEDUP_REMOVED lines=15> */
.L_x_237:
        /* <DEDUP_REMOVED lines=70> */
.L_x_236:
        /* <DEDUP_REMOVED lines=40> */
.L_x_239:
        /* <DEDUP_REMOVED lines=25> */
.L_x_240:
        /* <DEDUP_REMOVED lines=19> */
.L_x_238:
        /* <DEDUP_REMOVED lines=15> */
.L_x_242:
        /* <DEDUP_REMOVED lines=70> */
.L_x_241:
        /* <DEDUP_REMOVED lines=40> */
.L_x_244:
        /* <DEDUP_REMOVED lines=25> */
.L_x_245:
        /* <DEDUP_REMOVED lines=19> */
.L_x_243:
[----:B------:R-:W2:Y:S01]  /*4dc0*/  F2I.U32.NTZ R19, R19 ;  /* 0x0000001300137305 */ /* 0x000ea20000203000 */
[----:B------:R-:W-:Y:S02]  /*4dd0*/  IMAD.MOV.U32 R23, RZ, RZ, RZ ;  /* 0x000000ffff177224 */ /* 0x000fe400078e00ff */
[----:B------:R-:W-:Y:S01]  /*4de0*/  IMAD.MOV.U32 R10, RZ, RZ, RZ ;  /* 0x000000ffff0a7224 */ /* 0x000fe200078e00ff */
[----:B--2---:R2:W-:Y:S01]  /*4df0*/  STG.E.U8 desc[UR8][R2.64+0x70], R19 ;  /* 0x0000701302007986 */ /* 0x0045e2000c101108 */
[----:B------:R-:W-:Y:S05]  /*4e00*/  @!P1 BRA `(.L_x_246) ;  /* 0x0000000400409947 */ /* 0x000fea0003800000 */
[----:B------:R-:W-:Y:S01]  /*4e10*/  IMAD R8, R8, 0xa0, R9 ;  /* 0x000000a008087824 */ /* 0x000fe200078e0209 */
[----:B0-----:R-:W-:Y:S01]  /*4e20*/  UIADD3 UR6, UP0, UPT, UR6, 0x20, URZ ;  /* 0x0000002006067890 */ /* 0x001fe2000ff1e0ff */
[----:B------:R-:W-:Y:S01]  /*4e30*/  LOP3.LUT R10, R0, 0x7ffffff0, RZ, 0xc0, !PT ;  /* 0x7ffffff0000a7812 */ /* 0x000fe200078ec0ff */
[----:B------:R-:W-:Y:S02]  /*4e40*/  IMAD.MOV.U32 R23, RZ, RZ, RZ ;  /* 0x000000ffff177224 */ /* 0x000fe400078e00ff */
[----:B------:R-:W-:Y:S01]  /*4e50*/  UIADD3.X UR7, UPT, UPT, URZ, UR7, URZ, UP0, !UPT ;  /* 0x00000007ff077290 */ /* 0x000fe200087fe4ff */
[----:B------:R-:W-:Y:S01]  /*4e60*/  IADD3 R8, PT, PT, R7, R8, -R6 ;  /* 0x0000000807087210 */ /* 0x000fe20007ffe806 */
[----:B------:R-:W-:Y:S02]  /*4e70*/  IMAD.MOV R12, RZ, RZ, -R10 ;  /* 0x000000ffff0c7224 */ /* 0x000fe400078e0a0a */
[----:B------:R-:W-:Y:S02]  /*4e80*/  IMAD.U32 R6, RZ, RZ, UR6 ;  /* 0x00000006ff067e24 */ /* 0x000fe4000f8e00ff */
[----:B------:R-:W-:-:S02]  /*4e90*/  VIADD R8, R8, 0x8f ;  /* 0x0000008f08087836 */ /* 0x000fc40000000000 */
[----:B------:R-:W-:-:S07]  /*4ea0*/  IMAD.U32 R7, RZ, RZ, UR7 ;  /* 0x00000007ff077e24 */ /* 0x000fce000f8e00ff */
.L_x_247:
[----:B------:R-:W3:Y:S04]  /*4eb0*/  LDG.E R18, desc[UR8][R6.64+-0x20] ;  /* 0xffffe00806127981 */ /* 0x000ee8000c1e1900 */
[----:B--2---:R-:W2:Y:S04]  /*4ec0*/  LDG.E R19, desc[UR8][R6.64+-0x1c] ;  /* 0xffffe40806137981 */ /* 0x004ea8000c1e1900 */
[----:B------:R-:W4:Y:S04]  /*4ed0*/  LDG.E R21, desc[UR8][R6.64+-0x18] ;  /* 0xffffe80806157981 */ /* 0x000f28000c1e1900 */
[----:B------:R-:W5:Y:S04]  /*4ee0*/  LDG.E R24, desc[UR8][R6.64+-0x14] ;  /* 0xffffec0806187981 */ /* 0x000f68000c1e1900 */
[----:B------:R-:W5:Y:S04]  /*4ef0*/  LDG.E R14, desc[UR8][R6.64+-0x10] ;  /* 0xfffff008060e7981 */ /* 0x000f68000c1e1900 */
[----:B------:R-:W5:Y:S04]  /*4f00*/  LDG.E R9, desc[UR8][R6.64+-0xc] ;  /* 0xfffff40806097981 */ /* 0x000f68000c1e1900 */
[----:B------:R-:W0:Y:S04]  /*4f10*/  LDS.U8 R22, [R8+-0xf] ;  /* 0xfffff10008167984 */ /* 0x000e280000000000 */
[----:B------:R-:W5:Y:S04]  /*4f20*/  LDG.E R17, desc[UR8][R6.64+-0x8] ;  /* 0xfffff80806117981 */ /* 0x000f68000c1e1900 */
[----:B------:R-:W0:Y:S04]  /*4f30*/  LDS.U8 R25, [R8+-0xe] ;  /* 0xfffff20008197984 */ /* 0x000e280000000000 */
[----:B-1----:R-:W5:Y:S04]  /*4f40*/  LDG.E R11, desc[UR8][R6.64+-0x4] ;  /* 0xfffffc08060b7981 */ /* 0x002f68000c1e1900 */
[----:B------:R-:W1:Y:S04]  /*4f50*/  LDS.U8 R20, [R8+-0xd] ;  /* 0xfffff30008147984 */ /* 0x000e680000000000 */
[----:B------:R-:W5:Y:S01]  /*4f60*/  LDG.E R16, desc[UR8][R6.64] ;  /* 0x0000000806107981 */ /* 0x000f62000c1e1900 */
[----:B0-----:R-:W-:-:S02]  /*4f70*/  I2FP.F32.U32 R22, R22 ;  /* 0x0000001600167245 */ /* 0x001fc40000201000 */
[----:B------:R-:W-:-:S03]  /*4f80*/  I2FP.F32.U32 R25, R25 ;  /* 0x0000001900197245 */ /* 0x000fc60000201000 */
[----:B---3--:R-:W-:Y:S02]  /*4f90*/  FFMA R26, R18, R22, R23 ;  /* 0x00000016121a7223 */ /* 0x008fe40000000017 */
[----:B------:R-:W0:Y:S04]  /*4fa0*/  LDS.U8 R22, [R8+-0xc] ;  /* 0xfffff40008167984 */ /* 0x000e280000000000 */
[----:B------:R-:W3:Y:S01]  /*4fb0*/  LDG.E R18, desc[UR8][R6.64+0x4] ;  /* 0x0000040806127981 */ /* 0x000ee2000c1e1900 */
[----:B--2---:R-:W-:Y:S01]  /*4fc0*/  FFMA R26, R19, R25, R26 ;  /* 0x00000019131a7223 */ /* 0x004fe2000000001a */
[----:B-1----:R-:W-:Y:S02]  /*4fd0*/  I2FP.F32.U32 R23, R20 ;  /* 0x0000001400177245 */ /* 0x002fe40000201000 */
[----:B------:R-:W2:Y:S04]  /*4fe0*/  LDG.E R19, desc[UR8][R6.64+0x8] ;  /* 0x0000080806137981 */ /* 0x000ea8000c1e1900 */
[----:B------:R-:W2:Y:S01]  /*4ff0*/  LDG.E R20, desc[UR8][R6.64+0xc] ;  /* 0x00000c0806147981 */ /* 0x000ea2000c1e1900 */
[----:B----4-:R-:W-:-:S03]  /*5000*/  FFMA R23, R21, R23, R26 ;  /* 0x0000001715177223 */ /* 0x010fc6000000001a */
[----:B------:R-:W4:Y:S04]  /*5010*/  LDG.E R21, desc[UR8][R6.64+0x10] ;  /* 0x0000100806157981 */ /* 0x000f28000c1e1900 */
[----:B------:R-:W1:Y:S01]  /*5020*/  LDS.U8 R26, [R8+-0xb] ;  /* 0xfffff500081a7984 */ /* 0x000e620000000000 */
[----:B0-----:R-:W-:-:S03]  /*5030*/  I2FP.F32.U32 R25, R22 ;  /* 0x0000001600197245 */ /* 0x001fc60000201000 */
[----:B------:R-:W4:Y:S02]  /*5040*/  LDG.E R22, desc[UR8][R6.64+0x14] ;  /* 0x0000140806167981 */ /* 0x000f24000c1e1900 */
[----:B-----5:R-:W-:Y:S02]  /*5050*/  FFMA R25, R24, R25, R23 ;  /* 0x0000001918197223 */ /* 0x020fe40000000017 */
[----:B------:R-:W5:Y:S04]  /*5060*/  LDG.E R24, desc[UR8][R6.64+0x18] ;  /* 0x0000180806187981 */ /* 0x000f68000c1e1900 */
[----:B------:R0:W5:Y:S01]  /*5070*/  LDG.E R23, desc[UR8][R6.64+0x1c] ;  /* 0x00001c0806177981 */ /* 0x000162000c1e1900 */
[----:B------:R-:W-:-:S05]  /*5080*/  VIADD R12, R12, 0x10 ;  /* 0x000000100c0c7836 */ /* 0x000fca0000000000 */
[----:B------:R-:W-:Y:S02]  /*5090*/  ISETP.NE.AND P1, PT, R12, RZ, PT ;  /* 0x000000ff0c00720c */ /* 0x000fe40003f25270 */
[----:B-1----:R-:W-:Y:S02]  /*50a0*/  I2FP.F32.U32 R26, R26 ;  /* 0x0000001a001a7245 */ /* 0x002fe40000201000 */
[----:B0-----:R-:W-:-:S03]  /*50b0*/  IADD3 R6, P2, PT, R6, 0x40, RZ ;  /* 0x0000004006067810 */ /* 0x001fc60007f5e0ff */
[----:B------:R-:W-:Y:S02]  /*50c0*/  FFMA R26, R14, R26, R25 ;  /* 0x0000001a0e1a7223 */ /* 0x000fe40000000019 */
[----:B------:R-:W0:Y:S01]  /*50d0*/  LDS.U8 R25, [R8+-0xa] ;  /* 0xfffff60008197984 */ /* 0x000e220000000000 */
[----:B------:R-:W-:-:S03]  /*50e0*/  IMAD.X R7, RZ, RZ, R7, P2 ;  /* 0x000000ffff077224 */ /* 0x000fc600010e0607 */
[----:B------:R-:W1:Y:S01]  /*50f0*/  LDS.U8 R14, [R8+-0x9] ;  /* 0xfffff700080e7984 */ /* 0x000e620000000000 */
[----:B0-----:R-:W-:Y:S02]  /*5100*/  I2FP.F32.U32 R25, R25 ;  /* 0x0000001900197245 */ /* 0x001fe40000201000 */
[----:B-1----:R-:W-:-:S03]  /*5110*/  I2FP.F32.U32 R14, R14 ;  /* 0x0000000e000e7245 */ /* 0x002fc60000201000 */
[----:B------:R-:W-:Y:S02]  /*5120*/  FFMA R26, R9, R25, R26 ;  /* 0x00000019091a7223 */ /* 0x000fe4000000001a */
[----:B------:R-:W0:Y:S02]  /*5130*/  LDS.U8 R25, [R8+-0x8] ;  /* 0xfffff80008197984 */ /* 0x000e240000000000 */
[----:B------:R-:W-:Y:S02]  /*5140*/  FFMA R26, R17, R14, R26 ;  /* 0x0000000e111a7223 */ /* 0x000fe4000000001a */
[----:B------:R-:W1:Y:S04]  /*5150*/  LDS.U8 R9, [R8+-0x7] ;  /* 0xfffff90008097984 */ /* 0x000e680000000000 */
[----:B------:R-:W1:Y:S01]  /*5160*/  LDS.U8 R14, [R8+-0x6] ;  /* 0xfffffa00080e7984 */ /* 0x000e620000000000 */
[----:B0-----:R-:W-:-:S02]  /*5170*/  I2FP.F32.U32 R25, R25 ;  /* 0x0000001900197245 */ /* 0x001fc40000201000 */
[----:B-1----:R-:W-:-:S03]  /*5180*/  I2FP.F32.U32 R17, R9 ;  /* 0x0000000900117245 */ /* 0x002fc60000201000 */
[----:B------:R-:W-:Y:S01]  /*5190*/  FFMA R25, R11, R25, R26 ;  /* 0x000000190b197223 */ /* 0x000fe2000000001a */
[----:B------:R-:W0:Y:S03]  /*51a0*/  LDS.U8 R9, [R8+-0x4] ;  /* 0xfffffc0008097984 */ /* 0x000e260000000000 */
[----:B------:R-:W-:Y:S01]  /*51b0*/  FFMA R17, R16, R17, R25 ;  /* 0x0000001110117223 */ /* 0x000fe20000000019 */
[----:B------:R-:W1:Y:S01]  /*51c0*/  LDS.U8 R11, [R8+-0x5] ;  /* 0xfffffb00080b7984 */ /* 0x000e620000000000 */
[----:B------:R-:W-:-:S03]  /*51d0*/  I2FP.F32.U32 R25, R14 ;  /* 0x0000000e00197245 */ /* 0x000fc60000201000 */
[----:B------:R-:W1:Y:S04]  /*51e0*/  LDS.U8 R16, [R8+-0x3] ;  /* 0xfffffd0008107984 */ /* 0x000e680000000000 */
[----:B------:R-:W1:Y:S01]  /*51f0*/  LDS.U8 R14, [R8+-0x2] ;  /* 0xfffffe00080e7984 */ /* 0x000e620000000000 */
[----:B0-----:R-:W-:Y:S02]  /*5200*/  I2FP.F32.U32 R9, R9 ;  /* 0x0000000900097245 */ /* 0x001fe40000201000 */
[----:B-1----:R-:W-:Y:S02]  /*5210*/  I2FP.F32.U32 R11, R11 ;  /* 0x0000000b000b7245 */ /* 0x002fe40000201000 */
[----:B------:R-:W-:Y:S02]  /*5220*/  I2FP.F32.U32 R16, R16 ;  /* 0x0000001000107245 */ /* 0x000fe40000201000 */
[----:B------:R-:W-:Y:S01]  /*5230*/  I2FP.F32.U32 R14, R14 ;  /* 0x0000000e000e7245 */ /* 0x000fe20000201000 */
[----:B---3--:R-:W-:-:S02]  /*5240*/  FFMA R26, R18, R25, R17 ;  /* 0x00000019121a7223 */ /* 0x008fc40000000011 */
[----:B------:R-:W0:Y:S02]  /*5250*/  LDS.U8 R17, [R8+-0x1] ;  /* 0xffffff0008117984 */ /* 0x000e240000000000 */
[----:B--2---:R-:W-:Y:S02]  /*5260*/  FFMA R11, R19, R11, R26 ;  /* 0x0000000b130b7223 */ /* 0x004fe4000000001a */
[----:B------:R1:W2:Y:S02]  /*5270*/  LDS.U8 R18, [R8] ;  /* 0x0000000008127984 */ /* 0x0002a40000000000 */
[----:B------:R-:W-:-:S04]  /*5280*/  FFMA R20, R20, R9, R11 ;  /* 0x0000000914147223 */ /* 0x000fc8000000000b */
[----:B----4-:R-:W-:Y:S01]  /*5290*/  FFMA R21, R21, R16, R20 ;  /* 0x0000001015157223 */ /* 0x010fe20000000014 */
[----:B-1----:R-:W-:-:S03]  /*52a0*/  VIADD R8, R8, 0x10 ;  /* 0x0000001008087836 */ /* 0x002fc60000000000 */
[----:B------:R-:W-:Y:S01]  /*52b0*/  FFMA R21, R22, R14, R21 ;  /* 0x0000000e16157223 */ /* 0x000fe20000000015 */
[----:B0-----:R-:W-:Y:S02]  /*52c0*/  I2FP.F32.U32 R17, R17 ;  /* 0x0000001100117245 */ /* 0x001fe40000201000 */
[----:B--2---:R-:W-:-:S03]  /*52d0*/  I2FP.F32.U32 R18, R18 ;  /* 0x0000001200127245 */ /* 0x004fc60000201000 */
[----:B-----5:R-:W-:-:S04]  /*52e0*/  FFMA R24, R24, R17, R21 ;  /* 0x0000001118187223 */ /* 0x020fc80000000015 */
[----:B------:R-:W-:Y:S01]  /*52f0*/  FFMA R23, R23, R18, R24 ;  /* 0x0000001217177223 */ /* 0x000fe20000000018 */
[----:B------:R-:W-:Y:S06]  /*5300*/  @P1 BRA `(.L_x_247) ;  /* 0xfffffff800e81947 */ /* 0x000fec000383ffff */
.L_x_246:
        /* <DEDUP_REMOVED lines=10> */
[----:B-1----:R-:W5:Y:S04]  /*53b0*/  LDG.E R11, desc[UR8][R6.64+0x10] ;  /* 0x00001008060b7981 */ /* 0x002f68000c1e1900 */
        /* <DEDUP_REMOVED lines=9> */
[----:B--2---:R-:W2:Y:S04]  /*5450*/  LDS.U8 R19, [R24+0x84] ;  /* 0x0000840018137984 */ /* 0x004ea80000000000 */
[----:B------:R-:W2:Y:S04]  /*5460*/  LDS.U8 R18, [R24+0x85] ;  /* 0x0000850018127984 */ /* 0x000ea80000000000 */
[----:B------:R-:W2:Y:S04]  /*5470*/  LDS.U8 R17, [R24+0x86] ;  /* 0x0000860018117984 */ /* 0x000ea80000000000 */
[----:B------:R-:W2:Y:S01]  /*5480*/  LDS.U8 R21, [R24+0x87] ;  /* 0x0000870018157984 */ /* 0x000ea20000000000 */
[----:B-1----:R-:W-:-:S02]  /*5490*/  I2FP.F32.U32 R25, R25 ;  /* 0x0000001900197245 */ /* 0x002fc40000201000 */
[----:B0-----:R-:W-:Y:S02]  /*54a0*/  I2FP.F32.U32 R26, R26 ;  /* 0x0000001a001a7245 */ /* 0x001fe40000201000 */
[----:B------:R-:W-:Y:S02]  /*54b0*/  I2FP.F32.U32 R27, R27 ;  /* 0x0000001b001b7245 */ /* 0x000fe40000201000 */
[----:B------:R-:W-:Y:S02]  /*54c0*/  I2FP.F32.U32 R20, R20 ;  /* 0x0000001400147245 */ /* 0x000fe40000201000 */
[----:B--2---:R-:W-:Y:S02]  /*54d0*/  I2FP.F32.U32 R19, R19 ;  /* 0x0000001300137245 */ /* 0x004fe40000201000 */
[----:B------:R-:W-:Y:S02]  /*54e0*/  I2FP.F32.U32 R18, R18 ;  /* 0x0000001200127245 */ /* 0x000fe40000201000 */
[----:B------:R-:W-:-:S02]  /*54f0*/  I2FP.F32.U32 R17, R17 ;  /* 0x0000001100117245 */ /* 0x000fc40000201000 */
[----:B------:R-:W-:Y:S01]  /*5500*/  I2FP.F32.U32 R21, R21 ;  /* 0x0000001500157245 */ /* 0x000fe20000201000 */
[----:B---3--:R-:W-:-:S04]  /*5510*/  FFMA R25, R22, R25, R23 ;  /* 0x0000001916197223 */ /* 0x008fc80000000017 */
[----:B----4-:R-:W-:-:S04]  /*5520*/  FFMA R14, R14, R26, R25 ;  /* 0x0000001a0e0e7223 */ /* 0x010fc80000000019 */
[----:B-----5:R-:W-:-:S04]  /*5530*/  FFMA R13, R13, R27, R14 ;  /* 0x0000001b0d0d7223 */ /* 0x020fc8000000000e */
[----:B------:R-:W-:-:S04]  /*5540*/  FFMA R12, R12, R20, R13 ;  /* 0x000000140c0c7223 */ /* 0x000fc8000000000d */
[----:B------:R-:W-:-:S04]  /*5550*/  FFMA R12, R11, R19, R12 ;  /* 0x000000130b0c7223 */ /* 0x000fc8000000000c */
[----:B------:R-:W-:-:S04]  /*5560*/  FFMA R9, R9, R18, R12 ;  /* 0x0000001209097223 */ /* 0x000fc8000000000c */
[----:B------:R-:W-:-:S04]  /*5570*/  FFMA R9, R8, R17, R9 ;  /* 0x0000001108097223 */ /* 0x000fc80000000009 */
[----:B------:R-:W-:-:S07]  /*5580*/  FFMA R23, R16, R21, R9 ;  /* 0x0000001510177223 */ /* 0x000fce0000000009 */
.L_x_249:
        /* <DEDUP_REMOVED lines=10> */
[----:B------:R-:W2:Y:S01]  /*5630*/  LDG.E R17, desc[UR8][R6.64+0xc] ;  /* 0x00000c0806117981 */ /* 0x000ea2000c1e1900 */
[----:B------:R-:W-:Y:S01]  /*5640*/  IADD3 R9, PT, PT, R4, R5, R10 ;  /* 0x0000000504097210 */ /* 0x000fe20007ffe00a */
[----:B------:R-:W-:-:S04]  /*5650*/  VIADD R10, R10, 0x4 ;  /* 0x000000040a0a7836 */ /* 0x000fc80000000000 */
[----:B-1----:R-:W1:Y:S04]  /*5660*/  LDS.U8 R11, [R9+0x80] ;  /* 0x00008000090b7984 */ /* 0x002e680000000000 */
[----:B------:R-:W0:Y:S04]  /*5670*/  LDS.U8 R12, [R9+0x81] ;  /* 0x00008100090c7984 */ /* 0x000e280000000000 */
[----:B------:R-:W0:Y:S04]  /*5680*/  LDS.U8 R14, [R9+0x82] ;  /* 0x00008200090e7984 */ /* 0x000e280000000000 */
[----:B------:R-:W0:Y:S01]  /*5690*/  LDS.U8 R16, [R9+0x83] ;  /* 0x0000830009107984 */ /* 0x000e220000000000 */
[----:B-1----:R-:W-:-:S02]  /*56a0*/  I2FP.F32.U32 R11, R11 ;  /* 0x0000000b000b7245 */ /* 0x002fc40000201000 */
[----:B0-----:R-:W-:Y:S02]  /*56b0*/  I2FP.F32.U32 R12, R12 ;  /* 0x0000000c000c7245 */ /* 0x001fe40000201000 */
[----:B------:R-:W-:Y:S02]  /*56c0*/  I2FP.F32.U32 R14, R14 ;  /* 0x0000000e000e7245 */ /* 0x000fe40000201000 */
[----:B------:R-:W-:Y:S01]  /*56d0*/  I2FP.F32.U32 R16, R16 ;  /* 0x0000001000107245 */ /* 0x000fe20000201000 */
[----:B---3--:R-:W-:-:S04]  /*56e0*/  FFMA R8, R8, R11, R23 ;  /* 0x0000000b08087223 */ /* 0x008fc80000000017 */
[----:B----4-:R-:W-:-:S04]  /*56f0*/  FFMA R8, R13, R12, R8 ;  /* 0x0000000c0d087223 */ /* 0x010fc80000000008 */
[----:B-----5:R-:W-:-:S04]  /*5700*/  FFMA R8, R15, R14, R8 ;  /* 0x0000000e0f087223 */ /* 0x020fc80000000008 */
[----:B--2---:R-:W-:-:S07]  /*5710*/  FFMA R23, R17, R16, R8 ;  /* 0x0000001011177223 */ /* 0x004fce0000000008 */
.L_x_250:
[----:B------:R-:W-:Y:S05]  /*5720*/  @!P1 BRA `(.L_x_248) ;  /* 0x0000000000489947 */ /* 0x000fea0003800000 */
[----:B------:R-:W3:Y:S02]  /*5730*/  LDC.64 R6, c[0x0][0x3a0] ;  /* 0x0000e800ff067b82 */ /* 0x000ee40000000a00 */
[----:B---3--:R-:W-:-:S05]  /*5740*/  IMAD.WIDE.U32 R6, R10, 0x4, R6 ;  /* 0x000000040a067825 */ /* 0x008fca00078e0006 */
[----:B------:R-:W3:Y:S01]  /*5750*/  LDG.E R8, desc[UR8][R6.64] ;  /* 0x0000000806087981 */ /* 0x000ee2000c1e1900 */
[----:B------:R-:W-:Y:S02]  /*5760*/  IADD3 R10, PT, PT, R4, R5, R10 ;  /* 0x00000005040a7210 */ /* 0x000fe40007ffe00a */
[----:B------:R-:W-:-:S03]  /*5770*/  ISETP.NE.AND P0, PT, R0, 0x1, PT ;  /* 0x000000010000780c */ /* 0x000fc60003f05270 */
[----:B------:R-:W4:Y:S02]  /*5780*/  LDS.U8 R4, [R10+0x80] ;  /* 0x000080000a047984 */ /* 0x000f240000000000 */
[----:B----4-:R-:W-:-:S05]  /*5790*/  I2FP.F32.U32 R4, R4 ;  /* 0x0000000400047245 */ /* 0x010fca0000201000 */
[----:B---3--:R-:W-:-:S03]  /*57a0*/  FFMA R23, R8, R4, R23 ;  /* 0x0000000408177223 */ /* 0x008fc60000000017 */
[----:B------:R-:W-:Y:S05]  /*57b0*/  @!P0 BRA `(.L_x_248) ;  /* 0x0000000000248947 */ /* 0x000fea0003800000 */
[----:B------:R-:W-:Y:S01]  /*57c0*/  ISETP.NE.AND P0, PT, R0, 0x2, PT ;  /* 0x000000020000780c */ /* 0x000fe20003f05270 */
[----:B------:R-:W3:Y:S04]  /*57d0*/  LDS.U8 R4, [R10+0x81] ;  /* 0x000081000a047984 */ /* 0x000ee80000000000 */
[----:B------:R-:W4:Y:S08]  /*57e0*/  LDG.E R0, desc[UR8][R6.64+0x4] ;  /* 0x0000040806007981 */ /* 0x000f30000c1e1900 */
[----:B------:R-:W5:Y:S04]  /*57f0*/  @P0 LDG.E R8, desc[UR8][R6.64+0x8] ;  /* 0x0000080806080981 */ /* 0x000f68000c1e1900 */
[----:B------:R-:W0:Y:S01]  /*5800*/  @P0 LDS.U8 R5, [R10+0x82] ;  /* 0x000082000a050984 */ /* 0x000e220000000000 */
[----:B---3--:R-:W-:-:S02]  /*5810*/  I2FP.F32.U32 R4, R4 ;  /* 0x0000000400047245 */ /* 0x008fc40000201000 */
[----:B0-----:R-:W-:-:S03]  /*5820*/  @P0 I2FP.F32.U32 R5, R5 ;  /* 0x0000000500050245 */ /* 0x001fc60000201000 */
[----:B----4-:R-:W-:-:S04]  /*5830*/  FFMA R23, R0, R4, R23 ;  /* 0x0000000400177223 */ /* 0x010fc80000000017 */
[----:B-----5:R-:W-:-:S07]  /*5840*/  @P0 FFMA R23, R8, R5, R23 ;  /* 0x0000000508170223 */ /* 0x020fce0000000017 */
.L_x_248:
[----:B------:R-:W3:Y:S02]  /*5850*/  F2I.U32.NTZ R23, R23 ;  /* 0x0000001700177305 */ /* 0x000ee40000203000 */
[----:B---3--:R-:W-:Y:S01]  /*5860*/  STG.E.U8 desc[UR8][R2.64+0x80], R23 ;  /* 0x0000801702007986 */ /* 0x008fe2000c101108 */
[----:B0-----:R-:W-:Y:S05]  /*5870*/  EXIT ;  /* 0x000000000000794d */ /* 0x001fea0003800000 */
.L_x_210:
[----:B------:R-:W1:Y:S02]  /*5880*/  LDCU.64 UR4, c[0x0][0x388] ;  /* 0x00007100ff0477ac */ /* 0x000e640008000a00 */
[----:B-1----:R-:W-:-:S04]  /*5890*/  IADD3 R10, P0, PT, R10, UR4, RZ ;  /* 0x000000040a0a7c10 */ /* 0x002fc8000ff1e0ff */
[----:B0-----:R-:W-:-:S05]  /*58a0*/  IADD3.X R11, PT, PT, R23, UR5, RZ, P0, !PT ;  /* 0x00000005170b7c10 */ /* 0x001fca00087fe4ff */
[----:B------:R-:W-:Y:S04]  /*58b0*/  STG.E.U8 desc[UR8][R10.64+0x10], RZ ;  /* 0x000010ff0a007986 */ /* 0x000fe8000c101108 */
[----:B------:R-:W-:Y:S04]  /*58c0*/  STG.E.U8 desc[UR8][R10.64+0x20], RZ ;  /* 0x000020ff0a007986 */ /* 0x000fe8000c101108 */
[----:B------:R-:W-:Y:S04]  /*58d0*/  STG.E.U8 desc[UR8][R10.64+0x30], RZ ;  /* 0x000030ff0a007986 */ /* 0x000fe8000c101108 */
[----:B------:R-:W-:Y:S04]  /*58e0*/  STG.E.U8 desc[UR8][R10.64+0x40], RZ ;  /* 0x000040ff0a007986 */ /* 0x000fe8000c101108 */
[----:B------:R-:W-:Y:S04]  /*58f0*/  STG.E.U8 desc[UR8][R10.64+0x50], RZ ;  /* 0x000050ff0a007986 */ /* 0x000fe8000c101108 */
[----:B------:R-:W-:Y:S04]  /*5900*/  STG.E.U8 desc[UR8][R10.64+0x60], RZ ;  /* 0x000060ff0a007986 */ /* 0x000fe8000c101108 */
[----:B------:R-:W-:Y:S04]  /*5910*/  STG.E.U8 desc[UR8][R10.64+0x70], RZ ;  /* 0x000070ff0a007986 */ /* 0x000fe8000c101108 */
[----:B------:R-:W-:Y:S01]  /*5920*/  STG.E.U8 desc[UR8][R10.64+0x80], RZ ;  /* 0x000080ff0a007986 */ /* 0x000fe2000c101108 */
[----:B------:R-:W-:Y:S05]  /*5930*/  EXIT ;  /* 0x000000000000794d */ /* 0x000fea0003800000 */
.L_x_251:
        /* <DEDUP_REMOVED lines=12> */
.L_x_257:


//--------------------- .nv.shared.conv_vert_kernel_f32 --------------------------
	.section	.nv.shared.conv_vert_kernel_f32,"aw",@nobits
	.sectionflags	@""
	.align	4
.nv.shared.conv_vert_kernel_f32:
	.zero		6208


//--------------------- .nv.shared.reserved.0     --------------------------
	.section	.nv.shared.reserved.0,"aw",@nobits
	.weak		__nv_reservedSMEM_offset_0_alias
	.size		__nv_reservedSMEM_offset_0_alias, 0, 64
	.other		__nv_reservedSMEM_offset_0_alias,@"STO_CUDA_RESERVED_SHARED STV_DEFAULT"
__nv_reservedSMEM_offset_0_alias:
	.zero		0
	.zero		64


//--------------------- .nv.shared.conv_vert_kernel_u16 --------------------------
	.section	.nv.shared.conv_vert_kernel_u16,"aw",@nobits
	.sectionflags	@""
	.align	2
.nv.shared.conv_vert_kernel_u16:
	.zero		3616


//--------------------- .nv.shared.conv_vert_kernel_u8 --------------------------
	.section	.nv.shared.conv_vert_kernel_u8,"aw",@nobits
	.sectionflags	@""
.nv.shared.conv_vert_kernel_u8:
	.zero		2320


//--------------------- .nv.shared.conv_horiz_kernel_f32 --------------------------
	.section	.nv.shared.conv_horiz_kernel_f32,"aw",@nobits
	.sectionflags	@""
	.align	4
.nv.shared.conv_horiz_kernel_f32:
	.zero		3584


//--------------------- .nv.shared.conv_horiz_kernel_u16 --------------------------
	.section	.nv.shared.conv_horiz_kernel_u16,"aw",@nobits
	.sectionflags	@""
	.align	2
.nv.shared.conv_horiz_kernel_u16:
	.zero		2304


//--------------------- .nv.shared.conv_horiz_kernel_u8 --------------------------
	.section	.nv.shared.conv_horiz_kernel_u8,"aw",@nobits
	.sectionflags	@""
.nv.shared.conv_horiz_kernel_u8:
	.zero		1664


//--------------------- .nv.constant0.conv_vert_kernel_f32 --------------------------
	.section	.nv.constant0.conv_vert_kernel_f32,"a",@progbits
	.sectionflags	@""
	.align	4
.nv.constant0.conv_vert_kernel_f32:
	.zero		936


//--------------------- .nv.constant0.conv_vert_kernel_u16 --------------------------
	.section	.nv.constant0.conv_vert_kernel_u16,"a",@progbits
	.sectionflags	@""
	.align	4
.nv.constant0.conv_vert_kernel_u16:
	.zero		936


//--------------------- .nv.constant0.conv_vert_kernel_u8 --------------------------
	.section	.nv.constant0.conv_vert_kernel_u8,"a",@progbits
	.sectionflags	@""
	.align	4
.nv.constant0.conv_vert_kernel_u8:
	.zero		936


//--------------------- .nv.constant0.conv_horiz_kernel_f32 --------------------------
	.section	.nv.constant0.conv_horiz_kernel_f32,"a",@progbits
	.sectionflags	@""
	.align	4
.nv.constant0.conv_horiz_kernel_f32:
	.zero		936


//--------------------- .nv.constant0.conv_horiz_kernel_u16 --------------------------
	.section	.nv.constant0.conv_horiz_kernel_u16,"a",@progbits
	.sectionflags	@""
	.align	4
.nv.constant0.conv_horiz_kernel_u16:
	.zero		936


//--------------------- .nv.constant0.conv_horiz_kernel_u8 --------------------------
	.section	.nv.constant0.conv_horiz_kernel_u8,"a",@progbits
	.sectionflags	@""
	.align	4
.nv.constant0.conv_horiz_kernel_u8:
	.zero		936


//--------------------- SYMBOLS --------------------------

	.type		.nv.reservedSmem.offset0,@object
	.size		.nv.reservedSmem.offset0,0x4
	.type		.nv.reservedSmem.cap,@object
	.size		.nv.reservedSmem.cap,0x4
